def matmul_kernel(
    a_ptr,
    b_ptr,
    c_ptr,
    M,
    N,
    K,
    stride_am,
    stride_ak,
    stride_bk,
    stride_bn,
    stride_cm,
    stride_cn,
    BLOCK_M: tl.constexpr,
    BLOCK_N: tl.constexpr,
    BLOCK_K: tl.constexpr,
    GROUP_M: tl.constexpr,
):
    pid = tl.program_id(axis=0)
    num_pid_m = tl.cdiv(M, BLOCK_M)
    num_pid_n = tl.cdiv(N, BLOCK_N)
    num_pid_in_group = GROUP_M * num_pid_n
    group_id = pid // num_pid_in_group
    first_pid_m = group_id * GROUP_M
    group_size_m = min(num_pid_m - first_pid_m, GROUP_M)
    pid_m = first_pid_m + ((pid % num_pid_in_group) % group_size_m)
    pid_n = (pid % num_pid_in_group) // group_size_m

    offs_am = (pid_m * BLOCK_M + tl.arange(0, BLOCK_M)) % M
    offs_bn = (pid_n * BLOCK_N + tl.arange(0, BLOCK_N)) % N
    offs_k = tl.arange(0, BLOCK_K)
    a_ptrs = a_ptr + offs_am[:, None] * stride_am + offs_k[None, :] * stride_ak
    b_ptrs = b_ptr + offs_k[:, None] * stride_bk + offs_bn[None, :] * stride_bn

    acc = tl.zeros((BLOCK_M, BLOCK_N), dtype=tl.float32)
    for kk in range(0, tl.cdiv(K, BLOCK_K)):
        a = tl.load(a_ptrs, mask=offs_k[None, :] < K - kk * BLOCK_K, other=0.0)
        b = tl.load(b_ptrs, mask=offs_k[:, None] < K - kk * BLOCK_K, other=0.0)
        acc = tl.dot(a, b, acc)
        a_ptrs += BLOCK_K * stride_ak
        b_ptrs += BLOCK_K * stride_bk

    c = acc.to(c_ptr.dtype.element_ty)
    offs_cm = pid_m * BLOCK_M + tl.arange(0, BLOCK_M)
    offs_cn = pid_n * BLOCK_N + tl.arange(0, BLOCK_N)
    c_ptrs = c_ptr + offs_cm[:, None] * stride_cm + offs_cn[None, :] * stride_cn
    mask = (offs_cm[:, None] < M) & (offs_cn[None, :] < N)
    tl.store(c_ptrs, c, mask=mask)

# config = {"BLOCK_K": 64, "BLOCK_M": 128, "BLOCK_N": 512, "GROUP_M": 4, "arch": "sm_100", "dtype": "fp8e4m3", "num_ctas": 1, "num_stages": 3, "num_warps": 4}
# arch = sm_100


// ===== COMPILED SASS (sm_100a) =====

	.target	sm_100a

	.elftype	@"ET_EXEC"


//--------------------- .note.nv.tkinfo           --------------------------
	.section	.note.nv.tkinfo,"",@"SHT_NOTE"
	.sectionflags	@"SHF_NOTE_NV_TKINFO"
	.tkinfo
        /*0018*/ 	.word	0x00000081
        /*0030*/ 	.string	""
        /*0030*/ 	.string	"ptxas-blackwell"
        /*0030*/ 	.string	"Cuda compilation tools, release 12.9, V12.9.86"
        /*0030*/ 	.string	"Build cuda_12.9.r12.9/compiler.36037853_0"
        /*0030*/ 	.string	"-v  -suppress-debug-info  -lineinfo  -arch sm_100a "



//--------------------- .note.nv.cuver            --------------------------
	.section	.note.nv.cuver,"",@"SHT_NOTE"
	.sectionflags	@"SHF_NOTE_NV_CUVER"
        /*0018*/ 	.short	0x0001
        /*001a*/ 	.short	0x0064
        /*001c*/ 	.short	0x0001
        /*001e*/ 	.short	0x0000
        /*0020*/ 	.short	0x0001
        /*0022*/ 	.short	0x0000


//--------------------- .nv.info                  --------------------------
	.section	.nv.info,"",@"SHT_CUDA_INFO"
	.align	4


	//----- nvinfo : EIATTR_REGCOUNT
	.align		4
        /*0000*/ 	.byte	0x04, 0x2f
        /*0002*/ 	.short	(.L_4 - .L_3)
	.align		4
.L_3:
        /*0004*/ 	.word	index@(matmul_kernel)
        /*0008*/ 	.word	0x00000060


	//----- nvinfo : EIATTR_FRAME_SIZE
	.align		4
.L_4:
        /*000c*/ 	.byte	0x04, 0x11
        /*000e*/ 	.short	(.L_6 - .L_5)
	.align		4
.L_5:
        /*0010*/ 	.word	index@($__internal_2_$__cuda_sm10x_tcgen05_guardrail_trap_unallocated_columns_being_dealloced)
        /*0014*/ 	.word	0x000011d0


	//----- nvinfo : EIATTR_FRAME_SIZE
	.align		4
.L_6:
        /*0018*/ 	.byte	0x04, 0x11
        /*001a*/ 	.short	(.L_8 - .L_7)
	.align		4
.L_7:
        /*001c*/ 	.word	index@($__internal_1_$__cuda_sm10x_tcgen05_guardrail_trap_phase_invalid_during_alloc)
        /*0020*/ 	.word	0x000011d0


	//----- nvinfo : EIATTR_FRAME_SIZE
	.align		4
.L_8:
        /*0024*/ 	.byte	0x04, 0x11
        /*0026*/ 	.short	(.L_10 - .L_9)
	.align		4
.L_9:
        /*0028*/ 	.word	index@($__internal_0_$__cuda_sm10x_tcgen05_guardrail_trap_col_being_dealloced_not_returned_by_alloc)
        /*002c*/ 	.word	0x000011d0


	//----- nvinfo : EIATTR_FRAME_SIZE
	.align		4
.L_10:
        /*0030*/ 	.byte	0x04, 0x11
        /*0032*/ 	.short	(.L_12 - .L_11)
	.align		4
.L_11:
        /*0034*/ 	.word	index@(matmul_kernel)
        /*0038*/ 	.word	0x000011d0


	//----- nvinfo : EIATTR_MIN_STACK_SIZE
	.align		4
.L_12:
        /*003c*/ 	.byte	0x04, 0x12
        /*003e*/ 	.short	(.L_14 - .L_13)
	.align		4
.L_13:
        /*0040*/ 	.word	index@(matmul_kernel)
        /*0044*/ 	.word	0x000011d0
.L_14:


//--------------------- .nv.info.matmul_kernel    --------------------------
	.section	.nv.info.matmul_kernel,"",@"SHT_CUDA_INFO"
	.sectionflags	@""
	.align	4


	//----- nvinfo : EIATTR_CUDA_API_VERSION
	.align		4
        /*0000*/ 	.byte	0x04, 0x37
        /*0002*/ 	.short	(.L_16 - .L_15)
.L_15:
        /*0004*/ 	.word	0x00000081


	//----- nvinfo : EIATTR_KPARAM_INFO
	.align		4
.L_16:
        /*0008*/ 	.byte	0x04, 0x17
        /*000a*/ 	.short	(.L_18 - .L_17)
.L_17:
        /*000c*/ 	.word	0x00000000
        /*0010*/ 	.short	0x000d
        /*0012*/ 	.short	0x0048
        /*0014*/ 	.byte	0x00, 0xf4, 0x21, 0x00


	//----- nvinfo : EIATTR_KPARAM_INFO
	.align		4
.L_18:
        /*0018*/ 	.byte	0x04, 0x17
        /*001a*/ 	.short	(.L_20 - .L_19)
.L_19:
        /*001c*/ 	.word	0x00000000
        /*0020*/ 	.short	0x000c
        /*0022*/ 	.short	0x0040
        /*0024*/ 	.byte	0x00, 0xf4, 0x21, 0x00


	//----- nvinfo : EIATTR_KPARAM_INFO
	.align		4
.L_20:
        /*0028*/ 	.byte	0x04, 0x17
        /*002a*/ 	.short	(.L_22 - .L_21)
.L_21:
        /*002c*/ 	.word	0x00000000
        /*0030*/ 	.short	0x000b
        /*0032*/ 	.short	0x0038
        /*0034*/ 	.byte	0x00, 0xf0, 0x11, 0x00


	//----- nvinfo : EIATTR_KPARAM_INFO
	.align		4
.L_22:
        /*0038*/ 	.byte	0x04, 0x17
        /*003a*/ 	.short	(.L_24 - .L_23)
.L_23:
        /*003c*/ 	.word	0x00000000
        /*0040*/ 	.short	0x000a
        /*0042*/ 	.short	0x0034
        /*0044*/ 	.byte	0x00, 0xf0, 0x11, 0x00


	//----- nvinfo : EIATTR_KPARAM_INFO
	.align		4
.L_24:
        /*0048*/ 	.byte	0x04, 0x17
        /*004a*/ 	.short	(.L_26 - .L_25)
.L_25:
        /*004c*/ 	.word	0x00000000
        /*0050*/ 	.short	0x0009
        /*0052*/ 	.short	0x0030
        /*0054*/ 	.byte	0x00, 0xf0, 0x11, 0x00


	//----- nvinfo : EIATTR_KPARAM_INFO
	.align		4
.L_26:
        /*0058*/ 	.byte	0x04, 0x17
        /*005a*/ 	.short	(.L_28 - .L_27)
.L_27:
        /*005c*/ 	.word	0x00000000
        /*0060*/ 	.short	0x0008
        /*0062*/ 	.short	0x002c
        /*0064*/ 	.byte	0x00, 0xf0, 0x11, 0x00


	//----- nvinfo : EIATTR_KPARAM_INFO
	.align		4
.L_28:
        /*0068*/ 	.byte	0x04, 0x17
        /*006a*/ 	.short	(.L_30 - .L_29)
.L_29:
        /*006c*/ 	.word	0x00000000
        /*0070*/ 	.short	0x0007
        /*0072*/ 	.short	0x0028
        /*0074*/ 	.byte	0x00, 0xf0, 0x11, 0x00


	//----- nvinfo : EIATTR_KPARAM_INFO
	.align		4
.L_30:
        /*0078*/ 	.byte	0x04, 0x17
        /*007a*/ 	.short	(.L_32 - .L_31)
.L_31:
        /*007c*/ 	.word	0x00000000
        /*0080*/ 	.short	0x0006
        /*0082*/ 	.short	0x0024
        /*0084*/ 	.byte	0x00, 0xf0, 0x11, 0x00


	//----- nvinfo : EIATTR_KPARAM_INFO
	.align		4
.L_32:
        /*0088*/ 	.byte	0x04, 0x17
        /*008a*/ 	.short	(.L_34 - .L_33)
.L_33:
        /*008c*/ 	.word	0x00000000
        /*0090*/ 	.short	0x0005
        /*0092*/ 	.short	0x0020
        /*0094*/ 	.byte	0x00, 0xf0, 0x11, 0x00


	//----- nvinfo : EIATTR_KPARAM_INFO
	.align		4
.L_34:
        /*0098*/ 	.byte	0x04, 0x17
        /*009a*/ 	.short	(.L_36 - .L_35)
.L_35:
        /*009c*/ 	.word	0x00000000
        /*00a0*/ 	.short	0x0004
        /*00a2*/ 	.short	0x001c
        /*00a4*/ 	.byte	0x00, 0xf0, 0x11, 0x00


	//----- nvinfo : EIATTR_KPARAM_INFO
	.align		4
.L_36:
        /*00a8*/ 	.byte	0x04, 0x17
        /*00aa*/ 	.short	(.L_38 - .L_37)
.L_37:
        /*00ac*/ 	.word	0x00000000
        /*00b0*/ 	.short	0x0003
        /*00b2*/ 	.short	0x0018
        /*00b4*/ 	.byte	0x00, 0xf0, 0x11, 0x00


	//----- nvinfo : EIATTR_KPARAM_INFO
	.align		4
.L_38:
        /*00b8*/ 	.byte	0x04, 0x17
        /*00ba*/ 	.short	(.L_40 - .L_39)
.L_39:
        /*00bc*/ 	.word	0x00000000
        /*00c0*/ 	.short	0x0002
        /*00c2*/ 	.short	0x0010
        /*00c4*/ 	.byte	0x00, 0xf4, 0x21, 0x00


	//----- nvinfo : EIATTR_KPARAM_INFO
	.align		4
.L_40:
        /*00c8*/ 	.byte	0x04, 0x17
        /*00ca*/ 	.short	(.L_42 - .L_41)
.L_41:
        /*00cc*/ 	.word	0x00000000
        /*00d0*/ 	.short	0x0001
        /*00d2*/ 	.short	0x0008
        /*00d4*/ 	.byte	0x00, 0xf4, 0x21, 0x00


	//----- nvinfo : EIATTR_KPARAM_INFO
	.align		4
.L_42:
        /*00d8*/ 	.byte	0x04, 0x17
        /*00da*/ 	.short	(.L_44 - .L_43)
.L_43:
        /*00dc*/ 	.word	0x00000000
        /*00e0*/ 	.short	0x0000
        /*00e2*/ 	.short	0x0000
        /*00e4*/ 	.byte	0x00, 0xf4, 0x21, 0x00


	//----- nvinfo : EIATTR_AT_ENTRY_FRAGMENTS
	.align		4
.L_44:
        /*00e8*/ 	.byte	0x04, 0x4f
        /*00ea*/ 	.short	(.L_46 - .L_45)


	//   ....[0]....
.L_45:
        /*00ec*/ 	.word	0x00000004


	//----- nvinfo : EIATTR_RESERVED_SMEM_USED
	.align		4
.L_46:
        /*00f0*/ 	.byte	0x01, 0x41
	.zero		2


	//----- nvinfo : EIATTR_SPARSE_MMA_MASK
	.align		4
        /*00f4*/ 	.byte	0x03, 0x50
        /*00f6*/ 	.short	0x0000


	//----- nvinfo : EIATTR_TCGEN05_1CTA_USED
	.align		4
        /*00f8*/ 	.byte	0x01, 0x51
	.zero		2


	//----- nvinfo : EIATTR_MAXREG_COUNT
	.align		4
        /*00fc*/ 	.byte	0x03, 0x1b
        /*00fe*/ 	.short	0x00ff


	//----- nvinfo : EIATTR_NUM_BARRIERS
	.align		4
        /*0100*/ 	.byte	0x02, 0x4c
        /*0102*/ 	.byte	0x01
	.zero		1


	//----- nvinfo : EIATTR_ANNOTATIONS
	.align		4
        /*0104*/ 	.byte	0x04, 0x55
        /*0106*/ 	.short	(.L_48 - .L_47)


	//   ....[0]....
.L_47:
        /*0108*/ 	.word	0x00000001
        /*010c*/ 	.byte	0xd0, 0x03, 0x00, 0x00, 0x01, 0x00, 0x00, 0x00, 0xa0, 0x09, 0x00, 0x00, 0x01, 0x00, 0x00, 0x00
        /* <DEDUP_REMOVED lines=2833> */
        /*b22c*/ 	.byte	0x50, 0xb3, 0x04, 0x00


	//----- nvinfo : EIATTR_INT_WARP_WIDE_INSTR_OFFSETS
	.align		4
.L_48:
        /*b230*/ 	.byte	0x04, 0x31
        /*b232*/ 	.short	(.L_50 - .L_49)


	//   ....[0]....
.L_49:
        /*b234*/ 	.word	0x0000d9c0


	//   ....[1]....
        /*b238*/ 	.word	0x0000d9d0


	//   ....[2]....
        /*b23c*/ 	.word	0x0001b3c0


	//   ....[3]....
        /*b240*/ 	.word	0x0004b840


	//   ....[4]....
        /*b244*/ 	.word	0x0004b890


	//----- nvinfo : EIATTR_COOP_GROUP_MASK_REGIDS
	.align		4
.L_50:
        /*b248*/ 	.byte	0x04, 0x29
        /*b24a*/ 	.short	(.L_52 - .L_51)


	//   ....[0]....
.L_51:
        /*b24c*/ 	.word	0xffffffff


	//   ....[1]....
        /*b250*/ 	.word	0xffffffff


	//   ....[2]....
        /*b254*/ 	.word	0xffffffff


	//   ....[3]....
        /*b258*/ 	.word	0xffffffff


	//----- nvinfo : EIATTR_COOP_GROUP_INSTR_OFFSETS
	.align		4
.L_52:
        /*b25c*/ 	.byte	0x04, 0x28
        /*b25e*/ 	.short	(.L_54 - .L_53)


	//   ....[0]....
.L_53:
        /*b260*/ 	.word	0x00000070


	//   ....[1]....
        /*b264*/ 	.word	0x00000330


	//   ....[2]....
        /*b268*/ 	.word	0x0004b6d0


	//   ....[3]....
        /*b26c*/ 	.word	0x0004b940


	//----- nvinfo : EIATTR_VRC_CTA_INIT_COUNT
	.align		4
.L_54:
        /*b270*/ 	.byte	0x02, 0x4a
        /*b272*/ 	.byte	0x80
	.zero		1


	//----- nvinfo : EIATTR_MBARRIER_INSTR_OFFSETS
	.align		4
        /*b274*/ 	.byte	0x04, 0x39
        /*b276*/ 	.short	(.L_56 - .L_55)


	//   ....[0]....
.L_55:
        /*b278*/ 	.word	0x0000dc80
        /*b27c*/ 	.word	0x000000ff
        /*b280*/ 	.word	0x00000000
        /*b284*/ 	.short	0x0100
        /*b286*/ 	.byte	0x0b
	.zero		1


	//   ....[1]....
        /*b288*/ 	.word	0x0001b3f0
        /*b28c*/ 	.word	0x000000ff
        /*b290*/ 	.word	0x00014008
        /*b294*/ 	.short	0x0100
        /*b296*/ 	.byte	0x09
	.zero		1


	//   ....[2]....
        /*b298*/ 	.word	0x00023270
        /*b29c*/ 	.word	0x000000ff
        /*b2a0*/ 	.word	0x00000000
        /*b2a4*/ 	.short	0x010a
        /*b2a6*/ 	.byte	0x0b
	.zero		1


	//   ....[3]....
        /*b2a8*/ 	.word	0x000336e0
        /*b2ac*/ 	.word	0x000000ff
        /*b2b0*/ 	.word	0x00000000
        /*b2b4*/ 	.short	0x010a
        /*b2b6*/ 	.byte	0x0b
	.zero		1


	//   ....[4]....
        /*b2b8*/ 	.word	0x00033800
        /*b2bc*/ 	.word	0x000000ff
        /*b2c0*/ 	.word	0x00014000
        /*b2c4*/ 	.short	0x0108
        /*b2c6*/ 	.byte	0x09
	.zero		1


	//   ....[5]....
        /*b2c8*/ 	.word	0x000338f0
        /*b2cc*/ 	.word	0x000000ff
        /*b2d0*/ 	.word	0x00014008
        /*b2d4*/ 	.short	0x0108
        /*b2d6*/ 	.byte	0x09
	.zero		1


	//   ....[6]....
        /*b2d8*/ 	.word	0x0004b960
        /*b2dc*/ 	.word	0x000000ff
        /*b2e0*/ 	.word	0x00000000
        /*b2e4*/ 	.short	0x010a
        /*b2e6*/ 	.byte	0x0b
	.zero		1


	//   ....[7]....
        /*b2e8*/ 	.word	0x0004b990
        /*b2ec*/ 	.word	0x000000ff
        /*b2f0*/ 	.word	0x00000000
        /*b2f4*/ 	.short	0x010a
        /*b2f6*/ 	.byte	0x0b
	.zero		1


	//----- nvinfo : EIATTR_NUM_MBARRIERS
	.align		4
.L_56:
        /*b2f8*/ 	.byte	0x03, 0x38
        /*b2fa*/ 	.short	0x0002


	//----- nvinfo : EIATTR_EXIT_INSTR_OFFSETS
	.align		4
        /*b2fc*/ 	.byte	0x04, 0x1c
        /*b2fe*/ 	.short	(.L_58 - .L_57)


	//   ....[0]....
.L_57:
        /*b300*/ 	.word	0x0004b950


	//----- nvinfo : EIATTR_REQNTID
	.align		4
.L_58:
        /*b304*/ 	.byte	0x04, 0x10
        /*b306*/ 	.short	(.L_60 - .L_59)
.L_59:
        /*b308*/ 	.word	0x00000080
        /*b30c*/ 	.word	0x00000001
        /*b310*/ 	.word	0x00000001


	//----- nvinfo : EIATTR_CRS_STACK_SIZE
	.align		4
.L_60:
        /*b314*/ 	.byte	0x04, 0x1e
        /*b316*/ 	.short	(.L_62 - .L_61)
.L_61:
        /*b318*/ 	.word	0x00000000


	//----- nvinfo : EIATTR_CBANK_PARAM_SIZE
	.align		4
.L_62:
        /*b31c*/ 	.byte	0x03, 0x19
        /*b31e*/ 	.short	0x0050


	//----- nvinfo : EIATTR_PARAM_CBANK
	.align		4
        /*b320*/ 	.byte	0x04, 0x0a
        /*b322*/ 	.short	(.L_64 - .L_63)
	.align		4
.L_63:
        /*b324*/ 	.word	index@(.nv.constant0.matmul_kernel)
        /*b328*/ 	.short	0x0380
        /*b32a*/ 	.short	0x0050


	//----- nvinfo : EIATTR_SW_WAR
	.align		4
.L_64:
        /*b32c*/ 	.byte	0x04, 0x36
        /*b32e*/ 	.short	(.L_66 - .L_65)
.L_65:
        /*b330*/ 	.word	0x00000008
.L_66:


//--------------------- .nv.compat                --------------------------
	.section	.nv.compat,"",@"SHT_CUDA_COMPAT_INFO"
	.align	4
        /*0000*/ 	.byte	0x02, 0x02, 0x02, 0x00, 0x02, 0x05, 0x05, 0x00, 0x02, 0x03, 0x00, 0x00, 0x02, 0x06, 0x01, 0x00


//--------------------- .nv.callgraph             --------------------------
	.section	.nv.callgraph,"",@"SHT_CUDA_CALLGRAPH"
	.align	4
	.sectionentsize	8
	.align		4
        /*0000*/ 	.word	0x00000000
	.align		4
        /*0004*/ 	.word	0xffffffff
	.align		4
        /*0008*/ 	.word	0x00000000
	.align		4
        /*000c*/ 	.word	0xfffffffe
	.align		4
        /*0010*/ 	.word	0x00000000
	.align		4
        /*0014*/ 	.word	0xfffffffd
	.align		4
        /*0018*/ 	.word	0x00000000
	.align		4
        /*001c*/ 	.word	0xfffffffc


//--------------------- .text.matmul_kernel       --------------------------
	.section	.text.matmul_kernel,"ax",@progbits
	.align	128
        .global         matmul_kernel
        .type           matmul_kernel,@function
        .size           matmul_kernel,(.L_x_20 - matmul_kernel)
        .other          matmul_kernel,@"STO_CUDA_ENTRY STV_DEFAULT"
matmul_kernel:
.text.matmul_kernel:
[----:B------:R-:W0:Y:S01]  /*0000*/  LDC R1, c[0x0][0x37c] ;  /* 0x0000df00ff017b82 */ /* 0x000e220000000800 */
[----:B------:R-:W1:Y:S01]  /*0010*/  S2R R0, SR_TID.X ;  /* 0x0000000000007919 */ /* 0x000e620000002100 */
[----:B0-----:R-:W-:Y:S01]  /*0020*/  VIADD R1, R1, 0xffffee30 ;  /* 0xffffee3001017836 */ /* 0x001fe20000000000 */
[----:B-1----:R-:W-:-:S13]  /*0030*/  ISETP.GE.U32.AND P0, PT, R0, 0x20, PT ;  /* 0x000000200000780c */ /* 0x002fda0003f06070 */
[----:B------:R-:W-:Y:S02]  /*0040*/  VOTEU.ANY UP0, P0 ;  /* 0x0000000000ff7886 */ /* 0x000fe40000000100 */
[----:B------:R-:W-:Y:S05]  /*0050*/  BRA.U UP0, `(.L_x_0) ;  /* 0x0000000100b87547 */ /* 0x000fea000b800000 */
[----:B------:R-:W0:Y:S01]  /*0060*/  S2UR UR6, SR_CgaCtaId ;  /* 0x00000000000679c3 */ /* 0x000e220000008800 */
[----:B------:R-:W-:Y:S01]  /*0070*/  NOP ;  /* 0x0000000000007918 */ /* 0x000fe20000000000 */
[----:B------:R-:W-:Y:S02]  /*0080*/  UMOV UR4, 0x40 ;  /* 0x0000004000047882 */ /* 0x000fe40000000000 */
[----:B0-----:R-:W-:-:S09]  /*0090*/  ULEA UR4, UR6, UR4, 0x18 ;  /* 0x0000000406047291 */ /* 0x001fd2000f8ec0ff */
[----:B------:R-:W0:Y:S01]  /*00a0*/  LDS.U8 R0, [UR4] ;  /* 0x00000004ff007984 */ /* 0x000e220008000000 */
[----:B------:R-:W-:Y:S02]  /*00b0*/  UMOV UR4, 0x400 ;  /* 0x0000040000047882 */ /* 0x000fe40000000000 */
[----:B------:R-:W-:Y:S01]  /*00c0*/  ULEA UR4, UR6, UR4, 0x18 ;  /* 0x0000000406047291 */ /* 0x000fe2000f8ec0ff */
[----:B0-----:R-:W-:-:S13]  /*00d0*/  ISETP.NE.AND P0, PT, R0, RZ, PT ;  /* 0x000000ff0000720c */ /* 0x001fda0003f05270 */
[----:B------:R-:W-:Y:S05]  /*00e0*/  @P0 BRA `(.L_x_1) ;  /* 0x00000000007c0947 */ /* 0x000fea0003800000 */
[----:B------:R-:W-:-:S13]  /*00f0*/  ELECT P0, URZ, PT ;  /* 0x0000000000ff782f */ /* 0x000fda0003800000 */
[----:B------:R-:W-:Y:S05]  /*0100*/  @!P0 BRA `(.L_x_2) ;  /* 0x0000000000848947 */ /* 0x000fea0003800000 */
[----:B------:R-:W-:Y:S01]  /*0110*/  UMOV UR5, 0x10 ;  /* 0x0000001000057882 */ /* 0x000fe20000000000 */
[----:B------:R-:W-:Y:S02]  /*0120*/  IMAD.MOV.U32 R4, RZ, RZ, 0x1 ;  /* 0x00000001ff047424 */ /* 0x000fe400078e00ff */
[----:B------:R-:W-:Y:S02]  /*0130*/  IMAD.MOV.U32 R5, RZ, RZ, 0xffff ;  /* 0x0000ffffff057424 */ /* 0x000fe400078e00ff */
[----:B------:R-:W-:Y:S04]  /*0140*/  DEPBAR.LE SB0, 0x36 ;  /* 0x00008d800000791a */ /* 0x000fe80000000000 */
[----:B------:R-:W0:Y:S02]  /*0150*/  UTCATOMSWS.FIND_AND_SET.ALIGN UP1, UR5, UR5 ;  /* 0x00000005000575e3 */ /* 0x000e240008020800 */
[----:B0-----:R-:W-:-:S04]  /*0160*/  PLOP3.LUT P0, PT, PT, PT, UP1, 0x80, 0x8 ;  /* 0x000000000008781c */ /* 0x001fc80003f0f018 */
[----:B------:R-:W-:-:S04]  /*0170*/  SEL R0, RZ, 0xffffffff, !P0 ;  /* 0xffffffffff007807 */ /* 0x000fc80004000000 */
[----:B------:R-:W-:Y:S01]  /*0180*/  ISETP.NE.AND P0, PT, R0, RZ, PT ;  /* 0x000000ff0000720c */ /* 0x000fe20003f05270 */
[----:B------:R-:W-:-:S12]  /*0190*/  IMAD.U32 R0, RZ, RZ, UR5 ;  /* 0x00000005ff007e24 */ /* 0x000fd8000f8e00ff */
[----:B------:R-:W-:Y:S05]  /*01a0*/  @P0 BRA `(.L_x_3) ;  /* 0x0000000000240947 */ /* 0x000fea0003800000 */
.L_x_4:
[----:B------:R-:W-:Y:S05]  /*01b0*/  NANOSLEEP 0x64 ;  /* 0x000000640000795d */ /* 0x000fea0003800000 */
[----:B------:R-:W-:-:S05]  /*01c0*/  UMOV UR5, 0x10 ;  /* 0x0000001000057882 */ /* 0x000fca0000000000 */
[----:B------:R-:W-:Y:S04]  /*01d0*/  DEPBAR.LE SB0, 0x36 ;  /* 0x00008d800000791a */ /* 0x000fe80000000000 */
[----:B------:R-:W0:Y:S02]  /*01e0*/  UTCATOMSWS.FIND_AND_SET.ALIGN UP1, UR5, UR5 ;  /* 0x00000005000575e3 */ /* 0x000e240008020800 */
[----:B0-----:R-:W-:-:S04]  /*01f0*/  PLOP3.LUT P0, PT, PT, PT, UP1, 0x80, 0x8 ;  /* 0x000000000008781c */ /* 0x001fc80003f0f018 */
[----:B------:R-:W-:-:S04]  /*0200*/  SEL R0, RZ, 0xffffffff, !P0 ;  /* 0xffffffffff007807 */ /* 0x000fc80004000000 */
[----:B------:R-:W-:Y:S01]  /*0210*/  ISETP.NE.AND P0, PT, R0, RZ, PT ;  /* 0x000000ff0000720c */ /* 0x000fe20003f05270 */
[----:B------:R-:W-:-:S12]  /*0220*/  IMAD.U32 R0, RZ, RZ, UR5 ;  /* 0x00000005ff007e24 */ /* 0x000fd8000f8e00ff */
[----:B------:R-:W-:Y:S05]  /*0230*/  @!P0 BRA `(.L_x_4) ;  /* 0xfffffffc00dc8947 */ /* 0x000fea000383ffff */
.L_x_3:
[C---:B------:R-:W-:Y:S01]  /*0240*/  VIADD R3, R0.reuse, 0x10 ;  /* 0x0000001000037836 */ /* 0x040fe20000000000 */
[----:B------:R-:W-:Y:S01]  /*0250*/  UMOV UR5, 0x50 ;  /* 0x0000005000057882 */ /* 0x000fe20000000000 */
[----:B------:R-:W-:Y:S01]  /*0260*/  SHF.L.U32 R2, R5, R0, RZ ;  /* 0x0000000005027219 */ /* 0x000fe200000006ff */
[----:B------:R-:W-:Y:S01]  /*0270*/  ULEA UR5, UR6, UR5, 0x18 ;  /* 0x0000000506057291 */ /* 0x000fe2000f8ec0ff */
[----:B------:R-:W-:Y:S01]  /*0280*/  IMAD.SHL.U32 R0, R0, 0x20, RZ ;  /* 0x0000002000007824 */ /* 0x000fe200078e00ff */
[----:B------:R-:W-:-:S04]  /*0290*/  SHF.L.U32 R3, R4, R3, RZ ;  /* 0x0000000304037219 */ /* 0x000fc800000006ff */
[----:B------:R-:W-:-:S05]  /*02a0*/  LOP3.LUT R2, R3, R2, RZ, 0xfc, !PT ;  /* 0x0000000203027212 */ /* 0x000fca00078efcff */
[----:B------:R0:W-:Y:S04]  /*02b0*/  ATOMS.OR RZ, [UR5], R2 ;  /* 0x00000002ffff798c */ /* 0x0001e8000b000005 */
[----:B------:R0:W-:Y:S01]  /*02c0*/  STS [UR4], R0 ;  /* 0x00000000ff007988 */ /* 0x0001e20008000804 */
[----:B------:R-:W-:Y:S05]  /*02d0*/  BRA `(.L_x_2) ;  /* 0x0000000000107947 */ /* 0x000fea0003800000 */
.L_x_1:
[----:B------:R-:W-:Y:S01]  /*02e0*/  IMAD.MOV.U32 R0, RZ, RZ, -0x1 ;  /* 0xffffffffff007424 */ /* 0x000fe200078e00ff */
[----:B------:R-:W-:-:S04]  /*02f0*/  MOV R2, 0x320 ;  /* 0x0000032000027802 */ /* 0x000fc80000000f00 */
[----:B------:R0:W-:Y:S03]  /*0300*/  STS [UR4], R0 ;  /* 0x00000000ff007988 */ /* 0x0001e60008000804 */
[----:B0-----:R-:W-:Y:S05]  /*0310*/  CALL.REL.NOINC `($__internal_1_$__cuda_sm10x_tcgen05_guardrail_trap_phase_invalid_during_alloc) ;  /* 0x000004b400b47944 */ /* 0x001fea0003c00000 */
.L_x_2:
[----:B------:R-:W-:Y:S05]  /*0320*/  WARPSYNC.ALL ;  /* 0x0000000000007948 */ /* 0x000fea0003800000 */
[----:B------:R-:W-:Y:S01]  /*0330*/  NOP ;  /* 0x0000000000007918 */ /* 0x000fe20000000000 */
.L_x_0:
[----:B------:R-:W1:Y:S01]  /*0340*/  LDC.64 R4, c[0x0][0x398] ;  /* 0x0000e600ff047b82 */ /* 0x000e620000000a00 */
[----:B------:R-:W2:Y:S01]  /*0350*/  S2R R7, SR_CTAID.X ;  /* 0x0000000000077919 */ /* 0x000ea20000002500 */
[----:B------:R-:W-:Y:S01]  /*0360*/  UMOV UR9, 0x400 ;  /* 0x0000040000097882 */ /* 0x000fe20000000000 */
[----:B------:R-:W3:Y:S01]  /*0370*/  LDCU UR4, c[0x0][0x3a4] ;  /* 0x00007480ff0477ac */ /* 0x000ee20008000800 */
[----:B------:R-:W4:Y:S01]  /*0380*/  S2R R18, SR_TID.X ;  /* 0x0000000000127919 */ /* 0x000f220000002100 */
[----:B------:R-:W0:Y:S03]  /*0390*/  LDCU.128 UR12, c[0x0][0x380] ;  /* 0x00007000ff0c77ac */ /* 0x000e260008000c00 */
[----:B------:R-:W0:Y:S02]  /*03a0*/  S2UR UR5, SR_CgaCtaId ;  /* 0x00000000000579c3 */ /* 0x000e240000008800 */
[----:B01----:R-:W-:Y:S01]  /*03b0*/  VIADD R0, R5, 0x1ff ;  /* 0x000001ff05007836 */ /* 0x003fe20000000000 */
[----:B------:R-:W-:Y:S01]  /*03c0*/  IABS R15, R4 ;  /* 0x00000004000f7213 */ /* 0x000fe20000000000 */
[----:B------:R-:W-:Y:S03]  /*03d0*/  STL [R1+0xcd4], R5 ;  /* 0x000cd40501007387 */ /* 0x000fe60000100800 */
[----:B------:R-:W-:Y:S01]  /*03e0*/  SHF.R.S32.HI R3, RZ, 0x1f, R0 ;  /* 0x0000001fff037819 */ /* 0x000fe20000011400 */
[----:B------:R-:W-:-:S03]  /*03f0*/  ULEA UR9, UR5, UR9, 0x18 ;  /* 0x0000000905097291 */ /* 0x000fc6000f8ec0ff */
[----:B------:R-:W-:Y:S01]  /*0400*/  LEA.HI R3, R3, R0, RZ, 0x9 ;  /* 0x0000000003037211 */ /* 0x000fe200078f48ff */
[----:B------:R-:W-:Y:S01]  /*0410*/  BAR.SYNC.DEFER_BLOCKING 0x0 ;  /* 0x0000000000007b1d */ /* 0x000fe20000010000 */
[----:B--2---:R-:W-:Y:S02]  /*0420*/  IABS R10, R7 ;  /* 0x00000007000a7213 */ /* 0x004fe40000000000 */
[----:B------:R-:W-:-:S05]  /*0430*/  SHF.R.S32.HI R3, RZ, 0x9, R3 ;  /* 0x00000009ff037819 */ /* 0x000fca0000011403 */
[----:B------:R-:W-:-:S05]  /*0440*/  IMAD.SHL.U32 R6, R3, 0x4, RZ ;  /* 0x0000000403067824 */ /* 0x000fca00078e00ff */
[-C--:B------:R-:W-:Y:S02]  /*0450*/  IABS R9, R6.reuse ;  /* 0x0000000600097213 */ /* 0x080fe40000000000 */
[----:B------:R-:W-:Y:S02]  /*0460*/  IABS R12, R6 ;  /* 0x00000006000c7213 */ /* 0x000fe40000000000 */
[----:B------:R-:W0:Y:S01]  /*0470*/  I2F.RP R0, R9 ;  /* 0x0000000900007306 */ /* 0x000e220000209400 */
[----:B------:R-:W1:Y:S07]  /*0480*/  LDS R16, [UR9] ;  /* 0x00000009ff107984 */ /* 0x000e6e0008000800 */
[----:B0-----:R-:W0:Y:S02]  /*0490*/  MUFU.RCP R0, R0 ;  /* 0x0000000000007308 */ /* 0x001e240000001000 */
[----:B0-----:R-:W-:-:S02]  /*04a0*/  VIADD R2, R0, 0xffffffe ;  /* 0x0ffffffe00027836 */ /* 0x001fc40000000000 */
[----:B------:R-:W-:-:S04]  /*04b0*/  IMAD.MOV R0, RZ, RZ, -R12 ;  /* 0x000000ffff007224 */ /* 0x000fc800078e0a0c */
[----:B------:R0:W2:Y:S02]  /*04c0*/  F2I.FTZ.U32.TRUNC.NTZ R3, R2 ;  /* 0x0000000200037305 */ /* 0x0000a4000021f000 */
[----:B0-----:R-:W-:Y:S01]  /*04d0*/  IMAD.MOV.U32 R2, RZ, RZ, RZ ;  /* 0x000000ffff027224 */ /* 0x001fe200078e00ff */
[----:B-1----:R-:W-:Y:S01]  /*04e0*/  R2UR UR8, R16 ;  /* 0x00000000100872ca */ /* 0x002fe200000e0000 */
[----:B--2---:R-:W-:-:S04]  /*04f0*/  IMAD.MOV R8, RZ, RZ, -R3 ;  /* 0x000000ffff087224 */ /* 0x004fc800078e0a03 */
[----:B------:R-:W-:Y:S02]  /*0500*/  IMAD R11, R8, R9, RZ ;  /* 0x00000009080b7224 */ /* 0x000fe400078e02ff */
[----:B------:R-:W-:Y:S02]  /*0510*/  IMAD.MOV.U32 R8, RZ, RZ, R10 ;  /* 0x000000ffff087224 */ /* 0x000fe400078e000a */
[----:B------:R-:W-:-:S06]  /*0520*/  IMAD.HI.U32 R3, R3, R11, R2 ;  /* 0x0000000b03037227 */ /* 0x000fcc00078e0002 */
[----:B------:R-:W-:-:S04]  /*0530*/  IMAD.HI.U32 R3, R3, R8, RZ ;  /* 0x0000000803037227 */ /* 0x000fc800078e00ff */
[----:B------:R-:W-:Y:S01]  /*0540*/  IMAD R0, R3, R0, R8 ;  /* 0x0000000003007224 */ /* 0x000fe200078e0208 */
[----:B------:R-:W-:Y:S04]  /*0550*/  BAR.SYNC.DEFER_BLOCKING 0x0 ;  /* 0x0000000000007b1d */ /* 0x000fe80000010000 */
[----:B------:R-:W-:-:S13]  /*0560*/  ISETP.GT.U32.AND P1, PT, R9, R0, PT ;  /* 0x000000000900720c */ /* 0x000fda0003f24070 */
[----:B------:R-:W-:Y:S02]  /*0570*/  @!P1 IMAD.IADD R0, R0, 0x1, -R9 ;  /* 0x0000000100009824 */ /* 0x000fe400078e0a09 */
[----:B------:R-:W-:Y:S01]  /*0580*/  @!P1 VIADD R3, R3, 0x1 ;  /* 0x0000000103039836 */ /* 0x000fe20000000000 */
[----:B------:R-:W-:Y:S02]  /*0590*/  ISETP.NE.AND P1, PT, R6, RZ, PT ;  /* 0x000000ff0600720c */ /* 0x000fe40003f25270 */
[----:B------:R-:W-:Y:S02]  /*05a0*/  ISETP.GE.U32.AND P0, PT, R0, R9, PT ;  /* 0x000000090000720c */ /* 0x000fe40003f06070 */
[----:B------:R-:W-:-:S04]  /*05b0*/  LOP3.LUT R0, R7, R6, RZ, 0x3c, !PT ;  /* 0x0000000607007212 */ /* 0x000fc800078e3cff */
[----:B------:R-:W-:Y:S01]  /*05c0*/  ISETP.GE.AND P2, PT, R0, RZ, PT ;  /* 0x000000ff0000720c */ /* 0x000fe20003f46270 */
[----:B------:R-:W-:-:S06]  /*05d0*/  VIADD R0, R4, 0x7f ;  /* 0x0000007f04007836 */ /* 0x000fcc0000000000 */
[----:B------:R-:W-:-:S04]  /*05e0*/  @P0 VIADD R3, R3, 0x1 ;  /* 0x0000000103030836 */ /* 0x000fc80000000000 */
[----:B------:R-:W-:Y:S01]  /*05f0*/  IMAD.MOV.U32 R2, RZ, RZ, R3 ;  /* 0x000000ffff027224 */ /* 0x000fe200078e0003 */
[----:B------:R-:W-:-:S03]  /*0600*/  SHF.R.S32.HI R3, RZ, 0x1f, R0 ;  /* 0x0000001fff037819 */ /* 0x000fc60000011400 */
[----:B------:R-:W-:Y:S01]  /*0610*/  @!P2 IMAD.MOV R2, RZ, RZ, -R2 ;  /* 0x000000ffff02a224 */ /* 0x000fe200078e0a02 */
[----:B------:R-:W-:Y:S02]  /*0620*/  @!P1 LOP3.LUT R2, RZ, R6, RZ, 0x33, !PT ;  /* 0x00000006ff029212 */ /* 0x000fe400078e33ff */
[----:B------:R-:W-:-:S03]  /*0630*/  LEA.HI R3, R3, R0, RZ, 0x7 ;  /* 0x0000000003037211 */ /* 0x000fc600078f38ff */
[----:B------:R-:W-:Y:S02]  /*0640*/  IMAD.SHL.U32 R10, R2, 0x4, RZ ;  /* 0x00000004020a7824 */ /* 0x000fe400078e00ff */
[----:B------:R-:W-:-:S03]  /*0650*/  IMAD.MOV R2, RZ, RZ, -R2 ;  /* 0x000000ffff027224 */ /* 0x000fc600078e0a02 */
[----:B------:R-:W-:Y:S01]  /*0660*/  LEA.HI.SX32 R3, R3, -R10, 0x19 ;  /* 0x8000000a03037211 */ /* 0x000fe200078fcaff */
[----:B------:R-:W-:-:S03]  /*0670*/  IMAD R12, R6, R2, R7 ;  /* 0x00000002060c7224 */ /* 0x000fc600078e0207 */
[----:B------:R-:W-:Y:S02]  /*0680*/  VIMNMX R13, PT, PT, R3, 0x4, PT ;  /* 0x00000004030d7848 */ /* 0x000fe40003fe0100 */
[----:B------:R-:W-:Y:S02]  /*0690*/  IABS R11, R12 ;  /* 0x0000000c000b7213 */ /* 0x000fe40000000000 */
[-C--:B------:R-:W-:Y:S02]  /*06a0*/  IABS R9, R13.reuse ;  /* 0x0000000d00097213 */ /* 0x080fe40000000000 */
[----:B------:R-:W-:Y:S02]  /*06b0*/  IABS R6, R13 ;  /* 0x0000000d00067213 */ /* 0x000fe40000000000 */
[----:B------:R-:W0:Y:S08]  /*06c0*/  I2F.RP R0, R9 ;  /* 0x0000000900007306 */ /* 0x000e300000209400 */
[----:B0-----:R-:W0:Y:S02]  /*06d0*/  MUFU.RCP R0, R0 ;  /* 0x0000000000007308 */ /* 0x001e240000001000 */
[----:B0-----:R-:W-:-:S02]  /*06e0*/  VIADD R3, R0, 0xffffffe ;  /* 0x0ffffffe00037836 */ /* 0x001fc40000000000 */
[----:B------:R-:W-:-:S04]  /*06f0*/  IMAD.MOV R0, RZ, RZ, -R6 ;  /* 0x000000ffff007224 */ /* 0x000fc800078e0a06 */
[----:B------:R-:W0:Y:S02]  /*0700*/  F2I.FTZ.U32.TRUNC.NTZ R3, R3 ;  /* 0x0000000300037305 */ /* 0x000e24000021f000 */
[----:B0-----:R-:W-:-:S04]  /*0710*/  IMAD.MOV R8, RZ, RZ, -R3 ;  /* 0x000000ffff087224 */ /* 0x001fc800078e0a03 */
[----:B------:R-:W-:-:S04]  /*0720*/  IMAD.MOV.U32 R2, RZ, RZ, R8 ;  /* 0x000000ffff027224 */ /* 0x000fc800078e0008 */
[----:B------:R-:W-:Y:S02]  /*0730*/  IMAD R7, R2, R9, RZ ;  /* 0x0000000902077224 */ /* 0x000fe400078e02ff */
[----:B------:R-:W-:-:S04]  /*0740*/  IMAD.MOV.U32 R2, RZ, RZ, RZ ;  /* 0x000000ffff027224 */ /* 0x000fc800078e00ff */
[----:B------:R-:W-:Y:S02]  /*0750*/  IMAD.HI.U32 R2, R3, R7, R2 ;  /* 0x0000000703027227 */ /* 0x000fe400078e0002 */
[----:B------:R-:W0:Y:S04]  /*0760*/  I2F.RP R3, R15 ;  /* 0x0000000f00037306 */ /* 0x000e280000209400 */
[----:B------:R-:W-:-:S04]  /*0770*/  IMAD.HI.U32 R2, R2, R11, RZ ;  /* 0x0000000b02027227 */ /* 0x000fc800078e00ff */
[----:B------:R-:W-:Y:S01]  /*0780*/  IMAD R0, R2, R0, R11 ;  /* 0x0000000002007224 */ /* 0x000fe200078e020b */
[----:B------:R-:W-:Y:S02]  /*0790*/  IABS R11, R5 ;  /* 0x00000005000b7213 */ /* 0x000fe40000000000 */
[----:B----4-:R-:W-:Y:S02]  /*07a0*/  LOP3.LUT R5, R18, 0x7f, RZ, 0xc0, !PT ;  /* 0x0000007f12057812 */ /* 0x010fe400078ec0ff */
[----:B------:R-:W-:Y:S01]  /*07b0*/  ISETP.GT.U32.AND P1, PT, R9, R0, PT ;  /* 0x000000000900720c */ /* 0x000fe20003f24070 */
[----:B------:R-:W1:Y:S08]  /*07c0*/  I2F.RP R6, R11 ;  /* 0x0000000b00067306 */ /* 0x000e700000209400 */
[----:B0-----:R-:W0:Y:S04]  /*07d0*/  MUFU.RCP R3, R3 ;  /* 0x0000000300037308 */ /* 0x001e280000001000 */
[----:B------:R-:W-:-:S02]  /*07e0*/  @!P1 IMAD.IADD R0, R0, 0x1, -R9 ;  /* 0x0000000100009824 */ /* 0x000fc400078e0a09 */
[----:B------:R-:W-:Y:S01]  /*07f0*/  @!P1 VIADD R2, R2, 0x1 ;  /* 0x0000000102029836 */ /* 0x000fe20000000000 */
[----:B------:R-:W-:Y:S01]  /*0800*/  ISETP.NE.AND P1, PT, R13, RZ, PT ;  /* 0x000000ff0d00720c */ /* 0x000fe20003f25270 */
[----:B-1----:R-:W1:Y:S01]  /*0810*/  MUFU.RCP R6, R6 ;  /* 0x0000000600067308 */ /* 0x002e620000001000 */
[----:B------:R-:W-:Y:S02]  /*0820*/  ISETP.GE.U32.AND P0, PT, R0, R9, PT ;  /* 0x000000090000720c */ /* 0x000fe40003f06070 */
[----:B------:R-:W-:Y:S02]  /*0830*/  LOP3.LUT R0, R12, R13, RZ, 0x3c, !PT ;  /* 0x0000000d0c007212 */ /* 0x000fe400078e3cff */
[----:B------:R-:W-:Y:S02]  /*0840*/  SHF.R.U32.HI R9, RZ, 0x6, R18 ;  /* 0x00000006ff097819 */ /* 0x000fe40000011612 */
[----:B------:R-:W-:Y:S01]  /*0850*/  ISETP.GE.AND P2, PT, R0, RZ, PT ;  /* 0x000000ff0000720c */ /* 0x000fe20003f46270 */
[----:B0-----:R-:W-:Y:S01]  /*0860*/  VIADD R8, R3, 0xffffffe ;  /* 0x0ffffffe03087836 */ /* 0x001fe20000000000 */
[----:B------:R-:W-:-:S03]  /*0870*/  SGXT.U32 R9, R9, 0x1 ;  /* 0x000000010909781a */ /* 0x000fc60000000000 */
[----:B------:R-:W0:Y:S02]  /*0880*/  F2I.FTZ.U32.TRUNC.NTZ R3, R8 ;  /* 0x0000000800037305 */ /* 0x000e24000021f000 */
[----:B------:R-:W-:Y:S02]  /*0890*/  @P0 VIADD R2, R2, 0x1 ;  /* 0x0000000102020836 */ /* 0x000fe40000000000 */
[----:B-1----:R-:W-:Y:S02]  /*08a0*/  VIADD R6, R6, 0xffffffe ;  /* 0x0ffffffe06067836 */ /* 0x002fe40000000000 */
[----:B------:R-:W-:Y:S02]  /*08b0*/  IMAD.MOV.U32 R14, RZ, RZ, R2 ;  /* 0x000000ffff0e7224 */ /* 0x000fe400078e0002 */
[----:B------:R-:W1:Y:S01]  /*08c0*/  F2I.FTZ.U32.TRUNC.NTZ R7, R6 ;  /* 0x0000000600077305 */ /* 0x000e62000021f000 */
[----:B------:R-:W-:Y:S02]  /*08d0*/  IMAD.MOV.U32 R2, RZ, RZ, RZ ;  /* 0x000000ffff027224 */ /* 0x000fe400078e00ff */
[----:B------:R-:W-:Y:S01]  /*08e0*/  @!P2 IMAD.MOV R14, RZ, RZ, -R14 ;  /* 0x000000ffff0ea224 */ /* 0x000fe200078e0a0e */
[----:B------:R-:W-:Y:S01]  /*08f0*/  @!P1 LOP3.LUT R14, RZ, R13, RZ, 0x33, !PT ;  /* 0x0000000dff0e9212 */ /* 0x000fe200078e33ff */
[----:B0-----:R-:W-:-:S04]  /*0900*/  IMAD.MOV R8, RZ, RZ, -R3 ;  /* 0x000000ffff087224 */ /* 0x001fc800078e0a03 */
[----:B------:R-:W-:-:S04]  /*0910*/  IMAD.MOV R0, RZ, RZ, -R14 ;  /* 0x000000ffff007224 */ /* 0x000fc800078e0a0e */
[----:B------:R-:W-:Y:S02]  /*0920*/  IMAD R0, R13, R0, R12 ;  /* 0x000000000d007224 */ /* 0x000fe400078e020c */
[----:B------:R-:W-:Y:S02]  /*0930*/  IMAD R13, R8, R15, RZ ;  /* 0x0000000f080d7224 */ /* 0x000fe400078e02ff */
[----:B------:R-:W-:Y:S02]  /*0940*/  IMAD.IADD R0, R10, 0x1, R0 ;  /* 0x000000010a007824 */ /* 0x000fe400078e0200 */
[----:B------:R-:W-:-:S04]  /*0950*/  IMAD.HI.U32 R2, R3, R13, R2 ;  /* 0x0000000d03027227 */ /* 0x000fc800078e0002 */
[----:B------:R-:W-:Y:S02]  /*0960*/  IMAD R19, R0, 0x80, R5 ;  /* 0x0000008000137824 */ /* 0x000fe400078e0205 */
[----:B------:R-:W-:Y:S02]  /*0970*/  IMAD.SHL.U32 R0, R14, 0x200, RZ ;  /* 0x000002000e007824 */ /* 0x000fe400078e00ff */
[--C-:B-1----:R-:W-:Y:S01]  /*0980*/  IMAD.MOV R6, RZ, RZ, -R7.reuse ;  /* 0x000000ffff067224 */ /* 0x102fe200078e0a07 */
[----:B------:R-:W-:Y:S01]  /*0990*/  IABS R8, R19 ;  /* 0x0000001300087213 */ /* 0x000fe20000000000 */
[----:B------:R0:W-:Y:S01]  /*09a0*/  STL [R1+0xb1c], R19 ;  /* 0x000b1c1301007387 */ /* 0x0001e20000100800 */
[----:B------:R-:W-:Y:S01]  /*09b0*/  LOP3.LUT R14, R0, R9, RZ, 0xfc, !PT ;  /* 0x00000009000e7212 */ /* 0x000fe200078efcff */
[----:B------:R-:W-:Y:S01]  /*09c0*/  IMAD R13, R6, R11, RZ ;  /* 0x0000000b060d7224 */ /* 0x000fe200078e02ff */
[----:B------:R-:W-:Y:S01]  /*09d0*/  ISETP.GE.AND P6, PT, R19, RZ, PT ;  /* 0x000000ff1300720c */ /* 0x000fe20003fc6270 */
[----:B------:R-:W-:Y:S01]  /*09e0*/  IMAD.HI.U32 R2, R2, R8, RZ ;  /* 0x0000000802027227 */ /* 0x000fe200078e00ff */
[----:B------:R-:W-:Y:S01]  /*09f0*/  IABS R3, R14 ;  /* 0x0000000e00037213 */ /* 0x000fe20000000000 */
[----:B------:R-:W-:Y:S01]  /*0a00*/  STL [R1+0xcd8], R0 ;  /* 0x000cd80001007387 */ /* 0x000fe20000100800 */
[C---:B------:R-:W-:Y:S01]  /*0a10*/  LOP3.LUT R9, R14.reuse, 0x6, RZ, 0xfc, !PT ;  /* 0x000000060e097812 */ /* 0x040fe200078efcff */
[----:B------:R-:W-:Y:S01]  /*0a20*/  IMAD.MOV.U32 R6, RZ, RZ, RZ ;  /* 0x000000ffff067224 */ /* 0x000fe200078e00ff */
[----:B------:R-:W-:Y:S01]  /*0a30*/  LOP3.LUT R17, R14, 0xa, RZ, 0xfc, !PT ;  /* 0x0000000a0e117812 */ /* 0x000fe200078efcff */
[----:B------:R-:W-:Y:S01]  /*0a40*/  IMAD.MOV R2, RZ, RZ, -R2 ;  /* 0x000000ffff027224 */ /* 0x000fe200078e0a02 */
[----:B------:R-:W-:Y:S01]  /*0a50*/  IABS R10, R9 ;  /* 0x00000009000a7213 */ /* 0x000fe20000000000 */
[----:B------:R-:W-:Y:S01]  /*0a60*/  IMAD.HI.U32 R13, R7, R13, R6 ;  /* 0x0000000d070d7227 */ /* 0x000fe200078e0006 */
[----:B------:R-:W-:-:S02]  /*0a70*/  SHF.R.U32.HI R7, RZ, 0x5, R18 ;  /* 0x00000005ff077819 */ /* 0x000fc40000011612 */
[----:B------:R-:W-:Y:S01]  /*0a80*/  IABS R12, R17 ;  /* 0x00000011000c7213 */ /* 0x000fe20000000000 */
[----:B------:R-:W-:Y:S01]  /*0a90*/  IMAD.MOV.U32 R6, RZ, RZ, R3 ;  /* 0x000000ffff067224 */ /* 0x000fe200078e0003 */
[----:B------:R-:W-:Y:S01]  /*0aa0*/  R2UR UR7, R7 ;  /* 0x00000000070772ca */ /* 0x000fe200000e0000 */
[----:B------:R-:W-:Y:S01]  /*0ab0*/  IMAD R2, R15, R2, R8 ;  /* 0x000000020f027224 */ /* 0x000fe200078e0208 */
[C---:B------:R-:W-:Y:S01]  /*0ac0*/  LOP3.LUT R7, R14.reuse, 0x2, RZ, 0xfc, !PT ;  /* 0x000000020e077812 */ /* 0x040fe200078efcff */
[----:B------:R-:W-:Y:S01]  /*0ad0*/  IMAD.HI.U32 R3, R13, R6, RZ ;  /* 0x000000060d037227 */ /* 0x000fe200078e00ff */
[----:B------:R-:W-:Y:S02]  /*0ae0*/  LOP3.LUT R16, R14, 0x8, RZ, 0xfc, !PT ;  /* 0x000000080e107812 */ /* 0x000fe400078efcff */
[----:B------:R-:W-:Y:S01]  /*0af0*/  ISETP.GT.U32.AND P0, PT, R15, R2, PT ;  /* 0x000000020f00720c */ /* 0x000fe20003f04070 */
[----:B------:R-:W-:Y:S01]  /*0b00*/  IMAD.MOV R3, RZ, RZ, -R3 ;  /* 0x000000ffff037224 */ /* 0x000fe200078e0a03 */
[----:B------:R-:W-:-:S02]  /*0b10*/  ISETP.GE.AND P4, PT, R7, RZ, PT ;  /* 0x000000ff0700720c */ /* 0x000fc40003f86270 */
[----:B------:R-:W-:Y:S01]  /*0b20*/  IABS R90, R7 ;  /* 0x00000007005a7213 */ /* 0x000fe20000000000 */
[----:B------:R-:W-:Y:S01]  /*0b30*/  IMAD R91, R11, R3, R6 ;  /* 0x000000030b5b7224 */ /* 0x000fe200078e0206 */
[C---:B------:R-:W-:Y:S01]  /*0b40*/  LOP3.LUT R7, R14.reuse, 0x4, RZ, 0xfc, !PT ;  /* 0x000000040e077812 */ /* 0x040fe200078efcff */
[C---:B------:R-:W-:Y:S01]  /*0b50*/  IMAD.HI.U32 R6, R13.reuse, R10, RZ ;  /* 0x0000000a0d067227 */ /* 0x040fe200078e00ff */
[----:B------:R-:W-:Y:S02]  /*0b60*/  IABS R88, R16 ;  /* 0x0000001000587213 */ /* 0x000fe40000000000 */
[----:B------:R-:W-:Y:S01]  /*0b70*/  IABS R8, R7 ;  /* 0x0000000700087213 */ /* 0x000fe20000000000 */
[----:B------:R-:W-:Y:S01]  /*0b80*/  IMAD.HI.U32 R3, R13, R90, RZ ;  /* 0x0000005a0d037227 */ /* 0x000fe200078e00ff */
[----:B------:R-:W-:Y:S02]  /*0b90*/  ISETP.GE.AND P2, PT, R7, RZ, PT ;  /* 0x000000ff0700720c */ /* 0x000fe40003f46270 */
[----:B------:R-:W-:Y:S01]  /*0ba0*/  ISETP.GT.U32.AND P1, PT, R11, R91, PT ;  /* 0x0000005b0b00720c */ /* 0x000fe20003f24070 */
[----:B------:R-:W-:Y:S01]  /*0bb0*/  IMAD.MOV R7, RZ, RZ, -R3 ;  /* 0x000000ffff077224 */ /* 0x000fe200078e0a03 */
[----:B------:R-:W-:Y:S01]  /*0bc0*/  LOP3.LUT R23, R14, 0x56, RZ, 0xfc, !PT ;  /* 0x000000560e177812 */ /* 0x000fe200078efcff */
[----:B------:R-:W-:Y:S01]  /*0bd0*/  @!P0 IMAD.IADD R2, R2, 0x1, -R15 ;  /* 0x0000000102028824 */ /* 0x000fe200078e0a0f */
[C---:B------:R-:W-:Y:S01]  /*0be0*/  LOP3.LUT R21, R14.reuse, 0x58, RZ, 0xfc, !PT ;  /* 0x000000580e157812 */ /* 0x040fe200078efcff */
[----:B------:R-:W-:Y:S01]  /*0bf0*/  IMAD.HI.U32 R3, R13, R8, RZ ;  /* 0x000000080d037227 */ /* 0x000fe200078e00ff */
[----:B0-----:R-:W-:-:S02]  /*0c00*/  LOP3.LUT R19, R14, 0x5c, RZ, 0xfc, !PT ;  /* 0x0000005c0e137812 */ /* 0x001fc400078efcff */
[----:B------:R-:W-:Y:S01]  /*0c10*/  ISETP.GT.U32.AND P3, PT, R15, R2, PT ;  /* 0x000000020f00720c */ /* 0x000fe20003f64070 */
[C---:B------:R-:W-:Y:S01]  /*0c20*/  IMAD R90, R11.reuse, R7, R90 ;  /* 0x000000070b5a7224 */ /* 0x040fe200078e025a */
[----:B------:R-:W-:Y:S01]  /*0c30*/  IABS R62, R21 ;  /* 0x00000015003e7213 */ /* 0x000fe20000000000 */
[----:B------:R-:W-:Y:S01]  /*0c40*/  IMAD.MOV R3, RZ, RZ, -R3 ;  /* 0x000000ffff037224 */ /* 0x000fe200078e0a03 */
[----:B------:R-:W-:Y:S01]  /*0c50*/  IABS R20, R19 ;  /* 0x0000001300147213 */ /* 0x000fe20000000000 */
[----:B------:R-:W-:Y:S01]  /*0c60*/  IMAD.MOV R6, RZ, RZ, -R6 ;  /* 0x000000ffff067224 */ /* 0x000fe200078e0a06 */
[C---:B------:R-:W-:Y:S01]  /*0c70*/  ISETP.GT.U32.AND P0, PT, R11.reuse, R90, PT ;  /* 0x0000005a0b00720c */ /* 0x040fe20003f04070 */
[C---:B------:R-:W-:Y:S01]  /*0c80*/  IMAD R89, R11.reuse, R3, R8 ;  /* 0x000000030b597224 */ /* 0x040fe200078e0208 */
[C---:B------:R-:W-:Y:S01]  /*0c90*/  LOP3.LUT R44, R14.reuse, 0xa0, RZ, 0xfc, !PT ;  /* 0x000000a00e2c7812 */ /* 0x040fe200078efcff */
[----:B------:R-:W-:Y:S01]  /*0ca0*/  IMAD R6, R11, R6, R10 ;  /* 0x000000060b067224 */ /* 0x000fe200078e020a */
[----:B------:R-:W-:Y:S01]  /*0cb0*/  LOP3.LUT R43, R14, 0xa2, RZ, 0xfc, !PT ;  /* 0x000000a20e2b7812 */ /* 0x000fe200078efcff */
[----:B------:R-:W-:Y:S01]  /*0cc0*/  IMAD.HI.U32 R7, R13, R12, RZ ;  /* 0x0000000c0d077227 */ /* 0x000fe200078e00ff */
[----:B------:R-:W-:-:S02]  /*0cd0*/  ISETP.GT.U32.AND P5, PT, R11, R89, PT ;  /* 0x000000590b00720c */ /* 0x000fc40003fa4070 */
[----:B------:R-:W-:Y:S01]  /*0ce0*/  LOP3.LUT R27, R14, 0xe2, RZ, 0xfc, !PT ;  /* 0x000000e20e1b7812 */ /* 0x000fe200078efcff */
[----:B------:R-:W-:Y:S01]  /*0cf0*/  @!P3 IMAD.IADD R2, R2, 0x1, -R15 ;  /* 0x000000010202b824 */ /* 0x000fe200078e0a0f */
[C---:B------:R-:W-:Y:S01]  /*0d00*/  ISETP.GT.U32.AND P3, PT, R11.reuse, R6, PT ;  /* 0x000000060b00720c */ /* 0x040fe20003f64070 */
[----:B------:R-:W-:Y:S02]  /*0d10*/  IMAD.MOV R7, RZ, RZ, -R7 ;  /* 0x000000ffff077224 */ /* 0x000fe400078e0a07 */
[--C-:B------:R-:W-:Y:S02]  /*0d20*/  @!P0 IMAD.IADD R90, R90, 0x1, -R11.reuse ;  /* 0x000000015a5a8824 */ /* 0x100fe400078e0a0b */
[----:B------:R-:W-:Y:S02]  /*0d30*/  @!P6 IMAD.MOV R2, RZ, RZ, -R2 ;  /* 0x000000ffff02e224 */ /* 0x000fe400078e0a02 */
[C---:B------:R-:W-:Y:S01]  /*0d40*/  IMAD R87, R11.reuse, R7, R12 ;  /* 0x000000070b577224 */ /* 0x040fe200078e020c */
[----:B------:R-:W-:Y:S01]  /*0d50*/  ISETP.GT.U32.AND P6, PT, R11, R90, PT ;  /* 0x0000005a0b00720c */ /* 0x000fe20003fc4070 */
[--C-:B------:R-:W-:Y:S01]  /*0d60*/  @!P5 IMAD.IADD R89, R89, 0x1, -R11.reuse ;  /* 0x000000015959d824 */ /* 0x100fe200078e0a0b */
[----:B------:R-:W-:Y:S01]  /*0d70*/  LEA.HI R12, R18, R0, RZ, 0x1a ;  /* 0x00000000120c7211 */ /* 0x000fe200078fd0ff */
[--C-:B------:R-:W-:Y:S01]  /*0d80*/  @!P1 IMAD.IADD R91, R91, 0x1, -R11.reuse ;  /* 0x000000015b5b9824 */ /* 0x100fe200078e0a0b */
[----:B------:R-:W-:Y:S01]  /*0d90*/  ISETP.NE.AND P1, PT, R4, RZ, PT ;  /* 0x000000ff0400720c */ /* 0x000fe20003f25270 */
[----:B------:R-:W-:Y:S01]  /*0da0*/  @!P3 IMAD.IADD R6, R6, 0x1, -R11 ;  /* 0x000000010606b824 */ /* 0x000fe200078e0a0b */
[----:B------:R-:W-:Y:S01]  /*0db0*/  ISETP.GT.U32.AND P5, PT, R11, R89, PT ;  /* 0x000000590b00720c */ /* 0x000fe20003fa4070 */
[----:B------:R-:W-:Y:S01]  /*0dc0*/  IMAD.HI.U32 R3, R13, R88, RZ ;  /* 0x000000580d037227 */ /* 0x000fe200078e00ff */
[----:B------:R-:W-:-:S02]  /*0dd0*/  LOP3.LUT R7, R14, 0xc, RZ, 0xfc, !PT ;  /* 0x0000000c0e077812 */ /* 0x000fc400078efcff */
[C---:B------:R-:W-:Y:S01]  /*0de0*/  ISETP.GT.U32.AND P3, PT, R11.reuse, R6, PT ;  /* 0x000000060b00720c */ /* 0x040fe20003f64070 */
[----:B------:R-:W-:Y:S01]  /*0df0*/  VIADD R10, R12, 0xe ;  /* 0x0000000e0c0a7836 */ /* 0x000fe20000000000 */
[----:B------:R-:W-:Y:S01]  /*0e00*/  IABS R86, R7 ;  /* 0x0000000700567213 */ /* 0x000fe20000000000 */
[----:B------:R-:W-:Y:S01]  /*0e10*/  IMAD.MOV R3, RZ, RZ, -R3 ;  /* 0x000000ffff037224 */ /* 0x000fe200078e0a03 */
[C---:B------:R-:W-:Y:S01]  /*0e20*/  ISETP.GT.U32.AND P0, PT, R11.reuse, R91, PT ;  /* 0x0000005b0b00720c */ /* 0x040fe20003f04070 */
[----:B------:R-:W-:Y:S01]  /*0e30*/  @!P6 IMAD.IADD R90, R90, 0x1, -R11 ;  /* 0x000000015a5ae824 */ /* 0x000fe200078e0a0b */
[----:B------:R-:W-:Y:S01]  /*0e40*/  IABS R8, R10 ;  /* 0x0000000a00087213 */ /* 0x000fe20000000000 */
[C---:B------:R-:W-:Y:S01]  /*0e50*/  IMAD R88, R11.reuse, R3, R88 ;  /* 0x000000030b587224 */ /* 0x040fe200078e0258 */
[----:B------:R-:W-:Y:S01]  /*0e60*/  ISETP.GT.U32.AND P6, PT, R11, R87, PT ;  /* 0x000000570b00720c */ /* 0x000fe20003fc4070 */
[----:B------:R-:W-:Y:S01]  /*0e70*/  IMAD.HI.U32 R3, R13, R86, RZ ;  /* 0x000000560d037227 */ /* 0x000fe200078e00ff */
[----:B------:R-:W-:-:S02]  /*0e80*/  @!P1 LOP3.LUT R2, RZ, R4, RZ, 0x33, !PT ;  /* 0x00000004ff029212 */ /* 0x000fc400078e33ff */
[----:B------:R-:W-:Y:S01]  /*0e90*/  ISETP.GT.U32.AND P1, PT, R11, R88, PT ;  /* 0x000000580b00720c */ /* 0x000fe20003f24070 */
[----:B------:R-:W-:Y:S01]  /*0ea0*/  @!P5 IMAD.IADD R89, R89, 0x1, -R11 ;  /* 0x000000015959d824 */ /* 0x000fe200078e0a0b */
[----:B------:R-:W-:Y:S01]  /*0eb0*/  ISETP.GE.AND P5, PT, R9, RZ, PT ;  /* 0x000000ff0900720c */ /* 0x000fe20003fa6270 */
[----:B------:R-:W-:Y:S01]  /*0ec0*/  IMAD.HI.U32 R4, R13, R8, RZ ;  /* 0x000000080d047227 */ /* 0x000fe200078e00ff */
[C---:B------:R-:W-:Y:S02]  /*0ed0*/  LOP3.LUT R9, R14.reuse, 0x1a, RZ, 0xfc, !PT ;  /* 0x0000001a0e097812 */ /* 0x040fe400078efcff */
[----:B------:R-:W-:Y:S01]  /*0ee0*/  LOP3.LUT R18, R14, 0x22, RZ, 0xfc, !PT ;  /* 0x000000220e127812 */ /* 0x000fe200078efcff */
[----:B------:R-:W-:Y:S02]  /*0ef0*/  IMAD.MOV R3, RZ, RZ, -R3 ;  /* 0x000000ffff037224 */ /* 0x000fe400078e0a03 */
[--C-:B------:R-:W-:Y:S01]  /*0f00*/  @!P3 IMAD.IADD R6, R6, 0x1, -R11.reuse ;  /* 0x000000010606b824 */ /* 0x100fe200078e0a0b */
[----:B------:R-:W-:Y:S01]  /*0f10*/  ISETP.GE.AND P3, PT, R16, RZ, PT ;  /* 0x000000ff1000720c */ /* 0x000fe20003f66270 */
[----:B------:R-:W-:Y:S01]  /*0f20*/  IMAD.MOV R4, RZ, RZ, -R4 ;  /* 0x000000ffff047224 */ /* 0x000fe200078e0a04 */
[----:B------:R-:W-:Y:S01]  /*0f30*/  IABS R78, R18 ;  /* 0x00000012004e7213 */ /* 0x000fe20000000000 */
[----:B------:R-:W-:Y:S01]  /*0f40*/  IMAD R86, R11, R3, R86 ;  /* 0x000000030b567224 */ /* 0x000fe200078e0256 */
[C---:B------:R-:W-:Y:S01]  /*0f50*/  LOP3.LUT R3, R14.reuse, 0x10, RZ, 0xfc, !PT ;  /* 0x000000100e037812 */ /* 0x040fe200078efcff */
[--C-:B------:R-:W-:Y:S01]  /*0f60*/  @!P0 IMAD.IADD R91, R91, 0x1, -R11.reuse ;  /* 0x000000015b5b8824 */ /* 0x100fe200078e0a0b */
[C---:B------:R-:W-:Y:S01]  /*0f70*/  ISETP.GE.AND P0, PT, R14.reuse, RZ, PT ;  /* 0x000000ff0e00720c */ /* 0x040fe20003f06270 */
[----:B------:R-:W-:Y:S01]  /*0f80*/  @!P6 IMAD.IADD R87, R87, 0x1, -R11 ;  /* 0x000000015757e824 */ /* 0x000fe200078e0a0b */
[----:B------:R-:W-:Y:S01]  /*0f90*/  ISETP.GE.AND P6, PT, R7, RZ, PT ;  /* 0x000000ff0700720c */ /* 0x000fe20003fc6270 */
[C---:B------:R-:W-:Y:S01]  /*0fa0*/  IMAD R4, R11.reuse, R4, R8 ;  /* 0x000000040b047224 */ /* 0x040fe200078e0208 */
[----:B------:R-:W-:Y:S01]  /*0fb0*/  IABS R8, R3 ;  /* 0x0000000300087213 */ /* 0x000fe20000000000 */
[----:B------:R-:W-:Y:S01]  /*0fc0*/  IMAD.MOV.U32 R15, RZ, RZ, R6 ;  /* 0x000000ffff0f7224 */ /* 0x000fe200078e0006 */
[----:B------:R-:W-:Y:S01]  /*0fd0*/  LOP3.LUT R6, R14, 0x12, RZ, 0xfc, !PT ;  /* 0x000000120e067812 */ /* 0x000fe200078efcff */
[----:B------:R-:W-:Y:S01]  /*0fe0*/  @!P2 IMAD.MOV R89, RZ, RZ, -R89 ;  /* 0x000000ffff59a224 */ /* 0x000fe200078e0a59 */
[C---:B------:R-:W-:Y:S01]  /*0ff0*/  ISETP.GT.U32.AND P2, PT, R11.reuse, R86, PT ;  /* 0x000000560b00720c */ /* 0x040fe20003f44070 */
[----:B------:R-:W-:Y:S01]  /*1000*/  @!P4 IMAD.MOV R90, RZ, RZ, -R90 ;  /* 0x000000ffff5ac224 */ /* 0x000fe200078e0a5a */
[C---:B------:R-:W-:Y:S01]  /*1010*/  ISETP.GT.U32.AND P4, PT, R11.reuse, R87, PT ;  /* 0x000000570b00720c */ /* 0x040fe20003f84070 */
[----:B------:R-:W-:Y:S01]  /*1020*/  @!P5 IMAD.MOV R15, RZ, RZ, -R15 ;  /* 0x000000ffff0fd224 */ /* 0x000fe200078e0a0f */
[----:B------:R-:W-:Y:S01]  /*1030*/  ISETP.GT.U32.AND P5, PT, R11, R4, PT ;  /* 0x000000040b00720c */ /* 0x000fe20003fa4070 */
[----:B------:R-:W-:Y:S01]  /*1040*/  @!P1 IMAD.IADD R88, R88, 0x1, -R11 ;  /* 0x0000000158589824 */ /* 0x000fe200078e0a0b */
[----:B------:R-:W-:Y:S01]  /*1050*/  ISETP.GE.AND P1, PT, R17, RZ, PT ;  /* 0x000000ff1100720c */ /* 0x000fe20003f26270 */
[----:B------:R-:W-:Y:S01]  /*1060*/  @!P0 IMAD.MOV R91, RZ, RZ, -R91 ;  /* 0x000000ffff5b8224 */ /* 0x000fe200078e0a5b */
[----:B------:R-:W-:Y:S01]  /*1070*/  IABS R84, R6 ;  /* 0x0000000600547213 */ /* 0x000fe20000000000 */
[----:B------:R-:W-:Y:S01]  /*1080*/  VIADD R16, R12, 0x1e ;  /* 0x0000001e0c107836 */ /* 0x000fe20000000000 */
[----:B------:R-:W-:-:S02]  /*1090*/  ISETP.GT.U32.AND P0, PT, R11, R88, PT ;  /* 0x000000580b00720c */ /* 0x000fc40003f04070 */
[----:B------:R-:W-:Y:S01]  /*10a0*/  LOP3.LUT R7, R14, 0x14, RZ, 0xfc, !PT ;  /* 0x000000140e077812 */ /* 0x000fe200078efcff */
[--C-:B------:R-:W-:Y:S01]  /*10b0*/  @!P2 IMAD.IADD R86, R86, 0x1, -R11.reuse ;  /* 0x000000015656a824 */ /* 0x100fe200078e0a0b */
[----:B------:R-:W-:Y:S01]  /*10c0*/  ISETP.GE.AND P2, PT, R6, RZ, PT ;  /* 0x000000ff0600720c */ /* 0x000fe20003f46270 */
[--C-:B------:R-:W-:Y:S01]  /*10d0*/  @!P4 IMAD.IADD R87, R87, 0x1, -R11.reuse ;  /* 0x000000015757c824 */ /* 0x100fe200078e0a0b */
[----:B------:R-:W-:Y:S01]  /*10e0*/  ISETP.GE.AND P4, PT, R3, RZ, PT ;  /* 0x000000ff0300720c */ /* 0x000fe20003f86270 */
[----:B------:R-:W-:Y:S01]  /*10f0*/  @!P5 IMAD.IADD R4, R4, 0x1, -R11 ;  /* 0x000000010404d824 */ /* 0x000fe200078e0a0b */
[----:B------:R-:W-:Y:S01]  /*1100*/  ISETP.GT.U32.AND P5, PT, R11, R86, PT ;  /* 0x000000560b00720c */ /* 0x000fe20003fa4070 */
[----:B------:R-:W-:Y:S01]  /*1110*/  IMAD.HI.U32 R3, R13, R8, RZ ;  /* 0x000000080d037227 */ /* 0x000fe200078e00ff */
[----:B------:R-:W-:Y:S01]  /*1120*/  STL [R1+0xcdc], R91 ;  /* 0x000cdc5b01007387 */ /* 0x000fe20000100800 */
[----:B------:R-:W-:Y:S02]  /*1130*/  LOP3.LUT R17, R14, 0x20, RZ, 0xfc, !PT ;  /* 0x000000200e117812 */ /* 0x000fe400078efcff */
[----:B------:R-:W-:Y:S01]  /*1140*/  IMAD.MOV R3, RZ, RZ, -R3 ;  /* 0x000000ffff037224 */ /* 0x000fe200078e0a03 */
[----:B------:R-:W-:Y:S01]  /*1150*/  STL [R1+0xce0], R90 ;  /* 0x000ce05a01007387 */ /* 0x000fe20000100800 */
[--C-:B------:R-:W-:Y:S01]  /*1160*/  @!P0 IMAD.IADD R88, R88, 0x1, -R11.reuse ;  /* 0x0000000158588824 */ /* 0x100fe200078e0a0b */
[----:B------:R-:W-:Y:S01]  /*1170*/  ISETP.GE.AND P0, PT, R10, RZ, PT ;  /* 0x000000ff0a00720c */ /* 0x000fe20003f06270 */
[----:B------:R-:W-:Y:S01]  /*1180*/  IMAD R85, R11, R3, R8 ;  /* 0x000000030b557224 */ /* 0x000fe200078e0208 */
[----:B------:R-:W-:Y:S01]  /*1190*/  LOP3.LUT R3, R14, 0x16, RZ, 0xfc, !PT ;  /* 0x000000160e037812 */ /* 0x000fe200078efcff */
[----:B------:R-:W-:Y:S01]  /*11a0*/  IMAD.HI.U32 R6, R13, R84, RZ ;  /* 0x000000540d067227 */ /* 0x000fe200078e00ff */
[----:B------:R-:W-:Y:S01]  /*11b0*/  IABS R10, R9 ;  /* 0x00000009000a7213 */ /* 0x000fe20000000000 */
[----:B------:R-:W-:Y:S01]  /*11c0*/  STL [R1+0xce4], R89 ;  /* 0x000ce45901007387 */ /* 0x000fe20000100800 */
[----:B------:R-:W-:Y:S01]  /*11d0*/  IABS R8, R3 ;  /* 0x0000000300087213 */ /* 0x000fe20000000000 */
[----:B------:R-:W-:Y:S01]  /*11e0*/  @!P3 IMAD.MOV R88, RZ, RZ, -R88 ;  /* 0x000000ffff58b224 */ /* 0x000fe200078e0a58 */
[C---:B------:R-:W-:Y:S01]  /*11f0*/  ISETP.GT.U32.AND P3, PT, R11.reuse, R4, PT ;  /* 0x000000040b00720c */ /* 0x040fe20003f64070 */
[----:B------:R-:W-:Y:S01]  /*1200*/  @!P5 IMAD.IADD R86, R86, 0x1, -R11 ;  /* 0x000000015656d824 */ /* 0x000fe200078e0a0b */
[----:B------:R-:W-:Y:S01]  /*1210*/  ISETP.GT.U32.AND P5, PT, R11, R85, PT ;  /* 0x000000550b00720c */ /* 0x000fe20003fa4070 */
[----:B------:R-:W-:Y:S01]  /*1220*/  IMAD.MOV R6, RZ, RZ, -R6 ;  /* 0x000000ffff067224 */ /* 0x000fe200078e0a06 */
[----:B------:R0:W-:Y:S01]  /*1230*/  STL [R1+0x230], R15 ;  /* 0x0002300f01007387 */ /* 0x0001e20000100800 */
[----:B------:R-:W-:Y:S01]  /*1240*/  @!P1 IMAD.MOV R87, RZ, RZ, -R87 ;  /* 0x000000ffff579224 */ /* 0x000fe200078e0a57 */
[----:B------:R-:W-:Y:S01]  /*1250*/  ISETP.GE.AND P1, PT, R7, RZ, PT ;  /* 0x000000ff0700720c */ /* 0x000fe20003f26270 */
[C---:B------:R-:W-:Y:S01]  /*1260*/  IMAD R84, R11.reuse, R6, R84 ;  /* 0x000000060b547224 */ /* 0x040fe200078e0254 */
[----:B------:R-:W-:Y:S01]  /*1270*/  IABS R7, R7 ;  /* 0x0000000700077213 */ /* 0x000fe20000000000 */
[----:B------:R-:W-:Y:S01]  /*1280*/  @!P6 IMAD.MOV R86, RZ, RZ, -R86 ;  /* 0x000000ffff56e224 */ /* 0x000fe200078e0a56 */
[----:B------:R-:W-:Y:S02]  /*1290*/  STL [R1+0xce8], R88 ;  /* 0x000ce85801007387 */ /* 0x000fe40000100800 */
[----:B------:R-:W-:Y:S01]  /*12a0*/  ISETP.GT.U32.AND P6, PT, R11, R84, PT ;  /* 0x000000540b00720c */ /* 0x000fe20003fc4070 */
[----:B------:R-:W-:Y:S01]  /*12b0*/  IMAD.MOV.U32 R6, RZ, RZ, R7 ;  /* 0x000000ffff067224 */ /* 0x000fe200078e0007 */
[----:B------:R-:W-:Y:S01]  /*12c0*/  LOP3.LUT R7, R14, 0x18, RZ, 0xfc, !PT ;  /* 0x000000180e077812 */ /* 0x000fe200078efcff */
[--C-:B------:R-:W-:Y:S01]  /*12d0*/  @!P3 IMAD.IADD R4, R4, 0x1, -R11.reuse ;  /* 0x000000010404b824 */ /* 0x100fe200078e0a0b */
[----:B------:R-:W-:Y:S01]  /*12e0*/  ISETP.GE.AND P3, PT, R3, RZ, PT ;  /* 0x000000ff0300720c */ /* 0x000fe20003f66270 */
[----:B------:R-:W-:Y:S01]  /*12f0*/  @!P5 IMAD.IADD R85, R85, 0x1, -R11 ;  /* 0x000000015555d824 */ /* 0x000fe200078e0a0b */
[----:B------:R-:W-:Y:S01]  /*1300*/  IABS R82, R7 ;  /* 0x0000000700527213 */ /* 0x000fe20000000000 */
[----:B------:R-:W-:Y:S01]  /*1310*/  IMAD.HI.U32 R3, R13, R6, RZ ;  /* 0x000000060d037227 */ /* 0x000fe200078e00ff */
[----:B0-----:R-:W-:Y:S01]  /*1320*/  LOP3.LUT R15, R14, 0x1c, RZ, 0xfc, !PT ;  /* 0x0000001c0e0f7812 */ /* 0x001fe200078efcff */
[----:B------:R-:W-:Y:S01]  /*1330*/  STL [R1+0xcec], R87 ;  /* 0x000cec5701007387 */ /* 0x000fe20000100800 */
[----:B------:R-:W-:Y:S01]  /*1340*/  ISETP.GT.U32.AND P5, PT, R11, R85, PT ;  /* 0x000000550b00720c */ /* 0x000fe20003fa4070 */
[----:B------:R-:W-:Y:S01]  /*1350*/  IMAD.MOV R83, RZ, RZ, -R3 ;  /* 0x000000ffff537224 */ /* 0x000fe200078e0a03 */
[----:B------:R-:W-:Y:S01]  /*1360*/  IABS R80, R15 ;  /* 0x0000000f00507213 */ /* 0x000fe20000000000 */
[----:B------:R-:W-:Y:S01]  /*1370*/  IMAD.HI.U32 R3, R13, R8, RZ ;  /* 0x000000080d037227 */ /* 0x000fe200078e00ff */
[----:B------:R-:W-:Y:S03]  /*1380*/  STL [R1+0xcf0], R86 ;  /* 0x000cf05601007387 */ /* 0x000fe60000100800 */
[----:B------:R-:W-:-:S02]  /*1390*/  @!P6 IMAD.IADD R84, R84, 0x1, -R11 ;  /* 0x000000015454e824 */ /* 0x000fc400078e0a0b */
[----:B------:R-:W-:Y:S02]  /*13a0*/  IMAD.MOV R3, RZ, RZ, -R3 ;  /* 0x000000ffff037224 */ /* 0x000fe400078e0a03 */
[----:B------:R-:W-:Y:S01]  /*13b0*/  IMAD.MOV.U32 R0, RZ, RZ, R4 ;  /* 0x000000ffff007224 */ /* 0x000fe200078e0004 */
[C---:B------:R-:W-:Y:S01]  /*13c0*/  ISETP.GT.U32.AND P6, PT, R11.reuse, R84, PT ;  /* 0x000000540b00720c */ /* 0x040fe20003fc4070 */
[C---:B------:R-:W-:Y:S02]  /*13d0*/  IMAD R83, R11.reuse, R83, R6 ;  /* 0x000000530b537224 */ /* 0x040fe400078e0206 */
[----:B------:R-:W-:Y:S01]  /*13e0*/  IMAD R4, R11, R3, R8 ;  /* 0x000000030b047224 */ /* 0x000fe200078e0208 */
[----:B------:R-:W-:Y:S01]  /*13f0*/  IABS R8, R17 ;  /* 0x0000001100087213 */ /* 0x000fe20000000000 */
[----:B------:R-:W-:-:S04]  /*1400*/  IMAD.HI.U32 R3, R13, R82, RZ ;  /* 0x000000520d037227 */ /* 0x000fc800078e00ff */
[----:B------:R-:W-:Y:S01]  /*1410*/  @!P5 IMAD.IADD R85, R85, 0x1, -R11 ;  /* 0x000000015555d824 */ /* 0x000fe200078e0a0b */
[----:B------:R-:W-:Y:S01]  /*1420*/  ISETP.GT.U32.AND P5, PT, R11, R83, PT ;  /* 0x000000530b00720c */ /* 0x000fe20003fa4070 */
[----:B------:R-:W-:-:S04]  /*1430*/  IMAD.HI.U32 R6, R13, R10, RZ ;  /* 0x0000000a0d067227 */ /* 0x000fc800078e00ff */
[----:B------:R-:W-:Y:S02]  /*1440*/  IMAD.MOV R3, RZ, RZ, -R3 ;  /* 0x000000ffff037224 */ /* 0x000fe400078e0a03 */
[----:B------:R-:W-:Y:S02]  /*1450*/  IMAD.MOV R6, RZ, RZ, -R6 ;  /* 0x000000ffff067224 */ /* 0x000fe400078e0a06 */
[C---:B------:R-:W-:Y:S02]  /*1460*/  IMAD R82, R11.reuse, R3, R82 ;  /* 0x000000030b527224 */ /* 0x040fe400078e0252 */
[C---:B------:R-:W-:Y:S01]  /*1470*/  IMAD R81, R11.reuse, R6, R10 ;  /* 0x000000060b517224 */ /* 0x040fe200078e020a */
[----:B------:R-:W-:Y:S01]  /*1480*/  IABS R6, R16 ;  /* 0x0000001000067213 */ /* 0x000fe20000000000 */
[--C-:B------:R-:W-:Y:S01]  /*1490*/  @!P6 IMAD.IADD R84, R84, 0x1, -R11.reuse ;  /* 0x000000015454e824 */ /* 0x100fe200078e0a0b */
[----:B------:R-:W-:Y:S01]  /*14a0*/  ISETP.GT.U32.AND P6, PT, R11, R82, PT ;  /* 0x000000520b00720c */ /* 0x000fe20003fc4070 */
[----:B------:R-:W-:Y:S01]  /*14b0*/  @!P5 IMAD.IADD R83, R83, 0x1, -R11 ;  /* 0x000000015353d824 */ /* 0x000fe200078e0a0b */
[C---:B------:R-:W-:Y:S01]  /*14c0*/  ISETP.GT.U32.AND P5, PT, R11.reuse, R81, PT ;  /* 0x000000510b00720c */ /* 0x040fe20003fa4070 */
[----:B------:R-:W-:Y:S01]  /*14d0*/  @!P4 IMAD.MOV R85, RZ, RZ, -R85 ;  /* 0x000000ffff55c224 */ /* 0x000fe200078e0a55 */
[----:B------:R-:W-:Y:S01]  /*14e0*/  ISETP.GT.U32.AND P4, PT, R11, R4, PT ;  /* 0x000000040b00720c */ /* 0x000fe20003f84070 */
[----:B------:R-:W-:-:S04]  /*14f0*/  IMAD.HI.U32 R3, R13, R80, RZ ;  /* 0x000000500d037227 */ /* 0x000fc800078e00ff */
[----:B------:R-:W-:Y:S02]  /*1500*/  IMAD.MOV R3, RZ, RZ, -R3 ;  /* 0x000000ffff037224 */ /* 0x000fe400078e0a03 */
[----:B------:R-:W-:Y:S02]  /*1510*/  @!P2 IMAD.MOV R84, RZ, RZ, -R84 ;  /* 0x000000ffff54a224 */ /* 0x000fe400078e0a54 */
[--C-:B------:R-:W-:Y:S02]  /*1520*/  @!P6 IMAD.IADD R82, R82, 0x1, -R11.reuse ;  /* 0x000000015252e824 */ /* 0x100fe400078e0a0b */
[----:B------:R-:W-:Y:S02]  /*1530*/  @!P5 IMAD.IADD R81, R81, 0x1, -R11 ;  /* 0x000000015151d824 */ /* 0x000fe400078e0a0b */
[C---:B------:R-:W-:Y:S01]  /*1540*/  IMAD R80, R11.reuse, R3, R80 ;  /* 0x000000030b507224 */ /* 0x040fe200078e0250 */
[----:B------:R-:W-:Y:S01]  /*1550*/  ISETP.GT.U32.AND P5, PT, R11, R82, PT ;  /* 0x000000520b00720c */ /* 0x000fe20003fa4070 */
[----:B------:R-:W-:Y:S01]  /*1560*/  IMAD.HI.U32 R3, R13, R6, RZ ;  /* 0x000000060d037227 */ /* 0x000fe200078e00ff */
[----:B------:R-:W-:-:S03]  /*1570*/  ISETP.GT.U32.AND P2, PT, R11, R81, PT ;  /* 0x000000510b00720c */ /* 0x000fc60003f44070 */
[----:B------:R-:W-:Y:S01]  /*1580*/  @!P4 IMAD.IADD R4, R4, 0x1, -R11 ;  /* 0x000000010404c824 */ /* 0x000fe200078e0a0b */
[C---:B------:R-:W-:Y:S01]  /*1590*/  ISETP.GT.U32.AND P4, PT, R11.reuse, R83, PT ;  /* 0x000000530b00720c */ /* 0x040fe20003f84070 */
[----:B------:R-:W-:Y:S02]  /*15a0*/  IMAD.MOV R3, RZ, RZ, -R3 ;  /* 0x000000ffff037224 */ /* 0x000fe400078e0a03 */
[----:B------:R-:W-:Y:S01]  /*15b0*/  @!P0 IMAD.MOV R0, RZ, RZ, -R0 ;  /* 0x000000ffff008224 */ /* 0x000fe200078e0a00 */
[C---:B------:R-:W-:Y:S01]  /*15c0*/  ISETP.GT.U32.AND P6, PT, R11.reuse, R4, PT ;  /* 0x000000040b00720c */ /* 0x040fe20003fc4070 */
[----:B------:R-:W-:Y:S01]  /*15d0*/  IMAD R6, R11, R3, R6 ;  /* 0x000000030b067224 */ /* 0x000fe200078e0206 */
[----:B------:R-:W-:Y:S01]  /*15e0*/  ISETP.GE.AND P0, PT, R7, RZ, PT ;  /* 0x000000ff0700720c */ /* 0x000fe20003f06270 */
[----:B------:R-:W-:Y:S01]  /*15f0*/  @!P5 IMAD.IADD R82, R82, 0x1, -R11 ;  /* 0x000000015252d824 */ /* 0x000fe200078e0a0b */
[----:B------:R0:W-:Y:S01]  /*1600*/  STL [R1+0x26c], R0 ;  /* 0x00026c0001007387 */ /* 0x0001e20000100800 */
[----:B------:R-:W-:Y:S01]  /*1610*/  IMAD.HI.U32 R3, R13, R8, RZ ;  /* 0x000000080d037227 */ /* 0x000fe200078e00ff */
[----:B------:R-:W-:-:S02]  /*1620*/  ISETP.GT.U32.AND P5, PT, R11, R6, PT ;  /* 0x000000060b00720c */ /* 0x000fc40003fa4070 */
[----:B------:R-:W-:Y:S01]  /*1630*/  STL [R1+0xcf4], R85 ;  /* 0x000cf45501007387 */ /* 0x000fe20000100800 */
[----:B------:R-:W-:Y:S02]  /*1640*/  IMAD.MOV R3, RZ, RZ, -R3 ;  /* 0x000000ffff037224 */ /* 0x000fe400078e0a03 */
[--C-:B------:R-:W-:Y:S01]  /*1650*/  @!P4 IMAD.IADD R83, R83, 0x1, -R11.reuse ;  /* 0x000000015353c824 */ /* 0x100fe200078e0a0b */
[----:B------:R-:W-:Y:S01]  /*1660*/  ISETP.GT.U32.AND P4, PT, R11, R80, PT ;  /* 0x000000500b00720c */ /* 0x000fe20003f84070 */
[--C-:B------:R-:W-:Y:S01]  /*1670*/  @!P6 IMAD.IADD R4, R4, 0x1, -R11.reuse ;  /* 0x000000010404e824 */ /* 0x100fe200078e0a0b */
[----:B------:R-:W-:Y:S01]  /*1680*/  ISETP.GE.AND P6, PT, R9, RZ, PT ;  /* 0x000000ff0900720c */ /* 0x000fe20003fc6270 */
[----:B------:R-:W-:Y:S01]  /*1690*/  IMAD R79, R11, R3, R8 ;  /* 0x000000030b4f7224 */ /* 0x000fe200078e0208 */
[----:B------:R-:W-:Y:S01]  /*16a0*/  LOP3.LUT R9, R14, 0x24, RZ, 0xfc, !PT ;  /* 0x000000240e097812 */ /* 0x000fe200078efcff */
[----:B------:R-:W-:Y:S01]  /*16b0*/  IMAD.HI.U32 R7, R13, R78, RZ ;  /* 0x0000004e0d077227 */ /* 0x000fe200078e00ff */
[----:B------:R-:W-:Y:S02]  /*16c0*/  STL [R1+0xcf8], R84 ;  /* 0x000cf85401007387 */ /* 0x000fe40000100800 */
[----:B------:R-:W-:Y:S01]  /*16d0*/  IABS R10, R9 ;  /* 0x00000009000a7213 */ /* 0x000fe20000000000 */
[----:B------:R-:W-:-:S02]  /*16e0*/  @!P5 IMAD.IADD R6, R6, 0x1, -R11 ;  /* 0x000000010606d824 */ /* 0x000fc400078e0a0b */
[----:B------:R-:W-:Y:S02]  /*16f0*/  IMAD.MOV R7, RZ, RZ, -R7 ;  /* 0x000000ffff077224 */ /* 0x000fe400078e0a07 */
[----:B------:R-:W-:Y:S01]  /*1700*/  IMAD.HI.U32 R3, R13, R10, RZ ;  /* 0x0000000a0d037227 */ /* 0x000fe200078e00ff */
[----:B------:R-:W-:-:S03]  /*1710*/  ISETP.GT.U32.AND P5, PT, R11, R6, PT ;  /* 0x000000060b00720c */ /* 0x000fc60003fa4070 */
[----:B------:R-:W-:Y:S02]  /*1720*/  IMAD.MOV R3, RZ, RZ, -R3 ;  /* 0x000000ffff037224 */ /* 0x000fe400078e0a03 */
[--C-:B------:R-:W-:Y:S01]  /*1730*/  @!P2 IMAD.IADD R81, R81, 0x1, -R11.reuse ;  /* 0x000000015151a824 */ /* 0x100fe200078e0a0b */
[----:B------:R-:W-:Y:S01]  /*1740*/  ISETP.GE.AND P2, PT, R15, RZ, PT ;  /* 0x000000ff0f00720c */ /* 0x000fe20003f46270 */
[C---:B------:R-:W-:Y:S01]  /*1750*/  IMAD R77, R11.reuse, R3, R10 ;  /* 0x000000030b4d7224 */ /* 0x040fe200078e020a */
[----:B------:R-:W-:Y:S01]  /*1760*/  LOP3.LUT R15, R14, 0x26, RZ, 0xfc, !PT ;  /* 0x000000260e0f7812 */ /* 0x000fe200078efcff */
[--C-:B------:R-:W-:Y:S01]  /*1770*/  @!P4 IMAD.IADD R80, R80, 0x1, -R11.reuse ;  /* 0x000000015050c824 */ /* 0x100fe200078e0a0b */
[----:B------:R-:W-:Y:S01]  /*1780*/  ISETP.GE.AND P4, PT, R16, RZ, PT ;  /* 0x000000ff1000720c */ /* 0x000fe20003f86270 */
[C---:B------:R-:W-:Y:S01]  /*1790*/  IMAD R78, R11.reuse, R7, R78 ;  /* 0x000000070b4e7224 */ /* 0x040fe200078e024e */
[----:B------:R-:W-:Y:S01]  /*17a0*/  LOP3.LUT R16, R14, 0x28, RZ, 0xfc, !PT ;  /* 0x000000280e107812 */ /* 0x000fe200078efcff */
[----:B------:R-:W-:Y:S01]  /*17b0*/  @!P5 IMAD.IADD R6, R6, 0x1, -R11 ;  /* 0x000000010606d824 */ /* 0x000fe200078e0a0b */
[C---:B------:R-:W-:Y:S01]  /*17c0*/  ISETP.GT.U32.AND P5, PT, R11.reuse, R77, PT ;  /* 0x0000004d0b00720c */ /* 0x040fe20003fa4070 */
[----:B------:R-:W-:Y:S01]  /*17d0*/  @!P1 IMAD.MOV R83, RZ, RZ, -R83 ;  /* 0x000000ffff539224 */ /* 0x000fe200078e0a53 */
[C---:B------:R-:W-:Y:S01]  /*17e0*/  ISETP.GT.U32.AND P1, PT, R11.reuse, R80, PT ;  /* 0x000000500b00720c */ /* 0x040fe20003f24070 */
[----:B------:R-:W-:Y:S01]  /*17f0*/  @!P6 IMAD.MOV R81, RZ, RZ, -R81 ;  /* 0x000000ffff51e224 */ /* 0x000fe200078e0a51 */
[C---:B------:R-:W-:Y:S01]  /*1800*/  ISETP.GT.U32.AND P6, PT, R11.reuse, R78, PT ;  /* 0x0000004e0b00720c */ /* 0x040fe20003fc4070 */
[----:B0-----:R-:W-:Y:S01]  /*1810*/  IMAD.MOV.U32 R0, RZ, RZ, R4 ;  /* 0x000000ffff007224 */ /* 0x001fe200078e0004 */
[----:B------:R-:W-:Y:S01]  /*1820*/  IABS R4, R15 ;  /* 0x0000000f00047213 */ /* 0x000fe20000000000 */
[----:B------:R-:W-:Y:S01]  /*1830*/  @!P0 IMAD.MOV R82, RZ, RZ, -R82 ;  /* 0x000000ffff528224 */ /* 0x000fe200078e0a52 */
[----:B------:R-:W-:Y:S01]  /*1840*/  IABS R76, R16 ;  /* 0x00000010004c7213 */ /* 0x000fe20000000000 */
[----:B------:R-:W-:Y:S01]  /*1850*/  @!P3 IMAD.MOV R0, RZ, RZ, -R0 ;  /* 0x000000ffff00b224 */ /* 0x000fe200078e0a00 */
[----:B------:R-:W-:Y:S01]  /*1860*/  ISETP.GT.U32.AND P3, PT, R11, R79, PT ;  /* 0x0000004f0b00720c */ /* 0x000fe20003f64070 */
[----:B------:R-:W-:Y:S01]  /*1870*/  IMAD.HI.U32 R3, R13, R4, RZ ;  /* 0x000000040d037227 */ /* 0x000fe200078e00ff */
[----:B------:R-:W-:Y:S01]  /*1880*/  ISETP.GE.AND P0, PT, R17, RZ, PT ;  /* 0x000000ff1100720c */ /* 0x000fe20003f06270 */
[----:B------:R-:W-:Y:S01]  /*1890*/  STL [R1+0xcfc], R83 ;  /* 0x000cfc5301007387 */ /* 0x000fe20000100800 */
[----:B------:R-:W-:Y:S01]  /*18a0*/  LOP3.LUT R17, R14, 0x2c, RZ, 0xfc, !PT ;  /* 0x0000002c0e117812 */ /* 0x000fe200078efcff */
[----:B------:R-:W-:-:S02]  /*18b0*/  @!P5 IMAD.IADD R77, R77, 0x1, -R11 ;  /* 0x000000014d4dd824 */ /* 0x000fc400078e0a0b */
[----:B------:R-:W-:Y:S01]  /*18c0*/  IMAD.MOV R7, RZ, RZ, -R3 ;  /* 0x000000ffff077224 */ /* 0x000fe200078e0a03 */
[----:B------:R-:W-:Y:S01]  /*18d0*/  IABS R74, R17 ;  /* 0x00000011004a7213 */ /* 0x000fe20000000000 */
[----:B------:R-:W-:Y:S01]  /*18e0*/  IMAD.HI.U32 R3, R13, R76, RZ ;  /* 0x0000004c0d037227 */ /* 0x000fe200078e00ff */
[----:B------:R-:W-:Y:S01]  /*18f0*/  ISETP.GT.U32.AND P5, PT, R11, R77, PT ;  /* 0x0000004d0b00720c */ /* 0x000fe20003fa4070 */
[----:B------:R0:W-:Y:S02]  /*1900*/  STL [R1+0x270], R0 ;  /* 0x0002700001007387 */ /* 0x0001e40000100800 */
[--C-:B------:R-:W-:Y:S01]  /*1910*/  @!P1 IMAD.IADD R80, R80, 0x1, -R11.reuse ;  /* 0x0000000150509824 */ /* 0x100fe200078e0a0b */
[----:B------:R-:W-:Y:S01]  /*1920*/  ISETP.GE.AND P1, PT, R18, RZ, PT ;  /* 0x000000ff1200720c */ /* 0x000fe20003f26270 */
[----:B------:R-:W-:Y:S01]  /*1930*/  @!P6 IMAD.IADD R78, R78, 0x1, -R11 ;  /* 0x000000014e4ee824 */ /* 0x000fe200078e0a0b */
[----:B------:R-:W-:Y:S01]  /*1940*/  STL [R1+0xd00], R82 ;  /* 0x000d005201007387 */ /* 0x000fe20000100800 */
[----:B------:R-:W-:-:S02]  /*1950*/  IMAD.MOV R3, RZ, RZ, -R3 ;  /* 0x000000ffff037224 */ /* 0x000fc400078e0a03 */
[----:B------:R-:W-:Y:S01]  /*1960*/  @!P2 IMAD.MOV R80, RZ, RZ, -R80 ;  /* 0x000000ffff50a224 */ /* 0x000fe200078e0a50 */
[C---:B------:R-:W-:Y:S01]  /*1970*/  ISETP.GT.U32.AND P2, PT, R11.reuse, R78, PT ;  /* 0x0000004e0b00720c */ /* 0x040fe20003f44070 */
[----:B------:R-:W-:Y:S01]  /*1980*/  IMAD R76, R11, R3, R76 ;  /* 0x000000030b4c7224 */ /* 0x000fe200078e024c */
[----:B------:R-:W-:Y:S01]  /*1990*/  STL [R1+0xd04], R81 ;  /* 0x000d045101007387 */ /* 0x000fe20000100800 */
[--C-:B------:R-:W-:Y:S01]  /*19a0*/  @!P3 IMAD.IADD R79, R79, 0x1, -R11.reuse ;  /* 0x000000014f4fb824 */ /* 0x100fe200078e0a0b */
[----:B------:R-:W-:Y:S01]  /*19b0*/  ISETP.GE.AND P3, PT, R9, RZ, PT ;  /* 0x000000ff0900720c */ /* 0x000fe20003f66270 */
[--C-:B------:R-:W-:Y:S01]  /*19c0*/  @!P5 IMAD.IADD R77, R77, 0x1, -R11.reuse ;  /* 0x000000014d4dd824 */ /* 0x100fe200078e0a0b */
[C---:B------:R-:W-:Y:S01]  /*19d0*/  ISETP.GT.U32.AND P5, PT, R11.reuse, R76, PT ;  /* 0x0000004c0b00720c */ /* 0x040fe20003fa4070 */
[C---:B------:R-:W-:Y:S01]  /*19e0*/  IMAD R4, R11.reuse, R7, R4 ;  /* 0x000000070b047224 */ /* 0x040fe200078e0204 */
[----:B------:R-:W-:Y:S01]  /*19f0*/  LOP3.LUT R9, R14, 0x2a, RZ, 0xfc, !PT ;  /* 0x0000002a0e097812 */ /* 0x000fe200078efcff */
[----:B0-----:R-:W-:Y:S01]  /*1a00*/  IMAD.MOV.U32 R0, RZ, RZ, R6 ;  /* 0x000000ffff007224 */ /* 0x001fe200078e0006 */
[----:B------:R-:W-:Y:S01]  /*1a10*/  ISETP.GT.U32.AND P6, PT, R11, R79, PT ;  /* 0x0000004f0b00720c */ /* 0x000fe20003fc4070 */
[----:B------:R-:W-:Y:S01]  /*1a20*/  IMAD.HI.U32 R7, R13, R74, RZ ;  /* 0x0000004a0d077227 */ /* 0x000fe200078e00ff */
[----:B------:R-:W-:Y:S01]  /*1a30*/  IABS R8, R9 ;  /* 0x0000000900087213 */ /* 0x000fe20000000000 */
[----:B------:R-:W-:Y:S02]  /*1a40*/  STL [R1+0xd08], R80 ;  /* 0x000d085001007387 */ /* 0x000fe40000100800 */
[----:B------:R-:W-:Y:S01]  /*1a50*/  @!P2 IMAD.IADD R78, R78, 0x1, -R11 ;  /* 0x000000014e4ea824 */ /* 0x000fe200078e0a0b */
[----:B------:R-:W-:Y:S01]  /*1a60*/  ISETP.GE.AND P2, PT, R15, RZ, PT ;  /* 0x000000ff0f00720c */ /* 0x000fe20003f46270 */
[----:B------:R-:W-:-:S02]  /*1a70*/  VIADD R15, R12, 0x2e ;  /* 0x0000002e0c0f7836 */ /* 0x000fc40000000000 */
[----:B------:R-:W-:-:S03]  /*1a80*/  IMAD.HI.U32 R3, R13, R8, RZ ;  /* 0x000000080d037227 */ /* 0x000fc600078e00ff */
[----:B------:R-:W-:Y:S01]  /*1a90*/  IABS R10, R15 ;  /* 0x0000000f000a7213 */ /* 0x000fe20000000000 */
[----:B------:R-:W-:Y:S02]  /*1aa0*/  @!P5 IMAD.IADD R76, R76, 0x1, -R11 ;  /* 0x000000014c4cd824 */ /* 0x000fe400078e0a0b */
[----:B------:R-:W-:Y:S02]  /*1ab0*/  IMAD.MOV R3, RZ, RZ, -R3 ;  /* 0x000000ffff037224 */ /* 0x000fe400078e0a03 */
[----:B------:R-:W-:Y:S01]  /*1ac0*/  @!P6 IMAD.IADD R79, R79, 0x1, -R11 ;  /* 0x000000014f4fe824 */ /* 0x000fe200078e0a0b */
[C---:B------:R-:W-:Y:S01]  /*1ad0*/  ISETP.GT.U32.AND P6, PT, R11.reuse, R4, PT ;  /* 0x000000040b00720c */ /* 0x040fe20003fc4070 */
[C---:B------:R-:W-:Y:S01]  /*1ae0*/  IMAD R75, R11.reuse, R3, R8 ;  /* 0x000000030b4b7224 */ /* 0x040fe200078e0208 */
[----:B------:R-:W-:Y:S01]  /*1af0*/  ISETP.GT.U32.AND P5, PT, R11, R76, PT ;  /* 0x0000004c0b00720c */ /* 0x000fe20003fa4070 */
[----:B------:R-:W-:-:S04]  /*1b00*/  IMAD.HI.U32 R3, R13, R10, RZ ;  /* 0x0000000a0d037227 */ /* 0x000fc800078e00ff */
[----:B------:R-:W-:Y:S02]  /*1b10*/  IMAD.MOV R3, RZ, RZ, -R3 ;  /* 0x000000ffff037224 */ /* 0x000fe400078e0a03 */
[----:B------:R-:W-:Y:S02]  /*1b20*/  IMAD.MOV R7, RZ, RZ, -R7 ;  /* 0x000000ffff077224 */ /* 0x000fe400078e0a07 */
[C---:B------:R-:W-:Y:S01]  /*1b30*/  IMAD R6, R11.reuse, R3, R10 ;  /* 0x000000030b067224 */ /* 0x040fe200078e020a */
[----:B------:R-:W-:Y:S01]  /*1b40*/  LOP3.LUT R10, R14, 0x38, RZ, 0xfc, !PT ;  /* 0x000000380e0a7812 */ /* 0x000fe200078efcff */
[--C-:B------:R-:W-:Y:S01]  /*1b50*/  @!P6 IMAD.IADD R4, R4, 0x1, -R11.reuse ;  /* 0x000000010404e824 */ /* 0x100fe200078e0a0b */
[----:B------:R-:W-:Y:S01]  /*1b60*/  ISETP.GE.AND P6, PT, R16, RZ, PT ;  /* 0x000000ff1000720c */ /* 0x000fe20003fc6270 */
[----:B------:R-:W-:Y:S01]  /*1b70*/  @!P5 IMAD.IADD R76, R76, 0x1, -R11 ;  /* 0x000000014c4cd824 */ /* 0x000fe200078e0a0b */
[C---:B------:R-:W-:Y:S01]  /*1b80*/  ISETP.GT.U32.AND P5, PT, R11.reuse, R6, PT ;  /* 0x000000060b00720c */ /* 0x040fe20003fa4070 */
[C---:B------:R-:W-:Y:S01]  /*1b90*/  IMAD R74, R11.reuse, R7, R74 ;  /* 0x000000070b4a7224 */ /* 0x040fe200078e024a */
[C---:B------:R-:W-:Y:S01]  /*1ba0*/  LOP3.LUT R16, R14.reuse, 0x30, RZ, 0xfc, !PT ;  /* 0x000000300e107812 */ /* 0x040fe200078efcff */
[----:B------:R-:W-:Y:S01]  /*1bb0*/  @!P4 IMAD.MOV R0, RZ, RZ, -R0 ;  /* 0x000000ffff00c224 */ /* 0x000fe200078e0a00 */
[C---:B------:R-:W-:Y:S01]  /*1bc0*/  ISETP.GT.U32.AND P4, PT, R11.reuse, R4, PT ;  /* 0x000000040b00720c */ /* 0x040fe20003f84070 */
[----:B------:R-:W-:Y:S01]  /*1bd0*/  @!P3 IMAD.MOV R77, RZ, RZ, -R77 ;  /* 0x000000ffff4db224 */ /* 0x000fe200078e0a4d */
[----:B------:R-:W-:Y:S01]  /*1be0*/  IABS R8, R16 ;  /* 0x0000001000087213 */ /* 0x000fe20000000000 */
[----:B------:R-:W-:Y:S01]  /*1bf0*/  @!P0 IMAD.MOV R79, RZ, RZ, -R79 ;  /* 0x000000ffff4f8224 */ /* 0x000fe200078e0a4f */
[C---:B------:R-:W-:Y:S01]  /*1c00*/  ISETP.GT.U32.AND P3, PT, R11.reuse, R74, PT ;  /* 0x0000004a0b00720c */ /* 0x040fe20003f64070 */
[----:B------:R0:W-:Y:S01]  /*1c10*/  STL [R1+0x28c], R0 ;  /* 0x00028c0001007387 */ /* 0x0001e20000100800 */
[----:B------:R-:W-:Y:S01]  /*1c20*/  ISETP.GT.U32.AND P0, PT, R11, R75, PT ;  /* 0x0000004b0b00720c */ /* 0x000fe20003f04070 */
[----:B------:R-:W-:Y:S01]  /*1c30*/  IMAD.HI.U32 R3, R13, R8, RZ ;  /* 0x000000080d037227 */ /* 0x000fe200078e00ff */
[----:B------:R-:W-:Y:S01]  /*1c40*/  LOP3.LUT R7, R14, 0x32, RZ, 0xfc, !PT ;  /* 0x000000320e077812 */ /* 0x000fe200078efcff */
[----:B------:R-:W-:Y:S01]  /*1c50*/  STL [R1+0xd0c], R79 ;  /* 0x000d0c4f01007387 */ /* 0x000fe20000100800 */
[----:B------:R-:W-:Y:S01]  /*1c60*/  IABS R70, R10 ;  /* 0x0000000a00467213 */ /* 0x000fe20000000000 */
[----:B------:R-:W-:Y:S01]  /*1c70*/  @!P5 IMAD.IADD R6, R6, 0x1, -R11 ;  /* 0x000000010606d824 */ /* 0x000fe200078e0a0b */
[----:B------:R-:W-:Y:S01]  /*1c80*/  IABS R72, R7 ;  /* 0x0000000700487213 */ /* 0x000fe20000000000 */
[----:B------:R-:W-:-:S02]  /*1c90*/  IMAD.MOV R3, RZ, RZ, -R3 ;  /* 0x000000ffff037224 */ /* 0x000fc400078e0a03 */
[----:B------:R-:W-:Y:S01]  /*1ca0*/  @!P4 IMAD.IADD R4, R4, 0x1, -R11 ;  /* 0x000000010404c824 */ /* 0x000fe200078e0a0b */
[C---:B------:R-:W-:Y:S01]  /*1cb0*/  ISETP.GT.U32.AND P5, PT, R11.reuse, R6, PT ;  /* 0x000000060b00720c */ /* 0x040fe20003fa4070 */
[----:B------:R-:W-:Y:S01]  /*1cc0*/  IMAD R73, R11, R3, R8 ;  /* 0x000000030b497224 */ /* 0x000fe200078e0208 */
[----:B------:R-:W-:Y:S01]  /*1cd0*/  ISETP.GE.AND P4, PT, R17, RZ, PT ;  /* 0x000000ff1100720c */ /* 0x000fe20003f86270 */
[----:B------:R-:W-:Y:S01]  /*1ce0*/  IMAD.HI.U32 R3, R13, R72, RZ ;  /* 0x000000480d037227 */ /* 0x000fe200078e00ff */
[----:B------:R-:W-:-:S03]  /*1cf0*/  LOP3.LUT R17, R14, 0x46, RZ, 0xfc, !PT ;  /* 0x000000460e117812 */ /* 0x000fc600078efcff */
[----:B0-----:R-:W-:Y:S01]  /*1d00*/  IMAD.MOV.U32 R0, RZ, RZ, R4 ;  /* 0x000000ffff007224 */ /* 0x001fe200078e0004 */
[----:B------:R-:W-:Y:S01]  /*1d10*/  IABS R18, R17 ;  /* 0x0000001100127213 */ /* 0x000fe20000000000 */
[--C-:B------:R-:W-:Y:S02]  /*1d20*/  @!P3 IMAD.IADD R74, R74, 0x1, -R11.reuse ;  /* 0x000000014a4ab824 */ /* 0x100fe400078e0a0b */
[----:B------:R-:W-:Y:S01]  /*1d30*/  @!P0 IMAD.IADD R75, R75, 0x1, -R11 ;  /* 0x000000014b4b8824 */ /* 0x000fe200078e0a0b */
[----:B------:R-:W-:Y:S01]  /*1d40*/  ISETP.GE.AND P0, PT, R15, RZ, PT ;  /* 0x000000ff0f00720c */ /* 0x000fe20003f06270 */
[----:B------:R-:W-:Y:S01]  /*1d50*/  IMAD.MOV R3, RZ, RZ, -R3 ;  /* 0x000000ffff037224 */ /* 0x000fe200078e0a03 */
[----:B------:R-:W-:Y:S01]  /*1d60*/  LOP3.LUT R15, R14, 0x44, RZ, 0xfc, !PT ;  /* 0x000000440e0f7812 */ /* 0x000fe200078efcff */
[----:B------:R-:W-:Y:S01]  /*1d70*/  @!P2 IMAD.MOV R0, RZ, RZ, -R0 ;  /* 0x000000ffff00a224 */ /* 0x000fe200078e0a00 */
[C---:B------:R-:W-:Y:S01]  /*1d80*/  ISETP.GT.U32.AND P2, PT, R11.reuse, R74, PT ;  /* 0x0000004a0b00720c */ /* 0x040fe20003f44070 */
[C---:B------:R-:W-:Y:S01]  /*1d90*/  IMAD R72, R11.reuse, R3, R72 ;  /* 0x000000030b487224 */ /* 0x040fe200078e0248 */
[----:B------:R-:W-:Y:S01]  /*1da0*/  ISETP.GT.U32.AND P3, PT, R11, R75, PT ;  /* 0x0000004b0b00720c */ /* 0x000fe20003f64070 */
[----:B------:R-:W-:Y:S01]  /*1db0*/  @!P1 IMAD.MOV R78, RZ, RZ, -R78 ;  /* 0x000000ffff4e9224 */ /* 0x000fe200078e0a4e */
[----:B------:R-:W-:Y:S01]  /*1dc0*/  ISETP.GE.AND P1, PT, R9, RZ, PT ;  /* 0x000000ff0900720c */ /* 0x000fe20003f26270 */
[----:B------:R-:W-:Y:S01]  /*1dd0*/  @!P5 IMAD.IADD R6, R6, 0x1, -R11 ;  /* 0x000000010606d824 */ /* 0x000fe200078e0a0b */
[----:B------:R-:W-:Y:S01]  /*1de0*/  ISETP.GT.U32.AND P5, PT, R11, R72, PT ;  /* 0x000000480b00720c */ /* 0x000fe20003fa4070 */
[----:B------:R-:W-:Y:S01]  /*1df0*/  @!P6 IMAD.MOV R76, RZ, RZ, -R76 ;  /* 0x000000ffff4ce224 */ /* 0x000fe200078e0a4c */
[----:B------:R-:W-:Y:S01]  /*1e00*/  LOP3.LUT R9, R14, 0x34, RZ, 0xfc, !PT ;  /* 0x000000340e097812 */ /* 0x000fe200078efcff */
[----:B------:R-:W-:Y:S01]  /*1e10*/  STL [R1+0xd10], R78 ;  /* 0x000d104e01007387 */ /* 0x000fe20000100800 */
[----:B------:R-:W-:-:S02]  /*1e20*/  ISETP.GE.AND P6, PT, R16, RZ, PT ;  /* 0x000000ff1000720c */ /* 0x000fc40003fc6270 */
[----:B------:R-:W-:Y:S01]  /*1e30*/  IABS R4, R9 ;  /* 0x0000000900047213 */ /* 0x000fe20000000000 */
[--C-:B------:R-:W-:Y:S01]  /*1e40*/  @!P2 IMAD.IADD R74, R74, 0x1, -R11.reuse ;  /* 0x000000014a4aa824 */ /* 0x100fe200078e0a0b */
[----:B------:R-:W-:Y:S01]  /*1e50*/  ISETP.GE.AND P2, PT, R7, RZ, PT ;  /* 0x000000ff0700720c */ /* 0x000fe20003f46270 */
[--C-:B------:R-:W-:Y:S01]  /*1e60*/  @!P3 IMAD.IADD R75, R75, 0x1, -R11.reuse ;  /* 0x000000014b4bb824 */ /* 0x100fe200078e0a0b */
[----:B------:R-:W-:Y:S01]  /*1e70*/  ISETP.GT.U32.AND P3, PT, R11, R73, PT ;  /* 0x000000490b00720c */ /* 0x000fe20003f64070 */
[----:B------:R-:W-:Y:S01]  /*1e80*/  IMAD.HI.U32 R3, R13, R4, RZ ;  /* 0x000000040d037227 */ /* 0x000fe200078e00ff */
[----:B------:R-:W-:Y:S01]  /*1e90*/  LOP3.LUT R7, R14, 0x36, RZ, 0xfc, !PT ;  /* 0x000000360e077812 */ /* 0x000fe200078efcff */
[----:B------:R-:W-:Y:S02]  /*1ea0*/  STL [R1+0xd14], R77 ;  /* 0x000d144d01007387 */ /* 0x000fe40000100800 */
[----:B------:R-:W-:Y:S01]  /*1eb0*/  @!P5 IMAD.IADD R72, R72, 0x1, -R11 ;  /* 0x000000014848d824 */ /* 0x000fe200078e0a0b */
[----:B------:R-:W-:Y:S01]  /*1ec0*/  IABS R8, R7 ;  /* 0x0000000700087213 */ /* 0x000fe20000000000 */
[----:B------:R-:W-:Y:S01]  /*1ed0*/  IMAD.MOV R3, RZ, RZ, -R3 ;  /* 0x000000ffff037224 */ /* 0x000fe200078e0a03 */
[----:B------:R0:W-:Y:S01]  /*1ee0*/  STL [R1+0x290], R0 ;  /* 0x0002900001007387 */ /* 0x0001e20000100800 */
[----:B------:R-:W-:Y:S01]  /*1ef0*/  @!P1 IMAD.MOV R75, RZ, RZ, -R75 ;  /* 0x000000ffff4b9224 */ /* 0x000fe200078e0a4b */
[C---:B------:R-:W-:Y:S01]  /*1f00*/  ISETP.GT.U32.AND P5, PT, R11.reuse, R72, PT ;  /* 0x000000480b00720c */ /* 0x040fe20003fa4070 */
[----:B------:R-:W-:Y:S01]  /*1f10*/  IMAD R71, R11, R3, R4 ;  /* 0x000000030b477224 */ /* 0x000fe200078e0204 */
[----:B------:R-:W-:Y:S01]  /*1f20*/  STL [R1+0xd18], R76 ;  /* 0x000d184c01007387 */ /* 0x000fe20000100800 */
[----:B------:R-:W-:-:S03]  /*1f30*/  IMAD.HI.U32 R3, R13, R8, RZ ;  /* 0x000000080d037227 */ /* 0x000fc600078e00ff */
[----:B------:R-:W-:Y:S01]  /*1f40*/  STL [R1+0xd1c], R75 ;  /* 0x000d1c4b01007387 */ /* 0x000fe20000100800 */
[----:B------:R-:W-:-:S04]  /*1f50*/  IMAD.HI.U32 R4, R13, R70, RZ ;  /* 0x000000460d047227 */ /* 0x000fc800078e00ff */
[----:B------:R-:W-:Y:S01]  /*1f60*/  @!P3 IMAD.IADD R73, R73, 0x1, -R11 ;  /* 0x000000014949b824 */ /* 0x000fe200078e0a0b */
[----:B------:R-:W-:Y:S01]  /*1f70*/  ISETP.GE.AND P3, PT, R9, RZ, PT ;  /* 0x000000ff0900720c */ /* 0x000fe20003f66270 */
[----:B------:R-:W-:Y:S02]  /*1f80*/  IMAD.MOV R3, RZ, RZ, -R3 ;  /* 0x000000ffff037224 */ /* 0x000fe400078e0a03 */
[----:B0-----:R-:W-:Y:S01]  /*1f90*/  IMAD.MOV.U32 R0, RZ, RZ, R6 ;  /* 0x000000ffff007224 */ /* 0x001fe200078e0006 */
[C---:B------:R-:W-:Y:S01]  /*1fa0*/  ISETP.GT.U32.AND P1, PT, R11.reuse, R73, PT ;  /* 0x000000490b00720c */ /* 0x040fe20003f24070 */
[----:B------:R-:W-:Y:S02]  /*1fb0*/  IMAD.MOV R6, RZ, RZ, -R4 ;  /* 0x000000ffff067224 */ /* 0x000fe400078e0a04 */
[C---:B------:R-:W-:Y:S02]  /*1fc0*/  IMAD R4, R11.reuse, R3, R8 ;  /* 0x000000030b047224 */ /* 0x040fe400078e0208 */
[----:B------:R-:W-:Y:S01]  /*1fd0*/  @!P4 IMAD.MOV R74, RZ, RZ, -R74 ;  /* 0x000000ffff4ac224 */ /* 0x000fe200078e0a4a */
[C---:B------:R-:W-:Y:S01]  /*1fe0*/  ISETP.GT.U32.AND P4, PT, R11.reuse, R71, PT ;  /* 0x000000470b00720c */ /* 0x040fe20003f84070 */
[--C-:B------:R-:W-:Y:S01]  /*1ff0*/  @!P5 IMAD.IADD R72, R72, 0x1, -R11.reuse ;  /* 0x000000014848d824 */ /* 0x100fe200078e0a0b */
[C---:B------:R-:W-:Y:S01]  /*2000*/  ISETP.GT.U32.AND P5, PT, R11.reuse, R4, PT ;  /* 0x000000040b00720c */ /* 0x040fe20003fa4070 */
[----:B------:R-:W-:Y:S01]  /*2010*/  IMAD R70, R11, R6, R70 ;  /* 0x000000060b467224 */ /* 0x000fe200078e0246 */
[C---:B------:R-:W-:Y:S01]  /*2020*/  LOP3.LUT R6, R14.reuse, 0x3c, RZ, 0xfc, !PT ;  /* 0x0000003c0e067812 */ /* 0x040fe200078efcff */
[----:B------:R-:W-:Y:S01]  /*2030*/  @!P0 IMAD.MOV R0, RZ, RZ, -R0 ;  /* 0x000000ffff008224 */ /* 0x000fe200078e0a00 */
[----:B------:R-:W-:Y:S01]  /*2040*/  ISETP.GE.AND P0, PT, R7, RZ, PT ;  /* 0x000000ff0700720c */ /* 0x000fe20003f06270 */
[----:B------:R-:W-:Y:S01]  /*2050*/  @!P1 IMAD.IADD R73, R73, 0x1, -R11 ;  /* 0x0000000149499824 */ /* 0x000fe200078e0a0b */
[----:B------:R-:W-:Y:S01]  /*2060*/  LOP3.LUT R7, R14, 0x3a, RZ, 0xfc, !PT ;  /* 0x0000003a0e077812 */ /* 0x000fe200078efcff */
[----:B------:R-:W-:Y:S01]  /*2070*/  VIADD R9, R12, 0x3e ;  /* 0x0000003e0c097836 */ /* 0x000fe20000000000 */
[----:B------:R-:W-:Y:S01]  /*2080*/  ISETP.GE.AND P1, PT, R10, RZ, PT ;  /* 0x000000ff0a00720c */ /* 0x000fe20003f26270 */
[----:B------:R-:W-:Y:S01]  /*2090*/  @!P6 IMAD.MOV R73, RZ, RZ, -R73 ;  /* 0x000000ffff49e224 */ /* 0x000fe200078e0a49 */
[----:B------:R-:W-:Y:S01]  /*20a0*/  ISETP.GT.U32.AND P6, PT, R11, R70, PT ;  /* 0x000000460b00720c */ /* 0x000fe20003fc4070 */
[--C-:B------:R-:W-:Y:S01]  /*20b0*/  @!P4 IMAD.IADD R71, R71, 0x1, -R11.reuse ;  /* 0x000000014747c824 */ /* 0x100fe200078e0a0b */
[----:B------:R-:W-:Y:S01]  /*20c0*/  IABS R8, R7 ;  /* 0x0000000700087213 */ /* 0x000fe20000000000 */
[----:B------:R-:W-:Y:S01]  /*20d0*/  @!P5 IMAD.IADD R4, R4, 0x1, -R11 ;  /* 0x000000010404d824 */ /* 0x000fe200078e0a0b */
[----:B------:R-:W-:Y:S01]  /*20e0*/  IABS R10, R6 ;  /* 0x00000006000a7213 */ /* 0x000fe20000000000 */
[----:B------:R-:W-:Y:S01]  /*20f0*/  STL [R1+0xd20], R74 ;  /* 0x000d204a01007387 */ /* 0x000fe20000100800 */
[----:B------:R-:W-:Y:S01]  /*2100*/  ISETP.GT.U32.AND P4, PT, R11, R71, PT ;  /* 0x000000470b00720c */ /* 0x000fe20003f84070 */
[----:B------:R-:W-:Y:S01]  /*2110*/  IMAD.HI.U32 R3, R13, R8, RZ ;  /* 0x000000080d037227 */ /* 0x000fe200078e00ff */
[----:B------:R-:W-:Y:S01]  /*2120*/  ISETP.GT.U32.AND P5, PT, R11, R4, PT ;  /* 0x000000040b00720c */ /* 0x000fe20003fa4070 */
[----:B------:R0:W-:Y:S01]  /*2130*/  STL [R1+0x2a4], R0 ;  /* 0x0002a40001007387 */ /* 0x0001e20000100800 */
[----:B------:R-:W-:Y:S01]  /*2140*/  IABS R16, R9 ;  /* 0x0000000900107213 */ /* 0x000fe20000000000 */
[----:B------:R-:W-:-:S02]  /*2150*/  IMAD.MOV R69, RZ, RZ, -R3 ;  /* 0x000000ffff457224 */ /* 0x000fc400078e0a03 */
[----:B------:R-:W-:Y:S01]  /*2160*/  IMAD.HI.U32 R3, R13, R10, RZ ;  /* 0x0000000a0d037227 */ /* 0x000fe200078e00ff */
[----:B------:R-:W-:Y:S03]  /*2170*/  STL [R1+0xd24], R73 ;  /* 0x000d244901007387 */ /* 0x000fe60000100800 */
[--C-:B------:R-:W-:Y:S02]  /*2180*/  @!P6 IMAD.IADD R70, R70, 0x1, -R11.reuse ;  /* 0x000000014646e824 */ /* 0x100fe400078e0a0b */
[----:B------:R-:W-:Y:S01]  /*2190*/  @!P4 IMAD.IADD R71, R71, 0x1, -R11 ;  /* 0x000000014747c824 */ /* 0x000fe200078e0a0b */
[----:B------:R-:W-:Y:S01]  /*21a0*/  ISETP.GE.AND P4, PT, R6, RZ, PT ;  /* 0x000000ff0600720c */ /* 0x000fe20003f86270 */
[----:B------:R-:W-:Y:S01]  /*21b0*/  IMAD.HI.U32 R6, R13, R16, RZ ;  /* 0x000000100d067227 */ /* 0x000fe200078e00ff */
[----:B------:R-:W-:-:S03]  /*21c0*/  ISETP.GT.U32.AND P6, PT, R11, R70, PT ;  /* 0x000000460b00720c */ /* 0x000fc60003fc4070 */
[----:B------:R-:W-:Y:S02]  /*21d0*/  IMAD.MOV R3, RZ, RZ, -R3 ;  /* 0x000000ffff037224 */ /* 0x000fe400078e0a03 */
[--C-:B------:R-:W-:Y:S02]  /*21e0*/  @!P5 IMAD.IADD R4, R4, 0x1, -R11.reuse ;  /* 0x000000010404d824 */ /* 0x100fe400078e0a0b */
[C---:B------:R-:W-:Y:S02]  /*21f0*/  IMAD R69, R11.reuse, R69, R8 ;  /* 0x000000450b457224 */ /* 0x040fe400078e0208 */
[----:B------:R-:W-:Y:S02]  /*2200*/  IMAD.MOV R8, RZ, RZ, -R6 ;  /* 0x000000ffff087224 */ /* 0x000fe400078e0a06 */
[C---:B------:R-:W-:Y:S01]  /*2210*/  IMAD R6, R11.reuse, R3, R10 ;  /* 0x000000030b067224 */ /* 0x040fe200078e020a */
[C---:B------:R-:W-:Y:S01]  /*2220*/  ISETP.GT.U32.AND P5, PT, R11.reuse, R69, PT ;  /* 0x000000450b00720c */ /* 0x040fe20003fa4070 */
[----:B0-----:R-:W-:Y:S01]  /*2230*/  IMAD.MOV.U32 R0, RZ, RZ, R4 ;  /* 0x000000ffff007224 */ /* 0x001fe200078e0004 */
[----:B------:R-:W-:Y:S01]  /*2240*/  LOP3.LUT R3, R14, 0x40, RZ, 0xfc, !PT ;  /* 0x000000400e037812 */ /* 0x000fe200078efcff */
[C---:B------:R-:W-:Y:S01]  /*2250*/  IMAD R8, R11.reuse, R8, R16 ;  /* 0x000000080b087224 */ /* 0x040fe200078e0210 */
[----:B------:R-:W-:Y:S01]  /*2260*/  IABS R16, R15 ;  /* 0x0000000f00107213 */ /* 0x000fe20000000000 */
[----:B------:R-:W-:Y:S01]  /*2270*/  @!P0 IMAD.MOV R0, RZ, RZ, -R0 ;  /* 0x000000ffff008224 */ /* 0x000fe200078e0a00 */
[----:B------:R-:W-:Y:S01]  /*2280*/  ISETP.GT.U32.AND P0, PT, R11, R6, PT ;  /* 0x000000060b00720c */ /* 0x000fe20003f04070 */
[----:B------:R-:W-:Y:S01]  /*2290*/  @!P6 IMAD.IADD R70, R70, 0x1, -R11 ;  /* 0x000000014646e824 */ /* 0x000fe200078e0a0b */
[----:B------:R-:W-:Y:S01]  /*22a0*/  IABS R68, R3 ;  /* 0x0000000300447213 */ /* 0x000fe20000000000 */
[----:B------:R-:W-:Y:S01]  /*22b0*/  @!P3 IMAD.MOV R71, RZ, RZ, -R71 ;  /* 0x000000ffff47b224 */ /* 0x000fe200078e0a47 */
[----:B------:R-:W-:Y:S01]  /*22c0*/  ISETP.GE.AND P3, PT, R9, RZ, PT ;  /* 0x000000ff0900720c */ /* 0x000fe20003f66270 */
[----:B------:R-:W-:Y:S01]  /*22d0*/  @!P1 IMAD.MOV R70, RZ, RZ, -R70 ;  /* 0x000000ffff469224 */ /* 0x000fe200078e0a46 */
[----:B------:R-:W-:Y:S01]  /*22e0*/  ISETP.GT.U32.AND P1, PT, R11, R8, PT ;  /* 0x000000080b00720c */ /* 0x000fe20003f24070 */
[----:B------:R-:W-:Y:S01]  /*22f0*/  @!P5 IMAD.IADD R69, R69, 0x1, -R11 ;  /* 0x000000014545d824 */ /* 0x000fe200078e0a0b */
[----:B------:R-:W-:Y:S01]  /*2300*/  LOP3.LUT R9, R14, 0x42, RZ, 0xfc, !PT ;  /* 0x000000420e097812 */ /* 0x000fe200078efcff */
[----:B------:R-:W-:Y:S01]  /*2310*/  @!P2 IMAD.MOV R72, RZ, RZ, -R72 ;  /* 0x000000ffff48a224 */ /* 0x000fe200078e0a48 */
[----:B------:R-:W-:-:S02]  /*2320*/  ISETP.GE.AND P2, PT, R7, RZ, PT ;  /* 0x000000ff0700720c */ /* 0x000fc40003f46270 */
[----:B------:R-:W-:Y:S01]  /*2330*/  ISETP.GT.U32.AND P5, PT, R11, R69, PT ;  /* 0x000000450b00720c */ /* 0x000fe20003fa4070 */
[--C-:B------:R-:W-:Y:S01]  /*2340*/  @!P0 IMAD.IADD R6, R6, 0x1, -R11.reuse ;  /* 0x0000000106068824 */ /* 0x100fe200078e0a0b */
[----:B------:R-:W-:Y:S01]  /*2350*/  IABS R10, R9 ;  /* 0x00000009000a7213 */ /* 0x000fe20000000000 */
[----:B------:R-:W-:Y:S01]  /*2360*/  STL [R1+0xd28], R72 ;  /* 0x000d284801007387 */ /* 0x000fe20000100800 */
[----:B------:R-:W-:Y:S01]  /*2370*/  ISETP.GE.AND P6, PT, R3, RZ, PT ;  /* 0x000000ff0300720c */ /* 0x000fe20003fc6270 */
[----:B------:R-:W-:Y:S01]  /*2380*/  IMAD.HI.U32 R3, R13, R68, RZ ;  /* 0x000000440d037227 */ /* 0x000fe200078e00ff */
[----:B------:R-:W-:Y:S01]  /*2390*/  ISETP.GT.U32.AND P0, PT, R11, R6, PT ;  /* 0x000000060b00720c */ /* 0x000fe20003f04070 */
[----:B------:R-:W-:Y:S02]  /*23a0*/  STL [R1+0xd2c], R71 ;  /* 0x000d2c4701007387 */ /* 0x000fe40000100800 */
[--C-:B------:R-:W-:Y:S02]  /*23b0*/  @!P1 IMAD.IADD R8, R8, 0x1, -R11.reuse ;  /* 0x0000000108089824 */ /* 0x100fe400078e0a0b */
[----:B------:R-:W-:Y:S01]  /*23c0*/  IMAD.HI.U32 R4, R13, R10, RZ ;  /* 0x0000000a0d047227 */ /* 0x000fe200078e00ff */
[----:B------:R0:W-:Y:S02]  /*23d0*/  STL [R1+0x2a8], R0 ;  /* 0x0002a80001007387 */ /* 0x0001e40000100800 */
[----:B------:R-:W-:Y:S01]  /*23e0*/  ISETP.GT.U32.AND P1, PT, R11, R8, PT ;  /* 0x000000080b00720c */ /* 0x000fe20003f24070 */
[----:B------:R-:W-:Y:S01]  /*23f0*/  IMAD.MOV R4, RZ, RZ, -R4 ;  /* 0x000000ffff047224 */ /* 0x000fe200078e0a04 */
[----:B------:R-:W-:Y:S01]  /*2400*/  STL [R1+0xd30], R70 ;  /* 0x000d304601007387 */ /* 0x000fe20000100800 */
[--C-:B------:R-:W-:Y:S01]  /*2410*/  @!P5 IMAD.IADD R69, R69, 0x1, -R11.reuse ;  /* 0x000000014545d824 */ /* 0x100fe200078e0a0b */
[----:B------:R-:W-:Y:S01]  /*2420*/  ISETP.GE.AND P5, PT, R9, RZ, PT ;  /* 0x000000ff0900720c */ /* 0x000fe20003fa6270 */
[----:B------:R-:W-:Y:S01]  /*2430*/  @!P0 IMAD.IADD R6, R6, 0x1, -R11 ;  /* 0x0000000106068824 */ /* 0x000fe200078e0a0b */
[----:B------:R-:W-:Y:S01]  /*2440*/  LOP3.LUT R9, R14, 0x4a, RZ, 0xfc, !PT ;  /* 0x0000004a0e097812 */ /* 0x000fe200078efcff */
[----:B------:R-:W-:-:S02]  /*2450*/  IMAD R67, R11, R4, R10 ;  /* 0x000000040b437224 */ /* 0x000fc400078e020a */
[----:B0-----:R-:W-:Y:S02]  /*2460*/  IMAD.MOV.U32 R0, RZ, RZ, R6 ;  /* 0x000000ffff007224 */ /* 0x001fe400078e0006 */
[----:B------:R-:W-:-:S04]  /*2470*/  IMAD.HI.U32 R4, R13, R18, RZ ;  /* 0x000000120d047227 */ /* 0x000fc800078e00ff */
[----:B------:R-:W-:Y:S01]  /*2480*/  @!P2 IMAD.MOV R69, RZ, RZ, -R69 ;  /* 0x000000ffff45a224 */ /* 0x000fe200078e0a45 */
[----:B------:R-:W-:Y:S01]  /*2490*/  ISETP.GT.U32.AND P2, PT, R11, R67, PT ;  /* 0x000000430b00720c */ /* 0x000fe20003f44070 */
[----:B------:R-:W-:Y:S01]  /*24a0*/  @!P4 IMAD.MOV R0, RZ, RZ, -R0 ;  /* 0x000000ffff00c224 */ /* 0x000fe200078e0a00 */
[----:B------:R-:W-:Y:S01]  /*24b0*/  ISETP.GE.AND P4, PT, R15, RZ, PT ;  /* 0x000000ff0f00720c */ /* 0x000fe20003f86270 */
[----:B------:R-:W-:Y:S01]  /*24c0*/  IMAD.MOV R4, RZ, RZ, -R4 ;  /* 0x000000ffff047224 */ /* 0x000fe200078e0a04 */
[----:B------:R-:W-:Y:S01]  /*24d0*/  STL [R1+0xd34], R69 ;  /* 0x000d344501007387 */ /* 0x000fe20000100800 */
[----:B------:R-:W-:Y:S01]  /*24e0*/  @!P1 IMAD.IADD R8, R8, 0x1, -R11 ;  /* 0x0000000108089824 */ /* 0x000fe200078e0a0b */
[----:B------:R-:W-:Y:S01]  /*24f0*/  LOP3.LUT R15, R14, 0x4c, RZ, 0xfc, !PT ;  /* 0x0000004c0e0f7812 */ /* 0x000fe200078efcff */
[----:B------:R-:W-:Y:S01]  /*2500*/  IMAD R10, R11, R4, R18 ;  /* 0x000000040b0a7224 */ /* 0x000fe200078e0212 */
[----:B------:R0:W-:Y:S01]  /*2510*/  STL [R1+0x2ac], R0 ;  /* 0x0002ac0001007387 */ /* 0x0001e20000100800 */
[----:B------:R-:W-:-:S02]  /*2520*/  IMAD.MOV R7, RZ, RZ, -R3 ;  /* 0x000000ffff077224 */ /* 0x000fc400078e0a03 */
[----:B------:R-:W-:-:S04]  /*2530*/  IMAD.HI.U32 R3, R13, R16, RZ ;  /* 0x000000100d037227 */ /* 0x000fc800078e00ff */
[C---:B------:R-:W-:Y:S01]  /*2540*/  IMAD R68, R11.reuse, R7, R68 ;  /* 0x000000070b447224 */ /* 0x040fe200078e0244 */
[----:B------:R-:W-:Y:S01]  /*2550*/  LOP3.LUT R7, R14, 0x48, RZ, 0xfc, !PT ;  /* 0x000000480e077812 */ /* 0x000fe200078efcff */
[----:B------:R-:W-:Y:S02]  /*2560*/  IMAD.MOV R3, RZ, RZ, -R3 ;  /* 0x000000ffff037224 */ /* 0x000fe400078e0a03 */
[----:B0-----:R-:W-:Y:S01]  /*2570*/  IMAD.MOV.U32 R0, RZ, RZ, R8 ;  /* 0x000000ffff007224 */ /* 0x001fe200078e0008 */
[----:B------:R-:W-:Y:S01]  /*2580*/  IABS R66, R7 ;  /* 0x0000000700427213 */ /* 0x000fe20000000000 */
[C---:B------:R-:W-:Y:S01]  /*2590*/  IMAD R6, R11.reuse, R3, R16 ;  /* 0x000000030b067224 */ /* 0x040fe200078e0210 */
[C---:B------:R-:W-:Y:S01]  /*25a0*/  ISETP.GT.U32.AND P0, PT, R11.reuse, R68, PT ;  /* 0x000000440b00720c */ /* 0x040fe20003f04070 */
[----:B------:R-:W-:Y:S01]  /*25b0*/  @!P3 IMAD.MOV R0, RZ, RZ, -R0 ;  /* 0x000000ffff00b224 */ /* 0x000fe200078e0a00 */
[----:B------:R-:W-:Y:S01]  /*25c0*/  ISETP.GT.U32.AND P3, PT, R11, R10, PT ;  /* 0x0000000a0b00720c */ /* 0x000fe20003f64070 */
[----:B------:R-:W-:Y:S01]  /*25d0*/  IMAD.HI.U32 R3, R13, R66, RZ ;  /* 0x000000420d037227 */ /* 0x000fe200078e00ff */
[----:B------:R-:W-:-:S02]  /*25e0*/  ISETP.GT.U32.AND P1, PT, R11, R6, PT ;  /* 0x000000060b00720c */ /* 0x000fc40003f24070 */
[----:B------:R-:W-:Y:S01]  /*25f0*/  IABS R8, R9 ;  /* 0x0000000900087213 */ /* 0x000fe20000000000 */
[----:B------:R-:W-:Y:S01]  /*2600*/  IMAD.MOV R3, RZ, RZ, -R3 ;  /* 0x000000ffff037224 */ /* 0x000fe200078e0a03 */
[----:B------:R-:W-:Y:S01]  /*2610*/  IABS R16, R15 ;  /* 0x0000000f00107213 */ /* 0x000fe20000000000 */
[----:B------:R-:W-:Y:S01]  /*2620*/  @!P2 IMAD.IADD R67, R67, 0x1, -R11 ;  /* 0x000000014343a824 */ /* 0x000fe200078e0a0b */
[----:B------:R0:W-:Y:S01]  /*2630*/  STL [R1+0x2b0], R0 ;  /* 0x0002b00001007387 */ /* 0x0001e20000100800 */
[----:B------:R-:W-:Y:S02]  /*2640*/  IMAD R66, R11, R3, R66 ;  /* 0x000000030b427224 */ /* 0x000fe400078e0242 */
[----:B------:R-:W-:Y:S01]  /*2650*/  IMAD.HI.U32 R3, R13, R8, RZ ;  /* 0x000000080d037227 */ /* 0x000fe200078e00ff */
[----:B------:R-:W-:-:S03]  /*2660*/  ISETP.GT.U32.AND P2, PT, R11, R67, PT ;  /* 0x000000430b00720c */ /* 0x000fc60003f44070 */
[--C-:B------:R-:W-:Y:S02]  /*2670*/  @!P3 IMAD.IADD R10, R10, 0x1, -R11.reuse ;  /* 0x000000010a0ab824 */ /* 0x100fe400078e0a0b */
[----:B------:R-:W-:Y:S02]  /*2680*/  @!P1 IMAD.IADD R6, R6, 0x1, -R11 ;  /* 0x0000000106069824 */ /* 0x000fe400078e0a0b */
[----:B------:R-:W-:Y:S01]  /*2690*/  IMAD.MOV R3, RZ, RZ, -R3 ;  /* 0x000000ffff037224 */ /* 0x000fe200078e0a03 */
[C---:B------:R-:W-:Y:S01]  /*26a0*/  ISETP.GT.U32.AND P3, PT, R11.reuse, R10, PT ;  /* 0x0000000a0b00720c */ /* 0x040fe20003f64070 */
[--C-:B------:R-:W-:Y:S01]  /*26b0*/  @!P0 IMAD.IADD R68, R68, 0x1, -R11.reuse ;  /* 0x0000000144448824 */ /* 0x100fe200078e0a0b */
[C---:B------:R-:W-:Y:S01]  /*26c0*/  ISETP.GT.U32.AND P1, PT, R11.reuse, R6, PT ;  /* 0x000000060b00720c */ /* 0x040fe20003f24070 */
[----:B------:R-:W-:Y:S02]  /*26d0*/  IMAD R65, R11, R3, R8 ;  /* 0x000000030b417224 */ /* 0x000fe400078e0208 */
[----:B------:R-:W-:Y:S01]  /*26e0*/  @!P2 IMAD.IADD R67, R67, 0x1, -R11 ;  /* 0x000000014343a824 */ /* 0x000fe200078e0a0b */
[C---:B------:R-:W-:Y:S01]  /*26f0*/  ISETP.GT.U32.AND P0, PT, R11.reuse, R68, PT ;  /* 0x000000440b00720c */ /* 0x040fe20003f04070 */
[----:B------:R-:W-:Y:S01]  /*2700*/  VIADD R3, R12, 0x4e ;  /* 0x0000004e0c037836 */ /* 0x000fe20000000000 */
[----:B------:R-:W-:Y:S01]  /*2710*/  ISETP.GT.U32.AND P2, PT, R11, R66, PT ;  /* 0x000000420b00720c */ /* 0x000fe20003f44070 */
[----:B------:R-:W-:-:S03]  /*2720*/  IMAD.HI.U32 R4, R13, R16, RZ ;  /* 0x000000100d047227 */ /* 0x000fc600078e00ff */
[----:B------:R-:W-:Y:S01]  /*2730*/  IABS R8, R3 ;  /* 0x0000000300087213 */ /* 0x000fe20000000000 */
[--C-:B------:R-:W-:Y:S01]  /*2740*/  @!P3 IMAD.IADD R10, R10, 0x1, -R11.reuse ;  /* 0x000000010a0ab824 */ /* 0x100fe200078e0a0b */
[----:B------:R-:W-:Y:S01]  /*2750*/  ISETP.GT.U32.AND P3, PT, R11, R65, PT ;  /* 0x000000410b00720c */ /* 0x000fe20003f64070 */
[--C-:B------:R-:W-:Y:S01]  /*2760*/  @!P1 IMAD.IADD R6, R6, 0x1, -R11.reuse ;  /* 0x0000000106069824 */ /* 0x100fe200078e0a0b */
[----:B------:R-:W-:Y:S01]  /*2770*/  ISETP.GE.AND P1, PT, R15, RZ, PT ;  /* 0x000000ff0f00720c */ /* 0x000fe20003f26270 */
[----:B0-----:R-:W-:Y:S02]  /*2780*/  IMAD.MOV.U32 R0, RZ, RZ, R10 ;  /* 0x000000ffff007224 */ /* 0x001fe400078e000a */
[--C-:B------:R-:W-:Y:S01]  /*2790*/  @!P0 IMAD.IADD R68, R68, 0x1, -R11.reuse ;  /* 0x0000000144448824 */ /* 0x100fe200078e0a0b */
[----:B------:R-:W-:Y:S01]  /*27a0*/  ISETP.GE.AND P0, PT, R17, RZ, PT ;  /* 0x000000ff1100720c */ /* 0x000fe20003f06270 */
[----:B------:R-:W-:Y:S01]  /*27b0*/  IMAD.MOV.U32 R18, RZ, RZ, R6 ;  /* 0x000000ffff127224 */ /* 0x000fe200078e0006 */
[----:B------:R-:W-:Y:S01]  /*27c0*/  LOP3.LUT R6, R14, 0x50, RZ, 0xfc, !PT ;  /* 0x000000500e067812 */ /* 0x000fe200078efcff */
[--C-:B------:R-:W-:Y:S01]  /*27d0*/  @!P2 IMAD.IADD R66, R66, 0x1, -R11.reuse ;  /* 0x000000014242a824 */ /* 0x100fe200078e0a0b */
[----:B------:R-:W-:Y:S01]  /*27e0*/  LOP3.LUT R17, R14, 0x5a, RZ, 0xfc, !PT ;  /* 0x0000005a0e117812 */ /* 0x000fe200078efcff */
[----:B------:R-:W-:Y:S01]  /*27f0*/  @!P4 IMAD.MOV R18, RZ, RZ, -R18 ;  /* 0x000000ffff12c224 */ /* 0x000fe200078e0a12 */
[----:B------:R-:W-:Y:S01]  /*2800*/  ISETP.GE.AND P4, PT, R3, RZ, PT ;  /* 0x000000ff0300720c */ /* 0x000fe20003f86270 */
[----:B------:R-:W-:Y:S01]  /*2810*/  @!P3 IMAD.IADD R65, R65, 0x1, -R11 ;  /* 0x000000014141b824 */ /* 0x000fe200078e0a0b */
[----:B------:R-:W-:Y:S01]  /*2820*/  ISETP.GT.U32.AND P2, PT, R11, R66, PT ;  /* 0x000000420b00720c */ /* 0x000fe20003f44070 */
[----:B------:R-:W-:Y:S01]  /*2830*/  IMAD.HI.U32 R3, R13, R8, RZ ;  /* 0x000000080d037227 */ /* 0x000fe200078e00ff */
[----:B------:R-:W-:-:S02]  /*2840*/  IABS R64, R6 ;  /* 0x0000000600407213 */ /* 0x000fc40000000000 */
[----:B------:R-:W-:Y:S01]  /*2850*/  ISETP.GT.U32.AND P3, PT, R11, R65, PT ;  /* 0x000000410b00720c */ /* 0x000fe20003f64070 */
[----:B------:R-:W-:Y:S02]  /*2860*/  IMAD.MOV R3, RZ, RZ, -R3 ;  /* 0x000000ffff037224 */ /* 0x000fe400078e0a03 */
[----:B------:R-:W-:Y:S01]  /*2870*/  @!P6 IMAD.MOV R68, RZ, RZ, -R68 ;  /* 0x000000ffff44e224 */ /* 0x000fe200078e0a44 */
[----:B------:R-:W-:Y:S01]  /*2880*/  ISETP.GE.AND P6, PT, R7, RZ, PT ;  /* 0x000000ff0700720c */ /* 0x000fe20003fc6270 */
[----:B------:R-:W-:Y:S01]  /*2890*/  IMAD.MOV R4, RZ, RZ, -R4 ;  /* 0x000000ffff047224 */ /* 0x000fe200078e0a04 */
[----:B------:R-:W-:Y:S01]  /*28a0*/  LOP3.LUT R7, R14, 0x52, RZ, 0xfc, !PT ;  /* 0x000000520e077812 */ /* 0x000fe200078efcff */
[----:B------:R-:W-:Y:S01]  /*28b0*/  @!P0 IMAD.MOV R0, RZ, RZ, -R0 ;  /* 0x000000ffff008224 */ /* 0x000fe200078e0a00 */
[----:B------:R-:W-:Y:S01]  /*28c0*/  ISETP.GE.AND P0, PT, R6, RZ, PT ;  /* 0x000000ff0600720c */ /* 0x000fe20003f06270 */
[----:B------:R-:W-:Y:S01]  /*28d0*/  IMAD R8, R11, R3, R8 ;  /* 0x000000030b087224 */ /* 0x000fe200078e0208 */
[----:B------:R-:W-:Y:S01]  /*28e0*/  IABS R10, R7 ;  /* 0x00000007000a7213 */ /* 0x000fe20000000000 */
[----:B------:R-:W-:Y:S01]  /*28f0*/  IMAD.HI.U32 R6, R13, R64, RZ ;  /* 0x000000400d067227 */ /* 0x000fe200078e00ff */
[----:B------:R-:W-:Y:S03]  /*2900*/  STL [R1+0xd38], R68 ;  /* 0x000d384401007387 */ /* 0x000fe60000100800 */
[----:B------:R-:W-:-:S02]  /*2910*/  IMAD R4, R11, R4, R16 ;  /* 0x000000040b047224 */ /* 0x000fc400078e0210 */
[--C-:B------:R-:W-:Y:S01]  /*2920*/  @!P3 IMAD.IADD R65, R65, 0x1, -R11.reuse ;  /* 0x000000014141b824 */ /* 0x100fe200078e0a0b */
[C---:B------:R-:W-:Y:S01]  /*2930*/  ISETP.GT.U32.AND P3, PT, R11.reuse, R8, PT ;  /* 0x000000080b00720c */ /* 0x040fe20003f64070 */
[----:B------:R-:W-:Y:S02]  /*2940*/  IMAD.MOV R6, RZ, RZ, -R6 ;  /* 0x000000ffff067224 */ /* 0x000fe400078e0a06 */
[----:B------:R-:W-:Y:S01]  /*2950*/  @!P2 IMAD.IADD R66, R66, 0x1, -R11 ;  /* 0x000000014242a824 */ /* 0x000fe200078e0a0b */
[C---:B------:R-:W-:Y:S01]  /*2960*/  ISETP.GT.U32.AND P2, PT, R11.reuse, R4, PT ;  /* 0x000000040b00720c */ /* 0x040fe20003f44070 */
[C---:B------:R-:W-:Y:S02]  /*2970*/  IMAD R64, R11.reuse, R6, R64 ;  /* 0x000000060b407224 */ /* 0x040fe400078e0240 */
[----:B------:R-:W-:Y:S02]  /*2980*/  @!P6 IMAD.MOV R66, RZ, RZ, -R66 ;  /* 0x000000ffff42e224 */ /* 0x000fe400078e0a42 */
[----:B------:R-:W-:Y:S01]  /*2990*/  @!P5 IMAD.MOV R67, RZ, RZ, -R67 ;  /* 0x000000ffff43d224 */ /* 0x000fe200078e0a43 */
[----:B------:R-:W-:Y:S01]  /*29a0*/  ISETP.GT.U32.AND P6, PT, R11, R64, PT ;  /* 0x000000400b00720c */ /* 0x000fe20003fc4070 */
[----:B------:R-:W-:Y:S01]  /*29b0*/  IMAD.HI.U32 R3, R13, R10, RZ ;  /* 0x0000000a0d037227 */ /* 0x000fe200078e00ff */
[----:B------:R-:W-:-:S02]  /*29c0*/  ISETP.GE.AND P5, PT, R9, RZ, PT ;  /* 0x000000ff0900720c */ /* 0x000fc40003fa6270 */
[----:B------:R-:W-:Y:S01]  /*29d0*/  LOP3.LUT R9, R14, 0x54, RZ, 0xfc, !PT ;  /* 0x000000540e097812 */ /* 0x000fe200078efcff */
[--C-:B------:R-:W-:Y:S01]  /*29e0*/  @!P3 IMAD.IADD R8, R8, 0x1, -R11.reuse ;  /* 0x000000010808b824 */ /* 0x100fe200078e0a0b */
[----:B------:R-:W-:Y:S01]  /*29f0*/  STL [R1+0xd3c], R67 ;  /* 0x000d3c4301007387 */ /* 0x000fe20000100800 */
[----:B------:R-:W-:Y:S01]  /*2a00*/  @!P2 IMAD.IADD R4, R4, 0x1, -R11 ;  /* 0x000000010404a824 */ /* 0x000fe200078e0a0b */
[----:B------:R-:W-:Y:S01]  /*2a10*/  IABS R16, R9 ;  /* 0x0000000900107213 */ /* 0x000fe20000000000 */
[----:B------:R-:W-:Y:S01]  /*2a20*/  IMAD.MOV R3, RZ, RZ, -R3 ;  /* 0x000000ffff037224 */ /* 0x000fe200078e0a03 */
[C---:B------:R-:W-:Y:S01]  /*2a30*/  ISETP.GT.U32.AND P3, PT, R11.reuse, R8, PT ;  /* 0x000000080b00720c */ /* 0x040fe20003f64070 */
[----:B------:R0:W-:Y:S01]  /*2a40*/  STL [R1+0x2c4], R18 ;  /* 0x0002c41201007387 */ /* 0x0001e20000100800 */
[C---:B------:R-:W-:Y:S01]  /*2a50*/  ISETP.GT.U32.AND P2, PT, R11.reuse, R4, PT ;  /* 0x000000040b00720c */ /* 0x040fe20003f44070 */
[----:B------:R-:W-:Y:S02]  /*2a60*/  @!P6 IMAD.IADD R64, R64, 0x1, -R11 ;  /* 0x000000014040e824 */ /* 0x000fe400078e0a0b */
[----:B------:R-:W-:Y:S01]  /*2a70*/  IMAD R63, R11, R3, R10 ;  /* 0x000000030b3f7224 */ /* 0x000fe200078e020a */
[----:B------:R1:W-:Y:S01]  /*2a80*/  STL [R1+0x2c8], R0 ;  /* 0x0002c80001007387 */ /* 0x0003e20000100800 */
[----:B------:R-:W-:Y:S01]  /*2a90*/  IMAD.HI.U32 R6, R13, R16, RZ ;  /* 0x000000100d067227 */ /* 0x000fe200078e00ff */
[----:B------:R-:W-:-:S02]  /*2aa0*/  ISETP.GT.U32.AND P6, PT, R11, R64, PT ;  /* 0x000000400b00720c */ /* 0x000fc40003fc4070 */
[----:B------:R-:W-:Y:S01]  /*2ab0*/  STL [R1+0xd40], R66 ;  /* 0x000d404201007387 */ /* 0x000fe20000100800 */
[----:B0-----:R-:W-:Y:S01]  /*2ac0*/  IABS R18, R23 ;  /* 0x0000001700127213 */ /* 0x001fe20000000000 */
[----:B------:R-:W-:Y:S02]  /*2ad0*/  IMAD.MOV R6, RZ, RZ, -R6 ;  /* 0x000000ffff067224 */ /* 0x000fe400078e0a06 */
[----:B------:R-:W-:Y:S01]  /*2ae0*/  @!P3 IMAD.IADD R8, R8, 0x1, -R11 ;  /* 0x000000010808b824 */ /* 0x000fe200078e0a0b */
[----:B------:R-:W-:Y:S01]  /*2af0*/  ISETP.GT.U32.AND P3, PT, R11, R63, PT ;  /* 0x0000003f0b00720c */ /* 0x000fe20003f64070 */
[----:B------:R-:W-:-:S04]  /*2b00*/  IMAD.HI.U32 R3, R13, R18, RZ ;  /* 0x000000120d037227 */ /* 0x000fc800078e00ff */
[----:B------:R-:W-:Y:S01]  /*2b10*/  @!P2 IMAD.IADD R4, R4, 0x1, -R11 ;  /* 0x000000010404a824 */ /* 0x000fe200078e0a0b */
[----:B------:R-:W-:Y:S01]  /*2b20*/  ISETP.GE.AND P2, PT, R9, RZ, PT ;  /* 0x000000ff0900720c */ /* 0x000fe20003f46270 */
[C---:B------:R-:W-:Y:S01]  /*2b30*/  IMAD R6, R11.reuse, R6, R16 ;  /* 0x000000060b067224 */ /* 0x040fe200078e0210 */
[----:B------:R-:W-:Y:S01]  /*2b40*/  IABS R16, R17 ;  /* 0x0000001100107213 */ /* 0x000fe20000000000 */
[----:B------:R-:W-:Y:S02]  /*2b50*/  IMAD.MOV R9, RZ, RZ, -R3 ;  /* 0x000000ffff097224 */ /* 0x000fe400078e0a03 */
[----:B------:R-:W-:Y:S01]  /*2b60*/  @!P6 IMAD.IADD R64, R64, 0x1, -R11 ;  /* 0x000000014040e824 */ /* 0x000fe200078e0a0b */
[C---:B------:R-:W-:Y:S01]  /*2b70*/  ISETP.GT.U32.AND P6, PT, R11.reuse, R6, PT ;  /* 0x000000060b00720c */ /* 0x040fe20003fc4070 */
[----:B------:R-:W-:Y:S02]  /*2b80*/  IMAD R18, R11, R9, R18 ;  /* 0x000000090b127224 */ /* 0x000fe400078e0212 */
[----:B------:R-:W-:-:S04]  /*2b90*/  IMAD.HI.U32 R3, R13, R62, RZ ;  /* 0x0000003e0d037227 */ /* 0x000fc800078e00ff */
[----:B------:R-:W-:Y:S01]  /*2ba0*/  @!P3 IMAD.IADD R63, R63, 0x1, -R11 ;  /* 0x000000013f3fb824 */ /* 0x000fe200078e0a0b */
[----:B------:R-:W-:Y:S01]  /*2bb0*/  ISETP.GT.U32.AND P3, PT, R11, R18, PT ;  /* 0x000000120b00720c */ /* 0x000fe20003f64070 */
[----:B------:R-:W-:Y:S02]  /*2bc0*/  IMAD.MOV R10, RZ, RZ, -R3 ;  /* 0x000000ffff0a7224 */ /* 0x000fe400078e0a03 */
[----:B------:R-:W-:Y:S01]  /*2bd0*/  @!P5 IMAD.MOV R65, RZ, RZ, -R65 ;  /* 0x000000ffff41d224 */ /* 0x000fe200078e0a41 */
[----:B------:R-:W-:Y:S01]  /*2be0*/  ISETP.GE.AND P5, PT, R7, RZ, PT ;  /* 0x000000ff0700720c */ /* 0x000fe20003fa6270 */
[----:B------:R-:W-:Y:S02]  /*2bf0*/  IMAD R62, R11, R10, R62 ;  /* 0x0000000a0b3e7224 */ /* 0x000fe400078e023e */
[----:B------:R-:W-:Y:S01]  /*2c00*/  @!P6 IMAD.IADD R6, R6, 0x1, -R11 ;  /* 0x000000010606e824 */ /* 0x000fe200078e0a0b */
[----:B------:R-:W-:Y:S01]  /*2c10*/  STL [R1+0xd44], R65 ;  /* 0x000d444101007387 */ /* 0x000fe20000100800 */
[----:B------:R-:W-:Y:S01]  /*2c20*/  IMAD.HI.U32 R7, R13, R16, RZ ;  /* 0x000000100d077227 */ /* 0x000fe200078e00ff */
[----:B------:R-:W-:-:S03]  /*2c30*/  ISETP.GT.U32.AND P6, PT, R11, R62, PT ;  /* 0x0000003e0b00720c */ /* 0x000fc60003fc4070 */
[----:B------:R-:W-:Y:S01]  /*2c40*/  @!P3 IMAD.IADD R18, R18, 0x1, -R11 ;  /* 0x000000011212b824 */ /* 0x000fe200078e0a0b */
[----:B------:R-:W-:Y:S01]  /*2c50*/  ISETP.GT.U32.AND P3, PT, R11, R63, PT ;  /* 0x0000003f0b00720c */ /* 0x000fe20003f64070 */
[----:B------:R-:W-:Y:S02]  /*2c60*/  VIADD R15, R12, 0x5e ;  /* 0x0000005e0c0f7836 */ /* 0x000fe40000000000 */
[----:B------:R-:W-:-:S03]  /*2c70*/  IMAD.HI.U32 R9, R13, R20, RZ ;  /* 0x000000140d097227 */ /* 0x000fc600078e00ff */
[----:B------:R-:W-:Y:S01]  /*2c80*/  IABS R22, R15 ;  /* 0x0000000f00167213 */ /* 0x000fe20000000000 */
[----:B------:R-:W-:Y:S02]  /*2c90*/  IMAD.MOV R7, RZ, RZ, -R7 ;  /* 0x000000ffff077224 */ /* 0x000fe400078e0a07 */
[----:B------:R-:W-:Y:S02]  /*2ca0*/  IMAD.MOV R9, RZ, RZ, -R9 ;  /* 0x000000ffff097224 */ /* 0x000fe400078e0a09 */
[----:B-1----:R-:W-:Y:S02]  /*2cb0*/  IMAD.MOV.U32 R0, RZ, RZ, R4 ;  /* 0x000000ffff007224 */ /* 0x002fe400078e0004 */
[C---:B------:R-:W-:Y:S01]  /*2cc0*/  IMAD R61, R11.reuse, R7, R16 ;  /* 0x000000070b3d7224 */ /* 0x040fe200078e0210 */
[C---:B------:R-:W-:Y:S01]  /*2cd0*/  LOP3.LUT R7, R14.reuse, 0x60, RZ, 0xfc, !PT ;  /* 0x000000600e077812 */ /* 0x040fe200078efcff */
[C---:B------:R-:W-:Y:S01]  /*2ce0*/  IMAD R16, R11.reuse, R9, R20 ;  /* 0x000000090b107224 */ /* 0x040fe200078e0214 */
[----:B------:R-:W-:Y:S01]  /*2cf0*/  LOP3.LUT R9, R14, 0x62, RZ, 0xfc, !PT ;  /* 0x000000620e097812 */ /* 0x000fe200078efcff */
[----:B------:R-:W-:Y:S01]  /*2d00*/  @!P1 IMAD.MOV R0, RZ, RZ, -R0 ;  /* 0x000000ffff009224 */ /* 0x000fe200078e0a00 */
[C---:B------:R-:W-:Y:S01]  /*2d10*/  ISETP.GT.U32.AND P1, PT, R11.reuse, R6, PT ;  /* 0x000000060b00720c */ /* 0x040fe20003f24070 */
[----:B------:R-:W-:Y:S01]  /*2d20*/  @!P6 IMAD.IADD R62, R62, 0x1, -R11 ;  /* 0x000000013e3ee824 */ /* 0x000fe200078e0a0b */
[----:B------:R-:W-:Y:S01]  /*2d30*/  ISETP.GT.U32.AND P6, PT, R11, R18, PT ;  /* 0x000000120b00720c */ /* 0x000fe20003fc4070 */
[----:B------:R-:W-:Y:S01]  /*2d40*/  IMAD.HI.U32 R3, R13, R22, RZ ;  /* 0x000000160d037227 */ /* 0x000fe200078e00ff */
[----:B------:R0:W-:Y:S01]  /*2d50*/  STL [R1+0x2cc], R0 ;  /* 0x0002cc0001007387 */ /* 0x0001e20000100800 */
[----:B------:R-:W-:-:S02]  /*2d60*/  IABS R60, R7 ;  /* 0x00000007003c7213 */ /* 0x000fc40000000000 */
[----:B------:R-:W-:Y:S01]  /*2d70*/  @!P3 IMAD.IADD R63, R63, 0x1, -R11 ;  /* 0x000000013f3fb824 */ /* 0x000fe200078e0a0b */
[C---:B------:R-:W-:Y:S01]  /*2d80*/  ISETP.GT.U32.AND P3, PT, R11.reuse, R16, PT ;  /* 0x000000100b00720c */ /* 0x040fe20003f64070 */
[----:B------:R-:W-:Y:S02]  /*2d90*/  IMAD.MOV R3, RZ, RZ, -R3 ;  /* 0x000000ffff037224 */ /* 0x000fe400078e0a03 */
[----:B------:R-:W-:Y:S01]  /*2da0*/  @!P0 IMAD.MOV R64, RZ, RZ, -R64 ;  /* 0x000000ffff408224 */ /* 0x000fe200078e0a40 */
[C---:B------:R-:W-:Y:S01]  /*2db0*/  ISETP.GT.U32.AND P0, PT, R11.reuse, R61, PT ;  /* 0x0000003d0b00720c */ /* 0x040fe20003f04070 */
[----:B------:R-:W-:Y:S02]  /*2dc0*/  IMAD R10, R11, R3, R22 ;  /* 0x000000030b0a7224 */ /* 0x000fe400078e0216 */
[----:B0-----:R-:W-:Y:S01]  /*2dd0*/  IMAD.MOV.U32 R0, RZ, RZ, R8 ;  /* 0x000000ffff007224 */ /* 0x001fe200078e0008 */
[----:B------:R-:W-:Y:S01]  /*2de0*/  IABS R8, R9 ;  /* 0x0000000900087213 */ /* 0x000fe20000000000 */
[--C-:B------:R-:W-:Y:S01]  /*2df0*/  @!P1 IMAD.IADD R6, R6, 0x1, -R11.reuse ;  /* 0x0000000106069824 */ /* 0x100fe200078e0a0b */
[----:B------:R-:W-:Y:S01]  /*2e00*/  ISETP.GE.AND P1, PT, R23, RZ, PT ;  /* 0x000000ff1700720c */ /* 0x000fe20003f26270 */
[----:B------:R-:W-:Y:S01]  /*2e10*/  @!P4 IMAD.MOV R0, RZ, RZ, -R0 ;  /* 0x000000ffff00c224 */ /* 0x000fe200078e0a00 */
[C---:B------:R-:W-:Y:S01]  /*2e20*/  ISETP.GT.U32.AND P4, PT, R11.reuse, R62, PT ;  /* 0x0000003e0b00720c */ /* 0x040fe20003f84070 */
[--C-:B------:R-:W-:Y:S01]  /*2e30*/  @!P6 IMAD.IADD R18, R18, 0x1, -R11.reuse ;  /* 0x000000011212e824 */ /* 0x100fe200078e0a0b */
[----:B------:R-:W-:Y:S01]  /*2e40*/  ISETP.GT.U32.AND P6, PT, R11, R10, PT ;  /* 0x0000000a0b00720c */ /* 0x000fe20003fc4070 */
[----:B------:R-:W-:Y:S01]  /*2e50*/  @!P3 IMAD.IADD R16, R16, 0x1, -R11 ;  /* 0x000000011010b824 */ /* 0x000fe200078e0a0b */
[----:B------:R0:W-:Y:S01]  /*2e60*/  STL [R1+0x2d0], R0 ;  /* 0x0002d00001007387 */ /* 0x0001e20000100800 */
[----:B------:R-:W-:Y:S01]  /*2e70*/  @!P5 IMAD.MOV R63, RZ, RZ, -R63 ;  /* 0x000000ffff3fd224 */ /* 0x000fe200078e0a3f */
[----:B------:R-:W-:Y:S01]  /*2e80*/  ISETP.GE.AND P3, PT, R19, RZ, PT ;  /* 0x000000ff1300720c */ /* 0x000fe20003f66270 */
[----:B------:R-:W-:Y:S01]  /*2e90*/  IMAD.HI.U32 R4, R13, R8, RZ ;  /* 0x000000080d047227 */ /* 0x000fe200078e00ff */
[----:B------:R-:W-:Y:S03]  /*2ea0*/  STL [R1+0xd48], R64 ;  /* 0x000d484001007387 */ /* 0x000fe60000100800 */
[----:B------:R-:W-:Y:S01]  /*2eb0*/  IMAD.MOV R4, RZ, RZ, -R4 ;  /* 0x000000ffff047224 */ /* 0x000fe200078e0a04 */
[----:B------:R-:W-:Y:S01]  /*2ec0*/  STL [R1+0xd4c], R63 ;  /* 0x000d4c3f01007387 */ /* 0x000fe20000100800 */
[----:B------:R-:W-:Y:S01]  /*2ed0*/  @!P4 IMAD.IADD R62, R62, 0x1, -R11 ;  /* 0x000000013e3ec824 */ /* 0x000fe200078e0a0b */
[----:B------:R-:W-:Y:S01]  /*2ee0*/  ISETP.GE.AND P4, PT, R21, RZ, PT ;  /* 0x000000ff1500720c */ /* 0x000fe20003f86270 */
[----:B0-----:R-:W-:-:S02]  /*2ef0*/  IMAD.MOV.U32 R0, RZ, RZ, R6 ;  /* 0x000000ffff007224 */ /* 0x001fc400078e0006 */
[--C-:B------:R-:W-:Y:S02]  /*2f00*/  @!P6 IMAD.IADD R10, R10, 0x1, -R11.reuse ;  /* 0x000000010a0ae824 */ /* 0x100fe400078e0a0b */
[----:B------:R-:W-:Y:S01]  /*2f10*/  @!P2 IMAD.MOV R0, RZ, RZ, -R0 ;  /* 0x000000ffff00a224 */ /* 0x000fe200078e0a00 */
[----:B------:R-:W-:Y:S01]  /*2f20*/  ISETP.GT.U32.AND P2, PT, R11, R16, PT ;  /* 0x000000100b00720c */ /* 0x000fe20003f44070 */
[----:B------:R-:W-:Y:S01]  /*2f30*/  IMAD.HI.U32 R3, R13, R60, RZ ;  /* 0x0000003c0d037227 */ /* 0x000fe200078e00ff */
[----:B------:R-:W-:Y:S02]  /*2f40*/  ISETP.GT.U32.AND P6, PT, R11, R10, PT ;  /* 0x0000000a0b00720c */ /* 0x000fe40003fc4070 */
[----:B------:R0:W-:Y:S01]  /*2f50*/  STL [R1+0x2e4], R0 ;  /* 0x0002e40001007387 */ /* 0x0001e20000100800 */
[----:B------:R-:W-:Y:S01]  /*2f60*/  @!P0 IMAD.IADD R61, R61, 0x1, -R11 ;  /* 0x000000013d3d8824 */ /* 0x000fe200078e0a0b */
[----:B------:R-:W-:Y:S01]  /*2f70*/  ISETP.GE.AND P0, PT, R17, RZ, PT ;  /* 0x000000ff1100720c */ /* 0x000fe20003f06270 */
[C---:B------:R-:W-:Y:S01]  /*2f80*/  IMAD R59, R11.reuse, R4, R8 ;  /* 0x000000040b3b7224 */ /* 0x040fe200078e0208 */
[----:B------:R-:W-:Y:S01]  /*2f90*/  LOP3.LUT R4, R14, 0x64, RZ, 0xfc, !PT ;  /* 0x000000640e047812 */ /* 0x000fe200078efcff */
[----:B------:R-:W-:Y:S01]  /*2fa0*/  IMAD.MOV R3, RZ, RZ, -R3 ;  /* 0x000000ffff037224 */ /* 0x000fe200078e0a03 */
[----:B------:R-:W-:Y:S01]  /*2fb0*/  ISETP.GT.U32.AND P5, PT, R11, R61, PT ;  /* 0x0000003d0b00720c */ /* 0x000fe20003fa4070 */
[----:B------:R-:W-:Y:S01]  /*2fc0*/  @!P4 IMAD.MOV R62, RZ, RZ, -R62 ;  /* 0x000000ffff3ec224 */ /* 0x000fe200078e0a3e */
[----:B------:R-:W-:Y:S01]  /*2fd0*/  IABS R8, R4 ;  /* 0x0000000400087213 */ /* 0x000fe20000000000 */
[----:B------:R-:W-:Y:S01]  /*2fe0*/  @!P2 IMAD.IADD R16, R16, 0x1, -R11 ;  /* 0x000000011010a824 */ /* 0x000fe200078e0a0b */
[----:B------:R-:W-:Y:S01]  /*2ff0*/  ISETP.GE.AND P4, PT, R15, RZ, PT ;  /* 0x000000ff0f00720c */ /* 0x000fe20003f86270 */
[----:B0-----:R-:W-:Y:S01]  /*3000*/  IMAD.MOV.U32 R0, RZ, RZ, R18 ;  /* 0x000000ffff007224 */ /* 0x001fe200078e0012 */
[----:B------:R-:W-:Y:S01]  /*3010*/  LOP3.LUT R17, R14, 0x66, RZ, 0xfc, !PT ;  /* 0x000000660e117812 */ /* 0x000fe200078efcff */
[----:B------:R-:W-:Y:S01]  /*3020*/  IMAD R60, R11, R3, R60 ;  /* 0x000000030b3c7224 */ /* 0x000fe200078e023c */
[----:B------:R-:W-:Y:S01]  /*3030*/  ISETP.GE.AND P2, PT, R7, RZ, PT ;  /* 0x000000ff0700720c */ /* 0x000fe20003f46270 */
[----:B------:R-:W-:Y:S01]  /*3040*/  @!P1 IMAD.MOV R0, RZ, RZ, -R0 ;  /* 0x000000ffff009224 */ /* 0x000fe200078e0a00 */
[----:B------:R-:W-:Y:S01]  /*3050*/  IABS R6, R17 ;  /* 0x0000001100067213 */ /* 0x000fe20000000000 */
[----:B------:R-:W-:Y:S01]  /*3060*/  IMAD.HI.U32 R3, R13, R8, RZ ;  /* 0x000000080d037227 */ /* 0x000fe200078e00ff */
[----:B------:R-:W-:-:S02]  /*3070*/  ISETP.GT.U32.AND P1, PT, R11, R60, PT ;  /* 0x0000003c0b00720c */ /* 0x000fc40003f24070 */
[----:B------:R0:W-:Y:S01]  /*3080*/  STL [R1+0x2ec], R0 ;  /* 0x0002ec0001007387 */ /* 0x0001e20000100800 */
[----:B------:R-:W-:Y:S01]  /*3090*/  @!P6 IMAD.IADD R10, R10, 0x1, -R11 ;  /* 0x000000010a0ae824 */ /* 0x000fe200078e0a0b */
[----:B------:R-:W-:Y:S01]  /*30a0*/  ISETP.GE.AND P6, PT, R9, RZ, PT ;  /* 0x000000ff0900720c */ /* 0x000fe20003fc6270 */
[----:B------:R-:W-:Y:S01]  /*30b0*/  IMAD.MOV R3, RZ, RZ, -R3 ;  /* 0x000000ffff037224 */ /* 0x000fe200078e0a03 */
[C---:B------:R-:W-:Y:S01]  /*30c0*/  LOP3.LUT R9, R14.reuse, 0x6c, RZ, 0xfc, !PT ;  /* 0x0000006c0e097812 */ /* 0x040fe200078efcff */
[----:B------:R-:W-:Y:S01]  /*30d0*/  @!P5 IMAD.IADD R61, R61, 0x1, -R11 ;  /* 0x000000013d3dd824 */ /* 0x000fe200078e0a0b */
[C---:B------:R-:W-:Y:S01]  /*30e0*/  ISETP.GT.U32.AND P5, PT, R11.reuse, R59, PT ;  /* 0x0000003b0b00720c */ /* 0x040fe20003fa4070 */
[----:B------:R-:W-:Y:S01]  /*30f0*/  IMAD R8, R11, R3, R8 ;  /* 0x000000030b087224 */ /* 0x000fe200078e0208 */
[C---:B------:R-:W-:Y:S01]  /*3100*/  LOP3.LUT R3, R14.reuse, 0x68, RZ, 0xfc, !PT ;  /* 0x000000680e037812 */ /* 0x040fe200078efcff */
[----:B------:R-:W-:Y:S01]  /*3110*/  @!P0 IMAD.MOV R61, RZ, RZ, -R61 ;  /* 0x000000ffff3d8224 */ /* 0x000fe200078e0a3d */
[----:B------:R-:W-:Y:S01]  /*3120*/  LOP3.LUT R15, R14, 0x72, RZ, 0xfc, !PT ;  /* 0x000000720e0f7812 */ /* 0x000fe200078efcff */
[----:B0-----:R-:W-:Y:S01]  /*3130*/  IMAD.MOV.U32 R0, RZ, RZ, R16 ;  /* 0x000000ffff007224 */ /* 0x001fe200078e0010 */
[----:B------:R-:W-:Y:S01]  /*3140*/  IABS R58, R3 ;  /* 0x00000003003a7213 */ /* 0x000fe20000000000 */
[----:B------:R-:W-:Y:S01]  /*3150*/  @!P1 IMAD.IADD R60, R60, 0x1, -R11 ;  /* 0x000000013c3c9824 */ /* 0x000fe200078e0a0b */
[----:B------:R-:W-:Y:S01]  /*3160*/  ISETP.GE.AND P1, PT, R4, RZ, PT ;  /* 0x000000ff0400720c */ /* 0x000fe20003f26270 */
[----:B------:R-:W-:Y:S01]  /*3170*/  @!P3 IMAD.MOV R0, RZ, RZ, -R0 ;  /* 0x000000ffff00b224 */ /* 0x000fe200078e0a00 */
[----:B------:R-:W-:Y:S01]  /*3180*/  IABS R16, R9 ;  /* 0x0000000900107213 */ /* 0x000fe20000000000 */
[----:B------:R-:W-:Y:S01]  /*3190*/  IMAD.HI.U32 R4, R13, R6, RZ ;  /* 0x000000060d047227 */ /* 0x000fe200078e00ff */
[----:B------:R-:W-:-:S02]  /*31a0*/  ISETP.GT.U32.AND P0, PT, R11, R60, PT ;  /* 0x0000003c0b00720c */ /* 0x000fc40003f04070 */
[----:B------:R0:W-:Y:S01]  /*31b0*/  STL [R1+0x304], R0 ;  /* 0x0003040001007387 */ /* 0x0001e20000100800 */
[--C-:B------:R-:W-:Y:S01]  /*31c0*/  @!P5 IMAD.IADD R59, R59, 0x1, -R11.reuse ;  /* 0x000000013b3bd824 */ /* 0x100fe200078e0a0b */
[----:B------:R-:W-:Y:S01]  /*31d0*/  ISETP.GE.AND P3, PT, R17, RZ, PT ;  /* 0x000000ff1100720c */ /* 0x000fe20003f66270 */
[----:B------:R-:W-:Y:S01]  /*31e0*/  IMAD.MOV R4, RZ, RZ, -R4 ;  /* 0x000000ffff047224 */ /* 0x000fe200078e0a04 */
[C---:B------:R-:W-:Y:S01]  /*31f0*/  LOP3.LUT R18, R14.reuse, 0x70, RZ, 0xfc, !PT ;  /* 0x000000700e127812 */ /* 0x040fe200078efcff */
[----:B------:R-:W-:Y:S01]  /*3200*/  IMAD.HI.U32 R7, R13, R16, RZ ;  /* 0x000000100d077227 */ /* 0x000fe200078e00ff */
[C---:B------:R-:W-:Y:S02]  /*3210*/  ISETP.GT.U32.AND P5, PT, R11.reuse, R59, PT ;  /* 0x0000003b0b00720c */ /* 0x040fe40003fa4070 */
[----:B------:R-:W-:Y:S01]  /*3220*/  IABS R56, R18 ;  /* 0x0000001200387213 */ /* 0x000fe20000000000 */
[C---:B------:R-:W-:Y:S01]  /*3230*/  IMAD R4, R11.reuse, R4, R6 ;  /* 0x000000040b047224 */ /* 0x040fe200078e0206 */
[C---:B------:R-:W-:Y:S01]  /*3240*/  LOP3.LUT R6, R14.reuse, 0x6a, RZ, 0xfc, !PT ;  /* 0x0000006a0e067812 */ /* 0x040fe200078efcff */
[----:B0-----:R-:W-:Y:S01]  /*3250*/  IMAD.MOV.U32 R0, RZ, RZ, R10 ;  /* 0x000000ffff007224 */ /* 0x001fe200078e000a */
[----:B------:R-:W-:Y:S01]  /*3260*/  LOP3.LUT R63, R14, 0x1fa, RZ, 0xfc, !PT ;  /* 0x000001fa0e3f7812 */ /* 0x000fe200078efcff */
[--C-:B------:R-:W-:Y:S01]  /*3270*/  @!P0 IMAD.IADD R60, R60, 0x1, -R11.reuse ;  /* 0x000000013c3c8824 */ /* 0x100fe200078e0a0b */
[----:B------:R-:W-:Y:S01]  /*3280*/  IABS R10, R6 ;  /* 0x00000006000a7213 */ /* 0x000fe20000000000 */
[----:B------:R-:W-:Y:S01]  /*3290*/  @!P4 IMAD.MOV R0, RZ, RZ, -R0 ;  /* 0x000000ffff00c224 */ /* 0x000fe200078e0a00 */
[----:B------:R-:W-:Y:S01]  /*32a0*/  ISETP.GT.U32.AND P4, PT, R11, R8, PT ;  /* 0x000000080b00720c */ /* 0x000fe20003f84070 */
[----:B------:R-:W-:Y:S01]  /*32b0*/  @!P2 IMAD.MOV R60, RZ, RZ, -R60 ;  /* 0x000000ffff3ca224 */ /* 0x000fe200078e0a3c */
[----:B------:R-:W-:Y:S01]  /*32c0*/  ISETP.GE.AND P0, PT, R3, RZ, PT ;  /* 0x000000ff0300720c */ /* 0x000fe20003f06270 */
[----:B------:R-:W-:Y:S01]  /*32d0*/  IMAD.HI.U32 R3, R13, R58, RZ ;  /* 0x0000003a0d037227 */ /* 0x000fe200078e00ff */
[----:B------:R-:W-:Y:S01]  /*32e0*/  ISETP.GE.AND P2, PT, R6, RZ, PT ;  /* 0x000000ff0600720c */ /* 0x000fe20003f46270 */
[----:B------:R0:W-:Y:S02]  /*32f0*/  STL [R1+0x30c], R0 ;  /* 0x00030c0001007387 */ /* 0x0001e40000100800 */
[----:B------:R-:W-:Y:S01]  /*3300*/  @!P5 IMAD.IADD R59, R59, 0x1, -R11 ;  /* 0x000000013b3bd824 */ /* 0x000fe200078e0a0b */
[----:B------:R-:W-:Y:S01]  /*3310*/  ISETP.GT.U32.AND P5, PT, R11, R4, PT ;  /* 0x000000040b00720c */ /* 0x000fe20003fa4070 */
[----:B------:R-:W-:-:S04]  /*3320*/  IMAD.HI.U32 R6, R13, R10, RZ ;  /* 0x0000000a0d067227 */ /* 0x000fc800078e00ff */
[----:B------:R-:W-:Y:S02]  /*3330*/  @!P4 IMAD.IADD R8, R8, 0x1, -R11 ;  /* 0x000000010808c824 */ /* 0x000fe400078e0a0b */
[----:B------:R-:W-:Y:S02]  /*3340*/  IMAD.MOV R3, RZ, RZ, -R3 ;  /* 0x000000ffff037224 */ /* 0x000fe400078e0a03 */
[----:B------:R-:W-:Y:S01]  /*3350*/  IMAD.MOV R6, RZ, RZ, -R6 ;  /* 0x000000ffff067224 */ /* 0x000fe200078e0a06 */
[C---:B------:R-:W-:Y:S01]  /*3360*/  ISETP.GT.U32.AND P4, PT, R11.reuse, R8, PT ;  /* 0x000000080b00720c */ /* 0x040fe20003f84070 */
[C---:B------:R-:W-:Y:S02]  /*3370*/  IMAD R58, R11.reuse, R3, R58 ;  /* 0x000000030b3a7224 */ /* 0x040fe400078e023a */
[----:B------:R-:W-:Y:S02]  /*3380*/  IMAD.MOV R7, RZ, RZ, -R7 ;  /* 0x000000ffff077224 */ /* 0x000fe400078e0a07 */
[----:B------:R-:W-:-:S02]  /*3390*/  IMAD R57, R11, R6, R10 ;  /* 0x000000060b397224 */ /* 0x000fc400078e020a */
[C---:B------:R-:W-:Y:S01]  /*33a0*/  IMAD R6, R11.reuse, R7, R16 ;  /* 0x000000070b067224 */ /* 0x040fe200078e0210 */
[----:B------:R-:W-:Y:S01]  /*33b0*/  IABS R16, R15 ;  /* 0x0000000f00107213 */ /* 0x000fe20000000000 */
[--C-:B------:R-:W-:Y:S02]  /*33c0*/  @!P5 IMAD.IADD R4, R4, 0x1, -R11.reuse ;  /* 0x000000010404d824 */ /* 0x100fe400078e0a0b */
[----:B------:R-:W-:Y:S02]  /*33d0*/  VIADD R17, R12, 0x6e ;  /* 0x0000006e0c117836 */ /* 0x000fe40000000000 */
[----:B------:R-:W-:Y:S01]  /*33e0*/  @!P4 IMAD.IADD R8, R8, 0x1, -R11 ;  /* 0x000000010808c824 */ /* 0x000fe200078e0a0b */
[C---:B------:R-:W-:Y:S01]  /*33f0*/  ISETP.GT.U32.AND P4, PT, R11.reuse, R58, PT ;  /* 0x0000003a0b00720c */ /* 0x040fe20003f84070 */
[----:B------:R-:W-:Y:S01]  /*3400*/  @!P6 IMAD.MOV R59, RZ, RZ, -R59 ;  /* 0x000000ffff3be224 */ /* 0x000fe200078e0a3b */
[----:B------:R-:W-:Y:S01]  /*3410*/  ISETP.GT.U32.AND P5, PT, R11, R4, PT ;  /* 0x000000040b00720c */ /* 0x000fe20003fa4070 */
[----:B0-----:R-:W-:Y:S01]  /*3420*/  IMAD.MOV.U32 R0, RZ, RZ, R8 ;  /* 0x000000ffff007224 */ /* 0x001fe200078e0008 */
[----:B------:R-:W-:-:S02]  /*3430*/  IABS R10, R17 ;  /* 0x00000011000a7213 */ /* 0x000fc40000000000 */
[----:B------:R-:W-:Y:S01]  /*3440*/  ISETP.GE.AND P6, PT, R9, RZ, PT ;  /* 0x000000ff0900720c */ /* 0x000fe20003fc6270 */
[----:B------:R-:W-:Y:S01]  /*3450*/  @!P1 IMAD.MOV R0, RZ, RZ, -R0 ;  /* 0x000000ffff009224 */ /* 0x000fe200078e0a00 */
[----:B------:R-:W-:Y:S01]  /*3460*/  ISETP.GT.U32.AND P1, PT, R11, R6, PT ;  /* 0x000000060b00720c */ /* 0x000fe20003f24070 */
[----:B------:R-:W-:Y:S01]  /*3470*/  IMAD.HI.U32 R3, R13, R10, RZ ;  /* 0x0000000a0d037227 */ /* 0x000fe200078e00ff */
[----:B------:R-:W-:Y:S02]  /*3480*/  LOP3.LUT R9, R14, 0x74, RZ, 0xfc, !PT ;  /* 0x000000740e097812 */ /* 0x000fe400078efcff */
[----:B------:R0:W-:Y:S01]  /*3490*/  STL [R1+0x324], R0 ;  /* 0x0003240001007387 */ /* 0x0001e20000100800 */
[--C-:B------:R-:W-:Y:S01]  /*34a0*/  @!P4 IMAD.IADD R58, R58, 0x1, -R11.reuse ;  /* 0x000000013a3ac824 */ /* 0x100fe200078e0a0b */
[----:B------:R-:W-:Y:S01]  /*34b0*/  IABS R7, R9 ;  /* 0x0000000900077213 */ /* 0x000fe20000000000 */
[----:B------:R-:W-:Y:S01]  /*34c0*/  @!P5 IMAD.IADD R4, R4, 0x1, -R11 ;  /* 0x000000010404d824 */ /* 0x000fe200078e0a0b */
[C---:B------:R-:W-:Y:S01]  /*34d0*/  ISETP.GT.U32.AND P5, PT, R11.reuse, R57, PT ;  /* 0x000000390b00720c */ /* 0x040fe20003fa4070 */
[----:B------:R-:W-:Y:S01]  /*34e0*/  IMAD.MOV R3, RZ, RZ, -R3 ;  /* 0x000000ffff037224 */ /* 0x000fe200078e0a03 */
[----:B------:R-:W-:-:S03]  /*34f0*/  ISETP.GT.U32.AND P4, PT, R11, R58, PT ;  /* 0x0000003a0b00720c */ /* 0x000fc60003f84070 */
[----:B------:R-:W-:Y:S02]  /*3500*/  @!P1 IMAD.IADD R6, R6, 0x1, -R11 ;  /* 0x0000000106069824 */ /* 0x000fe400078e0a0b */
[----:B0-----:R-:W-:Y:S02]  /*3510*/  IMAD.MOV.U32 R0, RZ, RZ, R4 ;  /* 0x000000ffff007224 */ /* 0x001fe400078e0004 */
[C---:B------:R-:W-:Y:S01]  /*3520*/  IMAD R8, R11.reuse, R3, R10 ;  /* 0x000000030b087224 */ /* 0x040fe200078e020a */
[----:B------:R-:W-:Y:S01]  /*3530*/  ISETP.GT.U32.AND P1, PT, R11, R6, PT ;  /* 0x000000060b00720c */ /* 0x000fe20003f24070 */
[----:B------:R-:W-:Y:S02]  /*3540*/  IMAD.MOV.U32 R10, RZ, RZ, R7 ;  /* 0x000000ffff0a7224 */ /* 0x000fe400078e0007 */
[----:B------:R-:W-:-:S04]  /*3550*/  IMAD.HI.U32 R4, R13, R16, RZ ;  /* 0x000000100d047227 */ /* 0x000fc800078e00ff */
[----:B------:R-:W-:-:S04]  /*3560*/  IMAD.HI.U32 R3, R13, R56, RZ ;  /* 0x000000380d037227 */ /* 0x000fc800078e00ff */
[----:B------:R-:W-:Y:S01]  /*3570*/  @!P4 IMAD.IADD R58, R58, 0x1, -R11 ;  /* 0x000000013a3ac824 */ /* 0x000fe200078e0a0b */
[----:B------:R-:W-:Y:S01]  /*3580*/  ISETP.GT.U32.AND P4, PT, R11, R8, PT ;  /* 0x000000080b00720c */ /* 0x000fe20003f84070 */
[----:B------:R-:W-:-:S04]  /*3590*/  IMAD.HI.U32 R7, R13, R10, RZ ;  /* 0x0000000a0d077227 */ /* 0x000fc800078e00ff */
[----:B------:R-:W-:Y:S02]  /*35a0*/  IMAD.MOV R4, RZ, RZ, -R4 ;  /* 0x000000ffff047224 */ /* 0x000fe400078e0a04 */
[----:B------:R-:W-:Y:S01]  /*35b0*/  @!P3 IMAD.MOV R0, RZ, RZ, -R0 ;  /* 0x000000ffff00b224 */ /* 0x000fe200078e0a00 */
[----:B------:R-:W-:Y:S01]  /*35c0*/  ISETP.GE.AND P3, PT, R17, RZ, PT ;  /* 0x000000ff1100720c */ /* 0x000fe20003f66270 */
[----:B------:R-:W-:Y:S01]  /*35d0*/  IMAD.MOV R3, RZ, RZ, -R3 ;  /* 0x000000ffff037224 */ /* 0x000fe200078e0a03 */
[C---:B------:R-:W-:Y:S01]  /*35e0*/  LOP3.LUT R17, R14.reuse, 0x82, RZ, 0xfc, !PT ;  /* 0x000000820e117812 */ /* 0x040fe200078efcff */
[----:B------:R-:W-:Y:S01]  /*35f0*/  IMAD.MOV R7, RZ, RZ, -R7 ;  /* 0x000000ffff077224 */ /* 0x000fe200078e0a07 */
[----:B------:R0:W-:Y:S01]  /*3600*/  STL [R1+0x32c], R0 ;  /* 0x00032c0001007387 */ /* 0x0001e20000100800 */
[----:B------:R-:W-:Y:S01]  /*3610*/  IMAD R55, R11, R4, R16 ;  /* 0x000000040b377224 */ /* 0x000fe200078e0210 */
[----:B------:R-:W-:Y:S01]  /*3620*/  LOP3.LUT R16, R14, 0x76, RZ, 0xfc, !PT ;  /* 0x000000760e107812 */ /* 0x000fe200078efcff */
[----:B------:R-:W-:-:S02]  /*3630*/  @!P1 IMAD.IADD R6, R6, 0x1, -R11 ;  /* 0x0000000106069824 */ /* 0x000fc400078e0a0b */
[C---:B------:R-:W-:Y:S01]  /*3640*/  IMAD R56, R11.reuse, R3, R56 ;  /* 0x000000030b387224 */ /* 0x040fe200078e0238 */
[C---:B------:R-:W-:Y:S01]  /*3650*/  ISETP.GT.U32.AND P1, PT, R11.reuse, R55, PT ;  /* 0x000000370b00720c */ /* 0x040fe20003f24070 */
[C---:B------:R-:W-:Y:S01]  /*3660*/  IMAD R4, R11.reuse, R7, R10 ;  /* 0x000000070b047224 */ /* 0x040fe200078e020a */
[----:B------:R-:W-:Y:S01]  /*3670*/  IABS R10, R16 ;  /* 0x00000010000a7213 */ /* 0x000fe20000000000 */
[----:B------:R-:W-:Y:S01]  /*3680*/  @!P0 IMAD.MOV R58, RZ, RZ, -R58 ;  /* 0x000000ffff3a8224 */ /* 0x000fe200078e0a3a */
[C---:B------:R-:W-:Y:S01]  /*3690*/  ISETP.GT.U32.AND P0, PT, R11.reuse, R56, PT ;  /* 0x000000380b00720c */ /* 0x040fe20003f04070 */
[----:B0-----:R-:W-:Y:S01]  /*36a0*/  IMAD.MOV.U32 R0, RZ, RZ, R6 ;  /* 0x000000ffff007224 */ /* 0x001fe200078e0006 */
[----:B------:R-:W-:Y:S01]  /*36b0*/  LOP3.LUT R6, R14, 0x78, RZ, 0xfc, !PT ;  /* 0x000000780e067812 */ /* 0x000fe200078efcff */
[----:B------:R-:W-:Y:S01]  /*36c0*/  @!P4 IMAD.IADD R8, R8, 0x1, -R11 ;  /* 0x000000010808c824 */ /* 0x000fe200078e0a0b */
[----:B------:R-:W-:Y:S01]  /*36d0*/  LOP3.LUT R7, R14, 0x7a, RZ, 0xfc, !PT ;  /* 0x0000007a0e077812 */ /* 0x000fe200078efcff */
[----:B------:R-:W-:Y:S01]  /*36e0*/  @!P6 IMAD.MOV R0, RZ, RZ, -R0 ;  /* 0x000000ffff00e224 */ /* 0x000fe200078e0a00 */
[----:B------:R-:W-:Y:S01]  /*36f0*/  ISETP.GT.U32.AND P6, PT, R11, R4, PT ;  /* 0x000000040b00720c */ /* 0x000fe20003fc4070 */
[----:B------:R-:W-:Y:S01]  /*3700*/  IMAD.HI.U32 R3, R13, R10, RZ ;  /* 0x0000000a0d037227 */ /* 0x000fe200078e00ff */
[----:B------:R-:W-:-:S02]  /*3710*/  ISETP.GT.U32.AND P4, PT, R11, R8, PT ;  /* 0x000000080b00720c */ /* 0x000fc40003f84070 */
[----:B------:R-:W-:Y:S01]  /*3720*/  IABS R54, R6 ;  /* 0x0000000600367213 */ /* 0x000fe20000000000 */
[--C-:B------:R-:W-:Y:S01]  /*3730*/  @!P1 IMAD.IADD R55, R55, 0x1, -R11.reuse ;  /* 0x0000000137379824 */ /* 0x100fe200078e0a0b */
[----:B------:R0:W-:Y:S01]  /*3740*/  STL [R1+0x344], R0 ;  /* 0x0003440001007387 */ /* 0x0001e20000100800 */
[----:B------:R-:W-:Y:S02]  /*3750*/  @!P5 IMAD.IADD R57, R57, 0x1, -R11 ;  /* 0x000000013939d824 */ /* 0x000fe400078e0a0b */
[----:B------:R-:W-:Y:S02]  /*3760*/  IMAD.MOV R3, RZ, RZ, -R3 ;  /* 0x000000ffff037224 */ /* 0x000fe400078e0a03 */
[--C-:B------:R-:W-:Y:S01]  /*3770*/  @!P0 IMAD.IADD R56, R56, 0x1, -R11.reuse ;  /* 0x0000000138388824 */ /* 0x100fe200078e0a0b */
[C---:B------:R-:W-:Y:S01]  /*3780*/  ISETP.GT.U32.AND P5, PT, R11.reuse, R57, PT ;  /* 0x000000390b00720c */ /* 0x040fe20003fa4070 */
[----:B------:R-:W-:Y:S01]  /*3790*/  @!P6 IMAD.IADD R4, R4, 0x1, -R11 ;  /* 0x000000010404e824 */ /* 0x000fe200078e0a0b */
[C---:B------:R-:W-:Y:S01]  /*37a0*/  ISETP.GT.U32.AND P6, PT, R11.reuse, R55, PT ;  /* 0x000000370b00720c */ /* 0x040fe20003fc4070 */
[C---:B------:R-:W-:Y:S01]  /*37b0*/  IMAD R10, R11.reuse, R3, R10 ;  /* 0x000000030b0a7224 */ /* 0x040fe200078e020a */
[----:B------:R-:W-:Y:S01]  /*37c0*/  ISETP.GT.U32.AND P1, PT, R11, R56, PT ;  /* 0x000000380b00720c */ /* 0x000fe20003f24070 */
[----:B------:R-:W-:Y:S01]  /*37d0*/  IMAD.HI.U32 R3, R13, R54, RZ ;  /* 0x000000360d037227 */ /* 0x000fe200078e00ff */
[----:B------:R-:W-:-:S03]  /*37e0*/  ISETP.GE.AND P0, PT, R16, RZ, PT ;  /* 0x000000ff1000720c */ /* 0x000fc60003f06270 */
[----:B------:R-:W-:Y:S01]  /*37f0*/  @!P4 IMAD.IADD R8, R8, 0x1, -R11 ;  /* 0x000000010808c824 */ /* 0x000fe200078e0a0b */
[----:B------:R-:W-:Y:S01]  /*3800*/  ISETP.GE.AND P4, PT, R9, RZ, PT ;  /* 0x000000ff0900720c */ /* 0x000fe20003f86270 */
[----:B------:R-:W-:Y:S02]  /*3810*/  IMAD.MOV R3, RZ, RZ, -R3 ;  /* 0x000000ffff037224 */ /* 0x000fe400078e0a03 */
[----:B0-----:R-:W-:Y:S01]  /*3820*/  IMAD.MOV.U32 R0, RZ, RZ, R8 ;  /* 0x000000ffff007224 */ /* 0x001fe200078e0008 */
[----:B------:R-:W-:Y:S01]  /*3830*/  IABS R8, R7 ;  /* 0x0000000700087213 */ /* 0x000fe20000000000 */
[C---:B------:R-:W-:Y:S02]  /*3840*/  IMAD R54, R11.reuse, R3, R54 ;  /* 0x000000030b367224 */ /* 0x040fe400078e0236 */
[----:B------:R-:W-:Y:S01]  /*3850*/  @!P3 IMAD.MOV R0, RZ, RZ, -R0 ;  /* 0x000000ffff00b224 */ /* 0x000fe200078e0a00 */
[----:B------:R-:W-:Y:S01]  /*3860*/  ISETP.GT.U32.AND P3, PT, R11, R4, PT ;  /* 0x000000040b00720c */ /* 0x000fe20003f64070 */
[--C-:B------:R-:W-:Y:S01]  /*3870*/  @!P6 IMAD.IADD R55, R55, 0x1, -R11.reuse ;  /* 0x000000013737e824 */ /* 0x100fe200078e0a0b */
[----:B------:R-:W-:Y:S01]  /*3880*/  ISETP.GT.U32.AND P6, PT, R11, R54, PT ;  /* 0x000000360b00720c */ /* 0x000fe20003fc4070 */
[--C-:B------:R-:W-:Y:S01]  /*3890*/  @!P5 IMAD.IADD R57, R57, 0x1, -R11.reuse ;  /* 0x000000013939d824 */ /* 0x100fe200078e0a0b */
[----:B------:R-:W-:Y:S01]  /*38a0*/  ISETP.GE.AND P5, PT, R18, RZ, PT ;  /* 0x000000ff1200720c */ /* 0x000fe20003fa6270 */
[----:B------:R-:W-:Y:S01]  /*38b0*/  @!P1 IMAD.IADD R56, R56, 0x1, -R11 ;  /* 0x0000000138389824 */ /* 0x000fe200078e0a0b */
[----:B------:R-:W-:Y:S01]  /*38c0*/  ISETP.GT.U32.AND P1, PT, R11, R10, PT ;  /* 0x0000000a0b00720c */ /* 0x000fe20003f24070 */
[----:B------:R-:W-:Y:S01]  /*38d0*/  @!P2 IMAD.MOV R57, RZ, RZ, -R57 ;  /* 0x000000ffff39a224 */ /* 0x000fe200078e0a39 */
[----:B------:R-:W-:Y:S01]  /*38e0*/  ISETP.GE.AND P2, PT, R15, RZ, PT ;  /* 0x000000ff0f00720c */ /* 0x000fe20003f46270 */
[----:B------:R-:W-:Y:S01]  /*38f0*/  VIADD R9, R12, 0x7e ;  /* 0x0000007e0c097836 */ /* 0x000fe20000000000 */
[----:B------:R-:W-:Y:S01]  /*3900*/  LOP3.LUT R15, R14, 0x7c, RZ, 0xfc, !PT ;  /* 0x0000007c0e0f7812 */ /* 0x000fe200078efcff */
[C---:B------:R-:W-:Y:S01]  /*3910*/  IMAD.HI.U32 R3, R13.reuse, R8, RZ ;  /* 0x000000080d037227 */ /* 0x040fe200078e00ff */
[----:B------:R0:W-:Y:S02]  /*3920*/  STL [R1+0x34c], R0 ;  /* 0x00034c0001007387 */ /* 0x0001e40000100800 */
[----:B------:R-:W-:Y:S01]  /*3930*/  IABS R16, R15 ;  /* 0x0000000f00107213 */ /* 0x000fe20000000000 */
[--C-:B------:R-:W-:Y:S01]  /*3940*/  @!P3 IMAD.IADD R4, R4, 0x1, -R11.reuse ;  /* 0x000000010404b824 */ /* 0x100fe200078e0a0b */
[----:B------:R-:W-:Y:S01]  /*3950*/  IABS R18, R9 ;  /* 0x0000000900127213 */ /* 0x000fe20000000000 */
[----:B------:R-:W-:Y:S01]  /*3960*/  @!P6 IMAD.IADD R54, R54, 0x1, -R11 ;  /* 0x000000013636e824 */ /* 0x000fe200078e0a0b */
[----:B------:R-:W-:Y:S01]  /*3970*/  ISETP.GE.AND P3, PT, R6, RZ, PT ;  /* 0x000000ff0600720c */ /* 0x000fe20003f66270 */
[----:B------:R-:W-:-:S03]  /*3980*/  IMAD.HI.U32 R6, R13, R16, RZ ;  /* 0x000000100d067227 */ /* 0x000fc600078e00ff */
[----:B------:R-:W-:Y:S01]  /*3990*/  ISETP.GT.U32.AND P6, PT, R11, R54, PT ;  /* 0x000000360b00720c */ /* 0x000fe20003fc4070 */
[----:B------:R-:W-:Y:S02]  /*39a0*/  IMAD.MOV R3, RZ, RZ, -R3 ;  /* 0x000000ffff037224 */ /* 0x000fe400078e0a03 */
[----:B------:R-:W-:Y:S01]  /*39b0*/  @!P1 IMAD.IADD R10, R10, 0x1, -R11 ;  /* 0x000000010a0a9824 */ /* 0x000fe200078e0a0b */
[----:B------:R-:W-:Y:S01]  /*39c0*/  ISETP.GE.AND P1, PT, R7, RZ, PT ;  /* 0x000000ff0700720c */ /* 0x000fe20003f26270 */
[----:B------:R-:W-:-:S04]  /*39d0*/  IMAD.HI.U32 R7, R13, R18, RZ ;  /* 0x000000120d077227 */ /* 0x000fc800078e00ff */
[----:B------:R-:W-:Y:S02]  /*39e0*/  IMAD.MOV R6, RZ, RZ, -R6 ;  /* 0x000000ffff067224 */ /* 0x000fe400078e0a06 */
[C---:B------:R-:W-:Y:S02]  /*39f0*/  IMAD R53, R11.reuse, R3, R8 ;  /* 0x000000030b357224 */ /* 0x040fe400078e0208 */
[----:B------:R-:W-:Y:S02]  /*3a00*/  IMAD.MOV R7, RZ, RZ, -R7 ;  /* 0x000000ffff077224 */ /* 0x000fe400078e0a07 */
[C---:B------:R-:W-:Y:S01]  /*3a10*/  IMAD R6, R11.reuse, R6, R16 ;  /* 0x000000060b067224 */ /* 0x040fe200078e0210 */
[----:B------:R-:W-:Y:S01]  /*3a20*/  IABS R16, R17 ;  /* 0x0000001100107213 */ /* 0x000fe20000000000 */
[----:B0-----:R-:W-:Y:S02]  /*3a30*/  IMAD.MOV.U32 R0, RZ, RZ, R4 ;  /* 0x000000ffff007224 */ /* 0x001fe400078e0004 */
[----:B------:R-:W-:Y:S01]  /*3a40*/  @!P2 IMAD.MOV R55, RZ, RZ, -R55 ;  /* 0x000000ffff37a224 */ /* 0x000fe200078e0a37 */
[C---:B------:R-:W-:Y:S01]  /*3a50*/  ISETP.GT.U32.AND P2, PT, R11.reuse, R53, PT ;  /* 0x000000350b00720c */ /* 0x040fe20003f44070 */
[C---:B------:R-:W-:Y:S01]  /*3a60*/  IMAD R8, R11.reuse, R7, R18 ;  /* 0x000000070b087224 */ /* 0x040fe200078e0212 */
[----:B------:R-:W-:Y:S01]  /*3a70*/  LOP3.LUT R18, R14, 0x80, RZ, 0xfc, !PT ;  /* 0x000000800e127812 */ /* 0x000fe200078efcff */
[----:B------:R-:W-:Y:S01]  /*3a80*/  @!P4 IMAD.MOV R0, RZ, RZ, -R0 ;  /* 0x000000ffff00c224 */ /* 0x000fe200078e0a00 */
[C---:B------:R-:W-:Y:S01]  /*3a90*/  ISETP.GT.U32.AND P4, PT, R11.reuse, R6, PT ;  /* 0x000000060b00720c */ /* 0x040fe20003f84070 */
[--C-:B------:R-:W-:Y:S01]  /*3aa0*/  @!P6 IMAD.IADD R54, R54, 0x1, -R11.reuse ;  /* 0x000000013636e824 */ /* 0x100fe200078e0a0b */
[C---:B------:R-:W-:Y:S01]  /*3ab0*/  ISETP.GT.U32.AND P6, PT, R11.reuse, R8, PT ;  /* 0x000000080b00720c */ /* 0x040fe20003fc4070 */
[----:B------:R-:W-:Y:S01]  /*3ac0*/  @!P5 IMAD.MOV R56, RZ, RZ, -R56 ;  /* 0x000000ffff38d224 */ /* 0x000fe200078e0a38 */
[----:B------:R-:W-:Y:S01]  /*3ad0*/  IABS R52, R18 ;  /* 0x0000001200347213 */ /* 0x000fe20000000000 */
[----:B------:R0:W-:Y:S01]  /*3ae0*/  STL [R1+0x364], R0 ;  /* 0x0003640001007387 */ /* 0x0001e20000100800 */
[----:B------:R-:W-:Y:S01]  /*3af0*/  ISETP.GT.U32.AND P5, PT, R11, R10, PT ;  /* 0x0000000a0b00720c */ /* 0x000fe20003fa4070 */
[----:B------:R-:W-:Y:S01]  /*3b00*/  @!P3 IMAD.MOV R54, RZ, RZ, -R54 ;  /* 0x000000ffff36b224 */ /* 0x000fe200078e0a36 */
[----:B------:R-:W-:Y:S01]  /*3b10*/  LOP3.LUT R7, R14, 0x84, RZ, 0xfc, !PT ;  /* 0x000000840e077812 */ /* 0x000fe200078efcff */
[----:B------:R-:W-:Y:S01]  /*3b20*/  @!P2 IMAD.IADD R53, R53, 0x1, -R11 ;  /* 0x000000013535a824 */ /* 0x000fe200078e0a0b */
[----:B------:R-:W-:Y:S01]  /*3b30*/  ISETP.GE.AND P2, PT, R9, RZ, PT ;  /* 0x000000ff0900720c */ /* 0x000fe20003f46270 */
[----:B------:R-:W-:-:S04]  /*3b40*/  IMAD.HI.U32 R3, R13, R52, RZ ;  /* 0x000000340d037227 */ /* 0x000fc800078e00ff */
[--C-:B------:R-:W-:Y:S01]  /*3b50*/  @!P4 IMAD.IADD R6, R6, 0x1, -R11.reuse ;  /* 0x000000010606c824 */ /* 0x100fe200078e0a0b */
[C---:B------:R-:W-:Y:S01]  /*3b60*/  ISETP.GT.U32.AND P4, PT, R11.reuse, R53, PT ;  /* 0x000000350b00720c */ /* 0x040fe20003f84070 */
[----:B------:R-:W-:Y:S02]  /*3b70*/  @!P6 IMAD.IADD R8, R8, 0x1, -R11 ;  /* 0x000000010808e824 */ /* 0x000fe400078e0a0b */
[----:B------:R-:W-:Y:S01]  /*3b80*/  IMAD.MOV R4, RZ, RZ, -R3 ;  /* 0x000000ffff047224 */ /* 0x000fe200078e0a03 */
[----:B------:R-:W-:Y:S01]  /*3b90*/  ISETP.GT.U32.AND P6, PT, R11, R6, PT ;  /* 0x000000060b00720c */ /* 0x000fe20003fc4070 */
[----:B------:R-:W-:-:S04]  /*3ba0*/  IMAD.HI.U32 R3, R13, R16, RZ ;  /* 0x000000100d037227 */ /* 0x000fc800078e00ff */
[----:B------:R-:W-:Y:S01]  /*3bb0*/  IMAD R52, R11, R4, R52 ;  /* 0x000000040b347224 */ /* 0x000fe200078e0234 */
[----:B------:R-:W-:Y:S01]  /*3bc0*/  IABS R4, R7 ;  /* 0x0000000700047213 */ /* 0x000fe20000000000 */
[----:B------:R-:W-:Y:S02]  /*3bd0*/  IMAD.MOV R3, RZ, RZ, -R3 ;  /* 0x000000ffff037224 */ /* 0x000fe400078e0a03 */
[--C-:B------:R-:W-:Y:S01]  /*3be0*/  @!P4 IMAD.IADD R53, R53, 0x1, -R11.reuse ;  /* 0x000000013535c824 */ /* 0x100fe200078e0a0b */
[C---:B------:R-:W-:Y:S01]  /*3bf0*/  ISETP.GT.U32.AND P4, PT, R11.reuse, R52, PT ;  /* 0x000000340b00720c */ /* 0x040fe20003f84070 */
[C---:B------:R-:W-:Y:S01]  /*3c00*/  IMAD R51, R11.reuse, R3, R16 ;  /* 0x000000030b337224 */ /* 0x040fe200078e0210 */
[----:B------:R-:W-:Y:S01]  /*3c10*/  LOP3.LUT R16, R14, 0x88, RZ, 0xfc, !PT ;  /* 0x000000880e107812 */ /* 0x000fe200078efcff */
[--C-:B------:R-:W-:Y:S02]  /*3c20*/  @!P6 IMAD.IADD R6, R6, 0x1, -R11.reuse ;  /* 0x000000010606e824 */ /* 0x100fe400078e0a0b */
[----:B------:R-:W-:Y:S01]  /*3c30*/  @!P5 IMAD.IADD R10, R10, 0x1, -R11 ;  /* 0x000000010a0ad824 */ /* 0x000fe200078e0a0b */
[----:B------:R-:W-:Y:S01]  /*3c40*/  ISETP.GT.U32.AND P6, PT, R11, R51, PT ;  /* 0x000000330b00720c */ /* 0x000fe20003fc4070 */
[----:B------:R-:W-:Y:S01]  /*3c50*/  IMAD.HI.U32 R3, R13, R4, RZ ;  /* 0x000000040d037227 */ /* 0x000fe200078e00ff */
[----:B------:R-:W-:-:S02]  /*3c60*/  ISETP.GE.AND P5, PT, R15, RZ, PT ;  /* 0x000000ff0f00720c */ /* 0x000fc40003fa6270 */
[----:B------:R-:W-:Y:S01]  /*3c70*/  LOP3.LUT R15, R14, 0x86, RZ, 0xfc, !PT ;  /* 0x000000860e0f7812 */ /* 0x000fe200078efcff */
[----:B0-----:R-:W-:Y:S01]  /*3c80*/  IMAD.MOV.U32 R0, RZ, RZ, R10 ;  /* 0x000000ffff007224 */ /* 0x001fe200078e000a */
[----:B------:R-:W-:Y:S01]  /*3c90*/  IABS R50, R16 ;  /* 0x0000001000327213 */ /* 0x000fe20000000000 */
[----:B------:R-:W-:Y:S01]  /*3ca0*/  @!P4 IMAD.IADD R52, R52, 0x1, -R11 ;  /* 0x000000013434c824 */ /* 0x000fe200078e0a0b */
[----:B------:R-:W-:Y:S01]  /*3cb0*/  IABS R10, R15 ;  /* 0x0000000f000a7213 */ /* 0x000fe20000000000 */
[----:B------:R-:W-:Y:S01]  /*3cc0*/  IMAD.MOV R9, RZ, RZ, -R3 ;  /* 0x000000ffff097224 */ /* 0x000fe200078e0a03 */
[----:B------:R-:W-:Y:S01]  /*3cd0*/  ISETP.GE.AND P4, PT, R17, RZ, PT ;  /* 0x000000ff1100720c */ /* 0x000fe20003f86270 */
[----:B------:R-:W-:Y:S01]  /*3ce0*/  @!P0 IMAD.MOV R0, RZ, RZ, -R0 ;  /* 0x000000ffff008224 */ /* 0x000fe200078e0a00 */
[----:B------:R-:W-:Y:S01]  /*3cf0*/  ISETP.GT.U32.AND P0, PT, R11, R8, PT ;  /* 0x000000080b00720c */ /* 0x000fe20003f04070 */
[----:B------:R-:W-:Y:S01]  /*3d00*/  @!P6 IMAD.IADD R51, R51, 0x1, -R11 ;  /* 0x000000013333e824 */ /* 0x000fe200078e0a0b */
[----:B------:R-:W-:Y:S01]  /*3d10*/  ISETP.GT.U32.AND P6, PT, R11, R52, PT ;  /* 0x000000340b00720c */ /* 0x000fe20003fc4070 */
[----:B------:R-:W-:Y:S01]  /*3d20*/  IMAD.HI.U32 R3, R13, R10, RZ ;  /* 0x0000000a0d037227 */ /* 0x000fe200078e00ff */
[----:B------:R0:W-:Y:S03]  /*3d30*/  STL [R1+0x36c], R0 ;  /* 0x00036c0001007387 */ /* 0x0001e60000100800 */
[----:B------:R-:W-:-:S02]  /*3d40*/  IMAD R4, R11, R9, R4 ;  /* 0x000000090b047224 */ /* 0x000fc400078e0204 */
[----:B------:R-:W-:Y:S02]  /*3d50*/  IMAD.MOV R9, RZ, RZ, -R3 ;  /* 0x000000ffff097224 */ /* 0x000fe400078e0a03 */
[----:B------:R-:W-:Y:S01]  /*3d60*/  IMAD.MOV.U32 R19, RZ, RZ, R6 ;  /* 0x000000ffff137224 */ /* 0x000fe200078e0006 */
[C---:B------:R-:W-:Y:S01]  /*3d70*/  ISETP.GT.U32.AND P3, PT, R11.reuse, R4, PT ;  /* 0x000000040b00720c */ /* 0x040fe20003f64070 */
[C---:B------:R-:W-:Y:S02]  /*3d80*/  IMAD R6, R11.reuse, R9, R10 ;  /* 0x000000090b067224 */ /* 0x040fe400078e020a */
[----:B------:R-:W-:Y:S01]  /*3d90*/  @!P1 IMAD.MOV R53, RZ, RZ, -R53 ;  /* 0x000000ffff359224 */ /* 0x000fe200078e0a35 */
[C---:B------:R-:W-:Y:S01]  /*3da0*/  ISETP.GT.U32.AND P1, PT, R11.reuse, R51, PT ;  /* 0x000000330b00720c */ /* 0x040fe20003f24070 */
[----:B------:R-:W-:Y:S01]  /*3db0*/  @!P6 IMAD.IADD R52, R52, 0x1, -R11 ;  /* 0x000000013434e824 */ /* 0x000fe200078e0a0b */
[----:B------:R-:W-:Y:S01]  /*3dc0*/  ISETP.GT.U32.AND P6, PT, R11, R6, PT ;  /* 0x000000060b00720c */ /* 0x000fe20003fc4070 */
[----:B------:R-:W-:Y:S01]  /*3dd0*/  @!P5 IMAD.MOV R19, RZ, RZ, -R19 ;  /* 0x000000ffff13d224 */ /* 0x000fe200078e0a13 */
[----:B------:R-:W-:Y:S01]  /*3de0*/  ISETP.GE.AND P5, PT, R7, RZ, PT ;  /* 0x000000ff0700720c */ /* 0x000fe20003fa6270 */
[----:B------:R-:W-:Y:S01]  /*3df0*/  @!P0 IMAD.IADD R8, R8, 0x1, -R11 ;  /* 0x0000000108088824 */ /* 0x000fe200078e0a0b */
[----:B------:R-:W-:Y:S01]  /*3e00*/  LOP3.LUT R7, R14, 0x8a, RZ, 0xfc, !PT ;  /* 0x0000008a0e077812 */ /* 0x000fe200078efcff */
[----:B------:R-:W-:Y:S01]  /*3e10*/  IMAD.HI.U32 R3, R13, R50, RZ ;  /* 0x000000320d037227 */ /* 0x000fe200078e00ff */
[----:B------:R-:W-:Y:S01]  /*3e20*/  ISETP.GE.AND P0, PT, R18, RZ, PT ;  /* 0x000000ff1200720c */ /* 0x000fe20003f06270 */
[----:B------:R-:W-:Y:S02]  /*3e30*/  STL [R1+0x384], R19 ;  /* 0x0003841301007387 */ /* 0x000fe40000100800 */
[----:B0-----:R-:W-:Y:S01]  /*3e40*/  IMAD.MOV.U32 R0, RZ, RZ, R8 ;  /* 0x000000ffff007224 */ /* 0x001fe200078e0008 */
[----:B------:R-:W-:Y:S01]  /*3e50*/  IABS R8, R7 ;  /* 0x0000000700087213 */ /* 0x000fe20000000000 */
[----:B------:R-:W-:-:S02]  /*3e60*/  IMAD.MOV R3, RZ, RZ, -R3 ;  /* 0x000000ffff037224 */ /* 0x000fc400078e0a03 */
[--C-:B------:R-:W-:Y:S01]  /*3e70*/  @!P3 IMAD.IADD R4, R4, 0x1, -R11.reuse ;  /* 0x000000010404b824 */ /* 0x100fe200078e0a0b */
[----:B------:R-:W-:Y:S01]  /*3e80*/  ISETP.GE.AND P3, PT, R7, RZ, PT ;  /* 0x000000ff0700720c */ /* 0x000fe20003f66270 */
[--C-:B------:R-:W-:Y:S01]  /*3e90*/  @!P1 IMAD.IADD R51, R51, 0x1, -R11.reuse ;  /* 0x0000000133339824 */ /* 0x100fe200078e0a0b */
[----:B------:R-:W-:Y:S01]  /*3ea0*/  ISETP.GE.AND P1, PT, R16, RZ, PT ;  /* 0x000000ff1000720c */ /* 0x000fe20003f26270 */
[C---:B------:R-:W-:Y:S01]  /*3eb0*/  IMAD R50, R11.reuse, R3, R50 ;  /* 0x000000030b327224 */ /* 0x040fe200078e0232 */
[----:B------:R-:W-:Y:S01]  /*3ec0*/  LOP3.LUT R3, R14, 0x90, RZ, 0xfc, !PT ;  /* 0x000000900e037812 */ /* 0x000fe200078efcff */
[----:B------:R-:W-:Y:S01]  /*3ed0*/  @!P6 IMAD.IADD R6, R6, 0x1, -R11 ;  /* 0x000000010606e824 */ /* 0x000fe200078e0a0b */
[----:B------:R-:W-:Y:S01]  /*3ee0*/  ISETP.GT.U32.AND P6, PT, R11, R4, PT ;  /* 0x000000040b00720c */ /* 0x000fe20003fc4070 */
[----:B------:R-:W-:Y:S01]  /*3ef0*/  IMAD.HI.U32 R7, R13, R8, RZ ;  /* 0x000000080d077227 */ /* 0x000fe200078e00ff */
[----:B------:R-:W-:-:S03]  /*3f00*/  IABS R48, R3 ;  /* 0x0000000300307213 */ /* 0x000fc60000000000 */
[----:B------:R-:W-:Y:S01]  /*3f10*/  @!P4 IMAD.MOV R51, RZ, RZ, -R51 ;  /* 0x000000ffff33c224 */ /* 0x000fe200078e0a33 */
[C---:B------:R-:W-:Y:S01]  /*3f20*/  ISETP.GT.U32.AND P4, PT, R11.reuse, R50, PT ;  /* 0x000000320b00720c */ /* 0x040fe20003f84070 */
[----:B------:R-:W-:Y:S02]  /*3f30*/  IMAD.MOV R7, RZ, RZ, -R7 ;  /* 0x000000ffff077224 */ /* 0x000fe400078e0a07 */
[----:B------:R-:W-:Y:S01]  /*3f40*/  @!P0 IMAD.MOV R52, RZ, RZ, -R52 ;  /* 0x000000ffff348224 */ /* 0x000fe200078e0a34 */
[----:B------:R-:W-:Y:S01]  /*3f50*/  ISETP.GT.U32.AND P0, PT, R11, R6, PT ;  /* 0x000000060b00720c */ /* 0x000fe20003f04070 */
[----:B------:R-:W-:Y:S01]  /*3f60*/  @!P2 IMAD.MOV R0, RZ, RZ, -R0 ;  /* 0x000000ffff00a224 */ /* 0x000fe200078e0a00 */
[----:B------:R-:W-:Y:S01]  /*3f70*/  ISETP.GE.AND P2, PT, R15, RZ, PT ;  /* 0x000000ff0f00720c */ /* 0x000fe20003f46270 */
[C---:B------:R-:W-:Y:S01]  /*3f80*/  IMAD R49, R11.reuse, R7, R8 ;  /* 0x000000070b317224 */ /* 0x040fe200078e0208 */
[----:B------:R-:W-:Y:S01]  /*3f90*/  LOP3.LUT R15, R14, 0x8c, RZ, 0xfc, !PT ;  /* 0x0000008c0e0f7812 */ /* 0x000fe200078efcff */
[----:B------:R-:W-:Y:S01]  /*3fa0*/  VIADD R9, R12, 0x8e ;  /* 0x0000008e0c097836 */ /* 0x000fe20000000000 */
[----:B------:R0:W-:Y:S01]  /*3fb0*/  STL [R1+0x38c], R0 ;  /* 0x00038c0001007387 */ /* 0x0001e20000100800 */
[--C-:B------:R-:W-:Y:S01]  /*3fc0*/  @!P6 IMAD.IADD R4, R4, 0x1, -R11.reuse ;  /* 0x000000010404e824 */ /* 0x100fe200078e0a0b */
[----:B------:R-:W-:Y:S01]  /*3fd0*/  IABS R10, R15 ;  /* 0x0000000f000a7213 */ /* 0x000fe20000000000 */
[----:B------:R-:W-:Y:S01]  /*3fe0*/  @!P4 IMAD.IADD R50, R50, 0x1, -R11 ;  /* 0x000000013232c824 */ /* 0x000fe200078e0a0b */
[----:B------:R-:W-:Y:S01]  /*3ff0*/  ISETP.GT.U32.AND P6, PT, R11, R49, PT ;  /* 0x000000310b00720c */ /* 0x000fe20003fc4070 */
[----:B------:R-:W-:Y:S01]  /*4000*/  VIADD R17, R12, 0x9e ;  /* 0x0000009e0c117836 */ /* 0x000fe20000000000 */
[----:B------:R-:W-:Y:S01]  /*4010*/  IABS R16, R9 ;  /* 0x0000000900107213 */ /* 0x000fe20000000000 */
[----:B------:R-:W-:Y:S01]  /*4020*/  IMAD.HI.U32 R7, R13, R10, RZ ;  /* 0x0000000a0d077227 */ /* 0x000fe200078e00ff */
[----:B------:R-:W-:-:S02]  /*4030*/  ISETP.GE.AND P4, PT, R9, RZ, PT ;  /* 0x000000ff0900720c */ /* 0x000fc40003f86270 */
[----:B------:R-:W-:Y:S01]  /*4040*/  LOP3.LUT R9, R14, 0x98, RZ, 0xfc, !PT ;  /* 0x000000980e097812 */ /* 0x000fe200078efcff */
[----:B0-----:R-:W-:Y:S02]  /*4050*/  IMAD.MOV.U32 R0, RZ, RZ, R4 ;  /* 0x000000ffff007224 */ /* 0x001fe400078e0004 */
[----:B------:R-:W-:Y:S01]  /*4060*/  @!P0 IMAD.IADD R6, R6, 0x1, -R11 ;  /* 0x0000000106068824 */ /* 0x000fe200078e0a0b */
[----:B------:R-:W-:Y:S01]  /*4070*/  ISETP.GE.AND P0, PT, R15, RZ, PT ;  /* 0x000000ff0f00720c */ /* 0x000fe20003f06270 */
[----:B------:R-:W-:Y:S01]  /*4080*/  @!P5 IMAD.MOV R0, RZ, RZ, -R0 ;  /* 0x000000ffff00d224 */ /* 0x000fe200078e0a00 */
[----:B------:R-:W-:Y:S01]  /*4090*/  ISETP.GT.U32.AND P5, PT, R11, R50, PT ;  /* 0x000000320b00720c */ /* 0x000fe20003fa4070 */
[----:B------:R-:W-:Y:S01]  /*40a0*/  IMAD.HI.U32 R8, R13, R16, RZ ;  /* 0x000000100d087227 */ /* 0x000fe200078e00ff */
[----:B------:R-:W-:Y:S02]  /*40b0*/  IABS R46, R9 ;  /* 0x00000009002e7213 */ /* 0x000fe40000000000 */
[----:B------:R0:W-:Y:S01]  /*40c0*/  STL [R1+0x3a4], R0 ;  /* 0x0003a40001007387 */ /* 0x0001e20000100800 */
[----:B------:R-:W-:-:S02]  /*40d0*/  IMAD.MOV R15, RZ, RZ, -R7 ;  /* 0x000000ffff0f7224 */ /* 0x000fc400078e0a07 */
[----:B------:R-:W-:Y:S02]  /*40e0*/  IMAD.MOV R8, RZ, RZ, -R8 ;  /* 0x000000ffff087224 */ /* 0x000fe400078e0a08 */
[----:B------:R-:W-:Y:S01]  /*40f0*/  IMAD R10, R11, R15, R10 ;  /* 0x0000000f0b0a7224 */ /* 0x000fe200078e020a */
[C---:B------:R-:W-:Y:S01]  /*4100*/  LOP3.LUT R15, R14.reuse, 0x94, RZ, 0xfc, !PT ;  /* 0x000000940e0f7812 */ /* 0x040fe200078efcff */
[----:B------:R-:W-:Y:S02]  /*4110*/  @!P6 IMAD.IADD R49, R49, 0x1, -R11 ;  /* 0x000000013131e824 */ /* 0x000fe400078e0a0b */
[C---:B------:R-:W-:Y:S01]  /*4120*/  IMAD R16, R11.reuse, R8, R16 ;  /* 0x000000080b107224 */ /* 0x040fe200078e0210 */
[----:B------:R-:W-:Y:S01]  /*4130*/  LOP3.LUT R8, R14, 0x96, RZ, 0xfc, !PT ;  /* 0x000000960e087812 */ /* 0x000fe200078efcff */
[----:B0-----:R-:W-:Y:S01]  /*4140*/  IMAD.MOV.U32 R0, RZ, RZ, R6 ;  /* 0x000000ffff007224 */ /* 0x001fe200078e0006 */
[----:B------:R-:W-:Y:S01]  /*4150*/  ISETP.GT.U32.AND P6, PT, R11, R49, PT ;  /* 0x000000310b00720c */ /* 0x000fe20003fc4070 */
[----:B------:R-:W-:Y:S01]  /*4160*/  IMAD.HI.U32 R7, R13, R48, RZ ;  /* 0x000000300d077227 */ /* 0x000fe200078e00ff */
[----:B------:R-:W-:-:S02]  /*4170*/  IABS R6, R15 ;  /* 0x0000000f00067213 */ /* 0x000fc40000000000 */
[----:B------:R-:W-:Y:S01]  /*4180*/  IABS R18, R8 ;  /* 0x0000000800127213 */ /* 0x000fe20000000000 */
[----:B------:R-:W-:Y:S01]  /*4190*/  @!P2 IMAD.MOV R0, RZ, RZ, -R0 ;  /* 0x000000ffff00a224 */ /* 0x000fe200078e0a00 */
[C---:B------:R-:W-:Y:S01]  /*41a0*/  ISETP.GT.U32.AND P2, PT, R11.reuse, R10, PT ;  /* 0x0000000a0b00720c */ /* 0x040fe20003f44070 */
[----:B------:R-:W-:Y:S01]  /*41b0*/  @!P5 IMAD.IADD R50, R50, 0x1, -R11 ;  /* 0x000000013232d824 */ /* 0x000fe200078e0a0b */
[C---:B------:R-:W-:Y:S01]  /*41c0*/  ISETP.GT.U32.AND P5, PT, R11.reuse, R16, PT ;  /* 0x000000100b00720c */ /* 0x040fe20003fa4070 */
[----:B------:R-:W-:Y:S01]  /*41d0*/  IMAD.MOV R7, RZ, RZ, -R7 ;  /* 0x000000ffff077224 */ /* 0x000fe200078e0a07 */
[----:B------:R0:W-:Y:S01]  /*41e0*/  STL [R1+0x3ac], R0 ;  /* 0x0003ac0001007387 */ /* 0x0001e20000100800 */
[----:B------:R-:W-:Y:S02]  /*41f0*/  @!P1 IMAD.MOV R50, RZ, RZ, -R50 ;  /* 0x000000ffff329224 */ /* 0x000fe400078e0a32 */
[----:B------:R-:W-:Y:S01]  /*4200*/  IMAD R48, R11, R7, R48 ;  /* 0x000000070b307224 */ /* 0x000fe200078e0230 */
[----:B------:R-:W-:Y:S01]  /*4210*/  LOP3.LUT R7, R14, 0x92, RZ, 0xfc, !PT ;  /* 0x000000920e077812 */ /* 0x000fe200078efcff */
[----:B------:R-:W-:-:S03]  /*4220*/  @!P6 IMAD.IADD R49, R49, 0x1, -R11 ;  /* 0x000000013131e824 */ /* 0x000fc600078e0a0b */
[----:B------:R-:W-:Y:S01]  /*4230*/  IABS R4, R7 ;  /* 0x0000000700047213 */ /* 0x000fe20000000000 */
[--C-:B------:R-:W-:Y:S01]  /*4240*/  @!P2 IMAD.IADD R10, R10, 0x1, -R11.reuse ;  /* 0x000000010a0aa824 */ /* 0x100fe200078e0a0b */
[----:B------:R-:W-:Y:S01]  /*4250*/  ISETP.GT.U32.AND P6, PT, R11, R48, PT ;  /* 0x000000300b00720c */ /* 0x000fe20003fc4070 */
[----:B------:R-:W-:Y:S01]  /*4260*/  @!P5 IMAD.IADD R16, R16, 0x1, -R11 ;  /* 0x000000011010d824 */ /* 0x000fe200078e0a0b */
[----:B------:R-:W-:Y:S01]  /*4270*/  ISETP.GE.AND P2, PT, R3, RZ, PT ;  /* 0x000000ff0300720c */ /* 0x000fe20003f46270 */
[----:B------:R-:W-:Y:S01]  /*4280*/  IMAD.HI.U32 R47, R13, R4, RZ ;  /* 0x000000040d2f7227 */ /* 0x000fe200078e00ff */
[----:B------:R-:W-:-:S03]  /*4290*/  ISETP.GT.U32.AND P5, PT, R11, R10, PT ;  /* 0x0000000a0b00720c */ /* 0x000fc60003fa4070 */
[----:B------:R-:W-:Y:S02]  /*42a0*/  IMAD.MOV R47, RZ, RZ, -R47 ;  /* 0x000000ffff2f7224 */ /* 0x000fe400078e0a2f */
[----:B------:R-:W-:-:S04]  /*42b0*/  IMAD.HI.U32 R3, R13, R6, RZ ;  /* 0x000000060d037227 */ /* 0x000fc800078e00ff */
[--C-:B------:R-:W-:Y:S01]  /*42c0*/  @!P6 IMAD.IADD R48, R48, 0x1, -R11.reuse ;  /* 0x000000013030e824 */ /* 0x100fe200078e0a0b */
[C---:B------:R-:W-:Y:S01]  /*42d0*/  ISETP.GT.U32.AND P6, PT, R11.reuse, R16, PT ;  /* 0x000000100b00720c */ /* 0x040fe20003fc4070 */
[C---:B------:R-:W-:Y:S01]  /*42e0*/  IMAD R47, R11.reuse, R47, R4 ;  /* 0x0000002f0b2f7224 */ /* 0x040fe200078e0204 */
[----:B------:R-:W-:Y:S01]  /*42f0*/  LOP3.LUT R4, R14, 0x9a, RZ, 0xfc, !PT ;  /* 0x0000009a0e047812 */ /* 0x000fe200078efcff */
[----:B------:R-:W-:Y:S01]  /*4300*/  @!P5 IMAD.IADD R10, R10, 0x1, -R11 ;  /* 0x000000010a0ad824 */ /* 0x000fe200078e0a0b */
[C---:B------:R-:W-:Y:S01]  /*4310*/  ISETP.GT.U32.AND P1, PT, R11.reuse, R48, PT ;  /* 0x000000300b00720c */ /* 0x040fe20003f24070 */
[----:B------:R-:W-:Y:S01]  /*4320*/  @!P3 IMAD.MOV R49, RZ, RZ, -R49 ;  /* 0x000000ffff31b224 */ /* 0x000fe200078e0a31 */
[----:B------:R-:W-:Y:S01]  /*4330*/  ISETP.GT.U32.AND P5, PT, R11, R47, PT ;  /* 0x0000002f0b00720c */ /* 0x000fe20003fa4070 */
[----:B0-----:R-:W-:Y:S01]  /*4340*/  IMAD.MOV.U32 R0, RZ, RZ, R10 ;  /* 0x000000ffff007224 */ /* 0x001fe200078e000a */
[----:B------:R-:W-:Y:S01]  /*4350*/  ISETP.GE.AND P3, PT, R7, RZ, PT ;  /* 0x000000ff0700720c */ /* 0x000fe20003f66270 */
[----:B------:R-:W-:Y:S01]  /*4360*/  IMAD.MOV R3, RZ, RZ, -R3 ;  /* 0x000000ffff037224 */ /* 0x000fe200078e0a03 */
[----:B------:R-:W-:Y:S01]  /*4370*/  IABS R45, R4 ;  /* 0x00000004002d7213 */ /* 0x000fe20000000000 */
[----:B------:R-:W-:-:S04]  /*4380*/  IMAD.HI.U32 R7, R13, R46, RZ ;  /* 0x0000002e0d077227 */ /* 0x000fc800078e00ff */
[----:B------:R-:W-:Y:S02]  /*4390*/  @!P0 IMAD.MOV R0, RZ, RZ, -R0 ;  /* 0x000000ffff008224 */ /* 0x000fe400078e0a00 */
[C---:B------:R-:W-:Y:S02]  /*43a0*/  IMAD R6, R11.reuse, R3, R6 ;  /* 0x000000030b067224 */ /* 0x040fe400078e0206 */
[----:B------:R-:W-:Y:S01]  /*43b0*/  IMAD.MOV R7, RZ, RZ, -R7 ;  /* 0x000000ffff077224 */ /* 0x000fe200078e0a07 */
[----:B------:R0:W-:Y:S01]  /*43c0*/  STL [R1+0x3c4], R0 ;  /* 0x0003c40001007387 */ /* 0x0001e20000100800 */
[--C-:B------:R-:W-:Y:S01]  /*43d0*/  @!P6 IMAD.IADD R16, R16, 0x1, -R11.reuse ;  /* 0x000000011010e824 */ /* 0x100fe200078e0a0b */
[C---:B------:R-:W-:Y:S01]  /*43e0*/  ISETP.GT.U32.AND P6, PT, R11.reuse, R6, PT ;  /* 0x000000060b00720c */ /* 0x040fe20003fc4070 */
[----:B------:R-:W-:Y:S01]  /*43f0*/  IMAD R46, R11, R7, R46 ;  /* 0x000000070b2e7224 */ /* 0x000fe200078e022e */
[----:B------:R-:W-:Y:S01]  /*4400*/  LOP3.LUT R7, R14, 0x9c, RZ, 0xfc, !PT ;  /* 0x0000009c0e077812 */ /* 0x000fe200078efcff */
[----:B------:R-:W-:-:S02]  /*4410*/  @!P5 IMAD.IADD R47, R47, 0x1, -R11 ;  /* 0x000000012f2fd824 */ /* 0x000fc400078e0a0b */
[----:B------:R-:W-:-:S03]  /*4420*/  IMAD.HI.U32 R3, R13, R18, RZ ;  /* 0x000000120d037227 */ /* 0x000fc600078e00ff */
[C---:B------:R-:W-:Y:S01]  /*4430*/  ISETP.GT.U32.AND P0, PT, R11.reuse, R47, PT ;  /* 0x0000002f0b00720c */ /* 0x040fe20003f04070 */
[----:B0-----:R-:W-:Y:S02]  /*4440*/  IMAD.MOV.U32 R0, RZ, RZ, R16 ;  /* 0x000000ffff007224 */ /* 0x001fe400078e0010 */
[----:B------:R-:W-:Y:S02]  /*4450*/  IMAD.MOV R3, RZ, RZ, -R3 ;  /* 0x000000ffff037224 */ /* 0x000fe400078e0a03 */
[----:B------:R-:W-:Y:S01]  /*4460*/  @!P4 IMAD.MOV R0, RZ, RZ, -R0 ;  /* 0x000000ffff00c224 */ /* 0x000fe200078e0a00 */
[----:B------:R-:W-:Y:S01]  /*4470*/  ISETP.GT.U32.AND P4, PT, R11, R46, PT ;  /* 0x0000002e0b00720c */ /* 0x000fe20003f84070 */
[--C-:B------:R-:W-:Y:S01]  /*4480*/  @!P1 IMAD.IADD R48, R48, 0x1, -R11.reuse ;  /* 0x0000000130309824 */ /* 0x100fe200078e0a0b */
[----:B------:R-:W-:Y:S01]  /*4490*/  ISETP.GE.AND P1, PT, R15, RZ, PT ;  /* 0x000000ff0f00720c */ /* 0x000fe20003f26270 */
[C---:B------:R-:W-:Y:S01]  /*44a0*/  IMAD R3, R11.reuse, R3, R18 ;  /* 0x000000030b037224 */ /* 0x040fe200078e0212 */
[----:B------:R-:W-:Y:S01]  /*44b0*/  IABS R15, R7 ;  /* 0x00000007000f7213 */ /* 0x000fe20000000000 */
[--C-:B------:R-:W-:Y:S01]  /*44c0*/  @!P6 IMAD.IADD R6, R6, 0x1, -R11.reuse ;  /* 0x000000010606e824 */ /* 0x100fe200078e0a0b */
[----:B------:R0:W-:Y:S01]  /*44d0*/  STL [R1+0x3cc], R0 ;  /* 0x0003cc0001007387 */ /* 0x0001e20000100800 */
[----:B------:R-:W-:Y:S01]  /*44e0*/  @!P2 IMAD.MOV R48, RZ, RZ, -R48 ;  /* 0x000000ffff30a224 */ /* 0x000fe200078e0a30 */
[----:B------:R-:W-:Y:S01]  /*44f0*/  ISETP.GT.U32.AND P5, PT, R11, R3, PT ;  /* 0x000000030b00720c */ /* 0x000fe20003fa4070 */
[----:B------:R-:W-:Y:S01]  /*4500*/  @!P0 IMAD.IADD R47, R47, 0x1, -R11 ;  /* 0x000000012f2f8824 */ /* 0x000fe200078e0a0b */
[----:B------:R-:W-:Y:S01]  /*4510*/  ISETP.GT.U32.AND P6, PT, R11, R6, PT ;  /* 0x000000060b00720c */ /* 0x000fe20003fc4070 */
[----:B------:R-:W-:Y:S01]  /*4520*/  IMAD.HI.U32 R10, R13, R45, RZ ;  /* 0x0000002d0d0a7227 */ /* 0x000fe200078e00ff */
[----:B------:R-:W-:-:S02]  /*4530*/  ISETP.GE.AND P2, PT, R8, RZ, PT ;  /* 0x000000ff0800720c */ /* 0x000fc40003f46270 */
[----:B------:R-:W-:Y:S01]  /*4540*/  ISETP.GE.AND P0, PT, R9, RZ, PT ;  /* 0x000000ff0900720c */ /* 0x000fe20003f06270 */
[----:B------:R-:W-:Y:S01]  /*4550*/  @!P4 IMAD.IADD R46, R46, 0x1, -R11 ;  /* 0x000000012e2ec824 */ /* 0x000fe200078e0a0b */
[----:B------:R-:W-:Y:S01]  /*4560*/  ISETP.GE.AND P4, PT, R4, RZ, PT ;  /* 0x000000ff0400720c */ /* 0x000fe20003f86270 */
[----:B------:R-:W-:Y:S01]  /*4570*/  IMAD.MOV.U32 R8, RZ, RZ, R15 ;  /* 0x000000ffff087224 */ /* 0x000fe200078e000f */
[----:B------:R-:W-:Y:S01]  /*4580*/  LOP3.LUT R18, R14, 0xa6, RZ, 0xfc, !PT ;  /* 0x000000a60e127812 */ /* 0x000fe200078efcff */
[----:B------:R-:W-:Y:S01]  /*4590*/  @!P3 IMAD.MOV R47, RZ, RZ, -R47 ;  /* 0x000000ffff2fb224 */ /* 0x000fe200078e0a2f */
[----:B------:R-:W-:Y:S01]  /*45a0*/  ISETP.GT.U32.AND P3, PT, R11, R46, PT ;  /* 0x0000002e0b00720c */ /* 0x000fe20003f64070 */
[----:B------:R-:W-:Y:S02]  /*45b0*/  IMAD.MOV R10, RZ, RZ, -R10 ;  /* 0x000000ffff0a7224 */ /* 0x000fe400078e0a0a */
[----:B------:R-:W-:-:S04]  /*45c0*/  IMAD.HI.U32 R9, R13, R8, RZ ;  /* 0x000000080d097227 */ /* 0x000fc800078e00ff */
[----:B------:R-:W-:Y:S01]  /*45d0*/  IMAD R45, R11, R10, R45 ;  /* 0x0000000a0b2d7224 */ /* 0x000fe200078e022d */
[----:B------:R-:W-:Y:S01]  /*45e0*/  LOP3.LUT R10, R14, 0xa8, RZ, 0xfc, !PT ;  /* 0x000000a80e0a7812 */ /* 0x000fe200078efcff */
[----:B------:R-:W-:Y:S02]  /*45f0*/  IMAD.MOV R9, RZ, RZ, -R9 ;  /* 0x000000ffff097224 */ /* 0x000fe400078e0a09 */
[--C-:B------:R-:W-:Y:S01]  /*4600*/  @!P5 IMAD.IADD R3, R3, 0x1, -R11.reuse ;  /* 0x000000010303d824 */ /* 0x100fe200078e0a0b */
[----:B------:R-:W-:Y:S01]  /*4610*/  IABS R42, R10 ;  /* 0x0000000a002a7213 */ /* 0x000fe20000000000 */
[--C-:B------:R-:W-:Y:S01]  /*4620*/  @!P6 IMAD.IADD R6, R6, 0x1, -R11.reuse ;  /* 0x000000010606e824 */ /* 0x100fe200078e0a0b */
[C---:B------:R-:W-:Y:S01]  /*4630*/  ISETP.GT.U32.AND P6, PT, R11.reuse, R45, PT ;  /* 0x0000002d0b00720c */ /* 0x040fe20003fc4070 */
[C---:B------:R-:W-:Y:S01]  /*4640*/  IMAD R4, R11.reuse, R9, R8 ;  /* 0x000000090b047224 */ /* 0x040fe200078e0208 */
[C---:B------:R-:W-:Y:S01]  /*4650*/  ISETP.GT.U32.AND P5, PT, R11.reuse, R3, PT ;  /* 0x000000030b00720c */ /* 0x040fe20003fa4070 */
[----:B------:R-:W-:Y:S01]  /*4660*/  @!P3 IMAD.IADD R46, R46, 0x1, -R11 ;  /* 0x000000012e2eb824 */ /* 0x000fe200078e0a0b */
[----:B------:R-:W-:Y:S01]  /*4670*/  LOP3.LUT R9, R14, 0xaa, RZ, 0xfc, !PT ;  /* 0x000000aa0e097812 */ /* 0x000fe200078efcff */
[----:B0-----:R-:W-:Y:S01]  /*4680*/  IMAD.MOV.U32 R0, RZ, RZ, R6 ;  /* 0x000000ffff007224 */ /* 0x001fe200078e0006 */
[----:B------:R-:W-:Y:S01]  /*4690*/  ISETP.GT.U32.AND P3, PT, R11, R4, PT ;  /* 0x000000040b00720c */ /* 0x000fe20003f64070 */
[----:B------:R-:W-:Y:S01]  /*46a0*/  @!P0 IMAD.MOV R46, RZ, RZ, -R46 ;  /* 0x000000ffff2e8224 */ /* 0x000fe200078e0a2e */
[----:B------:R-:W-:Y:S01]  /*46b0*/  ISETP.GE.AND P0, PT, R43, RZ, PT ;  /* 0x000000ff2b00720c */ /* 0x000fe20003f06270 */
[----:B------:R-:W-:Y:S01]  /*46c0*/  @!P1 IMAD.MOV R0, RZ, RZ, -R0 ;  /* 0x000000ffff009224 */ /* 0x000fe200078e0a00 */
[----:B------:R-:W-:-:S02]  /*46d0*/  ISETP.GE.AND P1, PT, R17, RZ, PT ;  /* 0x000000ff1100720c */ /* 0x000fc40003f26270 */
[----:B------:R-:W-:Y:S01]  /*46e0*/  IABS R17, R17 ;  /* 0x0000001100117213 */ /* 0x000fe20000000000 */
[--C-:B------:R-:W-:Y:S01]  /*46f0*/  @!P6 IMAD.IADD R45, R45, 0x1, -R11.reuse ;  /* 0x000000012d2de824 */ /* 0x100fe200078e0a0b */
[----:B------:R0:W-:Y:S01]  /*4700*/  STL [R1+0x3e4], R0 ;  /* 0x0003e40001007387 */ /* 0x0001e20000100800 */
[--C-:B------:R-:W-:Y:S01]  /*4710*/  @!P5 IMAD.IADD R3, R3, 0x1, -R11.reuse ;  /* 0x000000010303d824 */ /* 0x100fe200078e0a0b */
[----:B------:R-:W-:Y:S02]  /*4720*/  IABS R43, R43 ;  /* 0x0000002b002b7213 */ /* 0x000fe40000000000 */
[----:B------:R-:W-:Y:S01]  /*4730*/  ISETP.GT.U32.AND P6, PT, R11, R45, PT ;  /* 0x0000002d0b00720c */ /* 0x000fe20003fc4070 */
[----:B------:R-:W-:Y:S01]  /*4740*/  @!P3 IMAD.IADD R4, R4, 0x1, -R11 ;  /* 0x000000010404b824 */ /* 0x000fe200078e0a0b */
[----:B------:R-:W-:Y:S01]  /*4750*/  ISETP.GE.AND P5, PT, R7, RZ, PT ;  /* 0x000000ff0700720c */ /* 0x000fe20003fa6270 */
[----:B------:R-:W-:Y:S01]  /*4760*/  IMAD.HI.U32 R6, R13, R43, RZ ;  /* 0x0000002b0d067227 */ /* 0x000fe200078e00ff */
[----:B------:R-:W-:-:S02]  /*4770*/  LOP3.LUT R7, R14, 0xa4, RZ, 0xfc, !PT ;  /* 0x000000a40e077812 */ /* 0x000fc400078efcff */
[----:B------:R-:W-:Y:S01]  /*4780*/  ISETP.GT.U32.AND P3, PT, R11, R4, PT ;  /* 0x000000040b00720c */ /* 0x000fe20003f64070 */
[----:B0-----:R-:W-:Y:S01]  /*4790*/  IMAD.MOV.U32 R0, RZ, RZ, R3 ;  /* 0x000000ffff007224 */ /* 0x001fe200078e0003 */
[----:B------:R-:W-:Y:S01]  /*47a0*/  IABS R41, R9 ;  /* 0x0000000900297213 */ /* 0x000fe20000000000 */
[----:B------:R-:W-:-:S04]  /*47b0*/  IMAD.HI.U32 R3, R13, R17, RZ ;  /* 0x000000110d037227 */ /* 0x000fc800078e00ff */
[----:B------:R-:W-:Y:S01]  /*47c0*/  @!P2 IMAD.MOV R0, RZ, RZ, -R0 ;  /* 0x000000ffff00a224 */ /* 0x000fe200078e0a00 */
[----:B------:R-:W-:Y:S01]  /*47d0*/  ISETP.GE.AND P2, PT, R44, RZ, PT ;  /* 0x000000ff2c00720c */ /* 0x000fe20003f46270 */
[----:B------:R-:W-:Y:S01]  /*47e0*/  IMAD.MOV R3, RZ, RZ, -R3 ;  /* 0x000000ffff037224 */ /* 0x000fe200078e0a03 */
[----:B------:R-:W-:Y:S01]  /*47f0*/  IABS R44, R44 ;  /* 0x0000002c002c7213 */ /* 0x000fe20000000000 */
[----:B------:R-:W-:Y:S01]  /*4800*/  @!P6 IMAD.IADD R45, R45, 0x1, -R11 ;  /* 0x000000012d2de824 */ /* 0x000fe200078e0a0b */
[----:B------:R0:W-:Y:S01]  /*4810*/  STL [R1+0x3f0], R0 ;  /* 0x0003f00001007387 */ /* 0x0001e20000100800 */
[----:B------:R-:W-:Y:S01]  /*4820*/  IMAD R17, R11, R3, R17 ;  /* 0x000000030b117224 */ /* 0x000fe200078e0211 */
[----:B------:R-:W-:Y:S01]  /*4830*/  ISETP.GE.AND P6, PT, R7, RZ, PT ;  /* 0x000000ff0700720c */ /* 0x000fe20003fc6270 */
[----:B------:R-:W-:Y:S01]  /*4840*/  IMAD.HI.U32 R8, R13, R44, RZ ;  /* 0x0000002c0d087227 */ /* 0x000fe200078e00ff */
[----:B------:R-:W-:-:S03]  /*4850*/  IABS R7, R7 ;  /* 0x0000000700077213 */ /* 0x000fc60000000000 */
[----:B------:R-:W-:Y:S01]  /*4860*/  @!P4 IMAD.MOV R45, RZ, RZ, -R45 ;  /* 0x000000ffff2dc224 */ /* 0x000fe200078e0a2d */
[C---:B------:R-:W-:Y:S01]  /*4870*/  ISETP.GT.U32.AND P4, PT, R11.reuse, R17, PT ;  /* 0x000000110b00720c */ /* 0x040fe20003f84070 */
[----:B------:R-:W-:Y:S02]  /*4880*/  IMAD.MOV R8, RZ, RZ, -R8 ;  /* 0x000000ffff087224 */ /* 0x000fe400078e0a08 */
[----:B------:R-:W-:Y:S02]  /*4890*/  IMAD.MOV R6, RZ, RZ, -R6 ;  /* 0x000000ffff067224 */ /* 0x000fe400078e0a06 */
[----:B------:R-:W-:Y:S02]  /*48a0*/  @!P3 IMAD.IADD R4, R4, 0x1, -R11 ;  /* 0x000000010404b824 */ /* 0x000fe400078e0a0b */
[C---:B------:R-:W-:Y:S02]  /*48b0*/  IMAD R44, R11.reuse, R8, R44 ;  /* 0x000000080b2c7224 */ /* 0x040fe400078e022c */
[----:B------:R-:W-:-:S02]  /*48c0*/  IMAD R43, R11, R6, R43 ;  /* 0x000000060b2b7224 */ /* 0x000fc400078e022b */
[----:B0-----:R-:W-:Y:S01]  /*48d0*/  IMAD.MOV.U32 R0, RZ, RZ, R4 ;  /* 0x000000ffff007224 */ /* 0x001fe200078e0004 */
[----:B------:R-:W-:Y:S01]  /*48e0*/  ISETP.GT.U32.AND P3, PT, R11, R44, PT ;  /* 0x0000002c0b00720c */ /* 0x000fe20003f64070 */
[----:B------:R-:W-:Y:S01]  /*48f0*/  @!P4 IMAD.IADD R17, R17, 0x1, -R11 ;  /* 0x000000011111c824 */ /* 0x000fe200078e0a0b */
[----:B------:R-:W-:Y:S01]  /*4900*/  LOP3.LUT R4, R14, 0xac, RZ, 0xfc, !PT ;  /* 0x000000ac0e047812 */ /* 0x000fe200078efcff */
[----:B------:R-:W-:Y:S01]  /*4910*/  @!P5 IMAD.MOV R0, RZ, RZ, -R0 ;  /* 0x000000ffff00d224 */ /* 0x000fe200078e0a00 */
[----:B------:R-:W-:Y:S01]  /*4920*/  ISETP.GT.U32.AND P5, PT, R11, R43, PT ;  /* 0x0000002b0b00720c */ /* 0x000fe20003fa4070 */
[----:B------:R-:W-:Y:S01]  /*4930*/  IMAD.HI.U32 R3, R13, R7, RZ ;  /* 0x000000070d037227 */ /* 0x000fe200078e00ff */
[----:B------:R-:W-:Y:S02]  /*4940*/  ISETP.GT.U32.AND P4, PT, R11, R17, PT ;  /* 0x000000110b00720c */ /* 0x000fe40003f84070 */
[----:B------:R0:W-:Y:S01]  /*4950*/  STL [R1+0x3ec], R0 ;  /* 0x0003ec0001007387 */ /* 0x0001e20000100800 */
[----:B------:R-:W-:Y:S01]  /*4960*/  IMAD.MOV R3, RZ, RZ, -R3 ;  /* 0x000000ffff037224 */ /* 0x000fe200078e0a03 */
[----:B------:R-:W-:Y:S01]  /*4970*/  IABS R6, R4 ;  /* 0x0000000400067213 */ /* 0x000fe20000000000 */
[----:B------:R-:W-:-:S04]  /*4980*/  IMAD.HI.U32 R8, R13, R42, RZ ;  /* 0x0000002a0d087227 */ /* 0x000fc800078e00ff */
[----:B------:R-:W-:Y:S01]  /*4990*/  IMAD R7, R11, R3, R7 ;  /* 0x000000030b077224 */ /* 0x000fe200078e0207 */
[----:B------:R-:W-:Y:S01]  /*49a0*/  IABS R3, R18 ;  /* 0x0000001200037213 */ /* 0x000fe20000000000 */
[--C-:B------:R-:W-:Y:S02]  /*49b0*/  @!P3 IMAD.IADD R44, R44, 0x1, -R11.reuse ;  /* 0x000000012c2cb824 */ /* 0x100fe400078e0a0b */
[--C-:B------:R-:W-:Y:S02]  /*49c0*/  @!P5 IMAD.IADD R43, R43, 0x1, -R11.reuse ;  /* 0x000000012b2bd824 */ /* 0x100fe400078e0a0b */
[----:B------:R-:W-:Y:S01]  /*49d0*/  IMAD.HI.U32 R15, R13, R3, RZ ;  /* 0x000000030d0f7227 */ /* 0x000fe200078e00ff */
[C---:B------:R-:W-:Y:S02]  /*49e0*/  ISETP.GT.U32.AND P3, PT, R11.reuse, R44, PT ;  /* 0x0000002c0b00720c */ /* 0x040fe40003f64070 */
[----:B------:R-:W-:Y:S01]  /*49f0*/  ISETP.GT.U32.AND P5, PT, R11, R43, PT ;  /* 0x0000002b0b00720c */ /* 0x000fe20003fa4070 */
[----:B------:R-:W-:Y:S01]  /*4a00*/  @!P4 IMAD.IADD R17, R17, 0x1, -R11 ;  /* 0x000000011111c824 */ /* 0x000fe200078e0a0b */
[----:B------:R-:W-:Y:S01]  /*4a10*/  ISETP.GT.U32.AND P4, PT, R11, R7, PT ;  /* 0x000000070b00720c */ /* 0x000fe20003f84070 */
[----:B------:R-:W-:-:S02]  /*4a20*/  IMAD.MOV R15, RZ, RZ, -R15 ;  /* 0x000000ffff0f7224 */ /* 0x000fc400078e0a0f */
[----:B------:R-:W-:Y:S02]  /*4a30*/  IMAD.MOV R8, RZ, RZ, -R8 ;  /* 0x000000ffff087224 */ /* 0x000fe400078e0a08 */
[C---:B------:R-:W-:Y:S02]  /*4a40*/  IMAD R3, R11.reuse, R15, R3 ;  /* 0x0000000f0b037224 */ /* 0x040fe400078e0203 */
[C---:B------:R-:W-:Y:S02]  /*4a50*/  IMAD R42, R11.reuse, R8, R42 ;  /* 0x000000080b2a7224 */ /* 0x040fe400078e022a */
[--C-:B------:R-:W-:Y:S01]  /*4a60*/  @!P3 IMAD.IADD R44, R44, 0x1, -R11.reuse ;  /* 0x000000012c2cb824 */ /* 0x100fe200078e0a0b */
[----:B------:R-:W-:Y:S01]  /*4a70*/  ISETP.GT.U32.AND P3, PT, R11, R3, PT ;  /* 0x000000030b00720c */ /* 0x000fe20003f64070 */
[----:B------:R-:W-:Y:S01]  /*4a80*/  @!P5 IMAD.IADD R43, R43, 0x1, -R11 ;  /* 0x000000012b2bd824 */ /* 0x000fe200078e0a0b */
[----:B------:R-:W-:Y:S01]  /*4a90*/  ISETP.GT.U32.AND P5, PT, R11, R42, PT ;  /* 0x0000002a0b00720c */ /* 0x000fe20003fa4070 */
[----:B0-----:R-:W-:-:S02]  /*4aa0*/  IMAD.MOV.U32 R0, RZ, RZ, R17 ;  /* 0x000000ffff007224 */ /* 0x001fc400078e0011 */
[--C-:B------:R-:W-:Y:S01]  /*4ab0*/  @!P4 IMAD.IADD R7, R7, 0x1, -R11.reuse ;  /* 0x000000010707c824 */ /* 0x100fe200078e0a0b */
[----:B------:R-:W-:Y:S01]  /*4ac0*/  ISETP.GE.AND P4, PT, R18, RZ, PT ;  /* 0x000000ff1200720c */ /* 0x000fe20003f86270 */
[----:B------:R-:W-:Y:S02]  /*4ad0*/  VIADD R8, R12, 0xae ;  /* 0x000000ae0c087836 */ /* 0x000fe40000000000 */
[----:B------:R-:W-:Y:S01]  /*4ae0*/  @!P1 IMAD.MOV R0, RZ, RZ, -R0 ;  /* 0x000000ffff009224 */ /* 0x000fe200078e0a00 */
[----:B------:R-:W-:Y:S01]  /*4af0*/  ISETP.GT.U32.AND P1, PT, R11, R7, PT ;  /* 0x000000070b00720c */ /* 0x000fe20003f24070 */
[----:B------:R-:W-:Y:S01]  /*4b00*/  IMAD.HI.U32 R15, R13, R6, RZ ;  /* 0x000000060d0f7227 */ /* 0x000fe200078e00ff */
[----:B------:R-:W-:Y:S02]  /*4b10*/  IABS R17, R8 ;  /* 0x0000000800117213 */ /* 0x000fe40000000000 */
[----:B------:R0:W-:Y:S01]  /*4b20*/  STL [R1+0x404], R0 ;  /* 0x0004040001007387 */ /* 0x0001e20000100800 */
[--C-:B------:R-:W-:Y:S01]  /*4b30*/  @!P3 IMAD.IADD R3, R3, 0x1, -R11.reuse ;  /* 0x000000010303b824 */ /* 0x100fe200078e0a0b */
[----:B------:R-:W-:Y:S01]  /*4b40*/  ISETP.GE.AND P3, PT, R10, RZ, PT ;  /* 0x000000ff0a00720c */ /* 0x000fe20003f66270 */
[----:B------:R-:W-:-:S02]  /*4b50*/  @!P5 IMAD.IADD R42, R42, 0x1, -R11 ;  /* 0x000000012a2ad824 */ /* 0x000fc400078e0a0b */
[----:B------:R-:W-:Y:S02]  /*4b60*/  IMAD.MOV R15, RZ, RZ, -R15 ;  /* 0x000000ffff0f7224 */ /* 0x000fe400078e0a0f */
[----:B------:R-:W-:Y:S01]  /*4b70*/  IMAD.HI.U32 R16, R13, R41, RZ ;  /* 0x000000290d107227 */ /* 0x000fe200078e00ff */
[----:B------:R-:W-:-:S03]  /*4b80*/  ISETP.GT.U32.AND P5, PT, R11, R42, PT ;  /* 0x0000002a0b00720c */ /* 0x000fc60003fa4070 */
[----:B------:R-:W-:Y:S02]  /*4b90*/  IMAD.MOV.U32 R10, RZ, RZ, R17 ;  /* 0x000000ffff0a7224 */ /* 0x000fe400078e0011 */
[----:B------:R-:W-:Y:S02]  /*4ba0*/  IMAD R6, R11, R15, R6 ;  /* 0x0000000f0b067224 */ /* 0x000fe400078e0206 */
[----:B------:R-:W-:Y:S02]  /*4bb0*/  IMAD.MOV R16, RZ, RZ, -R16 ;  /* 0x000000ffff107224 */ /* 0x000fe400078e0a10 */
[----:B------:R-:W-:-:S04]  /*4bc0*/  IMAD.HI.U32 R15, R13, R10, RZ ;  /* 0x0000000a0d0f7227 */ /* 0x000fc800078e00ff */
[----:B------:R-:W-:Y:S02]  /*4bd0*/  @!P1 IMAD.IADD R7, R7, 0x1, -R11 ;  /* 0x0000000107079824 */ /* 0x000fe400078e0a0b */
[C---:B------:R-:W-:Y:S02]  /*4be0*/  IMAD R41, R11.reuse, R16, R41 ;  /* 0x000000100b297224 */ /* 0x040fe400078e0229 */
[----:B------:R-:W-:Y:S02]  /*4bf0*/  IMAD.MOV R15, RZ, RZ, -R15 ;  /* 0x000000ffff0f7224 */ /* 0x000fe400078e0a0f */
[----:B------:R-:W-:Y:S01]  /*4c00*/  @!P2 IMAD.MOV R44, RZ, RZ, -R44 ;  /* 0x000000ffff2ca224 */ /* 0x000fe200078e0a2c */
[C---:B------:R-:W-:Y:S01]  /*4c10*/  ISETP.GT.U32.AND P2, PT, R11.reuse, R3, PT ;  /* 0x000000030b00720c */ /* 0x040fe20003f44070 */
[----:B0-----:R-:W-:Y:S01]  /*4c20*/  IMAD.MOV.U32 R0, RZ, RZ, R7 ;  /* 0x000000ffff007224 */ /* 0x001fe200078e0007 */
[C---:B------:R-:W-:Y:S01]  /*4c30*/  ISETP.GT.U32.AND P1, PT, R11.reuse, R41, PT ;  /* 0x000000290b00720c */ /* 0x040fe20003f24070 */
[C---:B------:R-:W-:Y:S01]  /*4c40*/  IMAD R7, R11.reuse, R15, R10 ;  /* 0x0000000f0b077224 */ /* 0x040fe200078e020a */
[----:B------:R-:W-:Y:S01]  /*4c50*/  LOP3.LUT R10, R14, 0xb0, RZ, 0xfc, !PT ;  /* 0x000000b00e0a7812 */ /* 0x000fe200078efcff */
[----:B------:R-:W-:Y:S01]  /*4c60*/  @!P6 IMAD.MOV R0, RZ, RZ, -R0 ;  /* 0x000000ffff00e224 */ /* 0x000fe200078e0a00 */
[C---:B------:R-:W-:Y:S01]  /*4c70*/  ISETP.GT.U32.AND P6, PT, R11.reuse, R6, PT ;  /* 0x000000060b00720c */ /* 0x040fe20003fc4070 */
[----:B------:R-:W-:Y:S01]  /*4c80*/  @!P5 IMAD.IADD R42, R42, 0x1, -R11 ;  /* 0x000000012a2ad824 */ /* 0x000fe200078e0a0b */
[----:B------:R-:W-:Y:S01]  /*4c90*/  ISETP.GT.U32.AND P5, PT, R11, R7, PT ;  /* 0x000000070b00720c */ /* 0x000fe20003fa4070 */
[----:B------:R-:W-:Y:S01]  /*4ca0*/  @!P0 IMAD.MOV R43, RZ, RZ, -R43 ;  /* 0x000000ffff2b8224 */ /* 0x000fe200078e0a2b */
[----:B------:R-:W-:Y:S01]  /*4cb0*/  IABS R40, R10 ;  /* 0x0000000a00287213 */ /* 0x000fe20000000000 */
[----:B------:R0:W-:Y:S01]  /*4cc0*/  STL [R1+0x40c], R0 ;  /* 0x00040c0001007387 */ /* 0x0001e20000100800 */
[----:B------:R-:W-:Y:S01]  /*4cd0*/  ISETP.GE.AND P0, PT, R9, RZ, PT ;  /* 0x000000ff0900720c */ /* 0x000fe20003f06270 */
[--C-:B------:R-:W-:Y:S01]  /*4ce0*/  @!P2 IMAD.IADD R3, R3, 0x1, -R11.reuse ;  /* 0x000000010303a824 */ /* 0x100fe200078e0a0b */
[----:B------:R-:W-:Y:S01]  /*4cf0*/  ISETP.GE.AND P2, PT, R4, RZ, PT ;  /* 0x000000ff0400720c */ /* 0x000fe20003f46270 */
[----:B------:R-:W-:Y:S01]  /*4d00*/  @!P1 IMAD.IADD R41, R41, 0x1, -R11 ;  /* 0x0000000129299824 */ /* 0x000fe200078e0a0b */
[----:B------:R-:W-:Y:S01]  /*4d10*/  LOP3.LUT R4, R14, 0xb2, RZ, 0xfc, !PT ;  /* 0x000000b20e047812 */ /* 0x000fe200078efcff */
[----:B------:R-:W-:Y:S01]  /*4d20*/  IMAD.HI.U32 R9, R13, R40, RZ ;  /* 0x000000280d097227 */ /* 0x000fe200078e00ff */
[----:B------:R-:W-:-:S02]  /*4d30*/  ISETP.GE.AND P1, PT, R8, RZ, PT ;  /* 0x000000ff0800720c */ /* 0x000fc40003f26270 */
[----:B------:R-:W-:Y:S01]  /*4d40*/  IABS R39, R4 ;  /* 0x0000000400277213 */ /* 0x000fe20000000000 */
[----:B------:R-:W-:Y:S01]  /*4d50*/  @!P6 IMAD.IADD R6, R6, 0x1, -R11 ;  /* 0x000000010606e824 */ /* 0x000fe200078e0a0b */
[----:B------:R-:W-:Y:S01]  /*4d60*/  ISETP.GT.U32.AND P6, PT, R11, R41, PT ;  /* 0x000000290b00720c */ /* 0x000fe20003fc4070 */
[----:B0-----:R-:W-:Y:S01]  /*4d70*/  IMAD.MOV.U32 R0, RZ, RZ, R3 ;  /* 0x000000ffff007224 */ /* 0x001fe200078e0003 */
[C---:B------:R-:W-:Y:S01]  /*4d80*/  LOP3.LUT R8, R14.reuse, 0xb4, RZ, 0xfc, !PT ;  /* 0x000000b40e087812 */ /* 0x040fe200078efcff */
[----:B------:R-:W-:Y:S01]  /*4d90*/  @!P5 IMAD.IADD R7, R7, 0x1, -R11 ;  /* 0x000000010707d824 */ /* 0x000fe200078e0a0b */
[C---:B------:R-:W-:Y:S01]  /*4da0*/  ISETP.GT.U32.AND P5, PT, R11.reuse, R6, PT ;  /* 0x000000060b00720c */ /* 0x040fe20003fa4070 */
[----:B------:R-:W-:Y:S02]  /*4db0*/  @!P4 IMAD.MOV R0, RZ, RZ, -R0 ;  /* 0x000000ffff00c224 */ /* 0x000fe400078e0a00 */
[----:B------:R-:W-:Y:S01]  /*4dc0*/  IMAD.MOV R3, RZ, RZ, -R9 ;  /* 0x000000ffff037224 */ /* 0x000fe200078e0a09 */
[----:B------:R-:W-:Y:S01]  /*4dd0*/  ISETP.GT.U32.AND P4, PT, R11, R7, PT ;  /* 0x000000070b00720c */ /* 0x000fe20003f84070 */
[----:B------:R-:W-:Y:S01]  /*4de0*/  IMAD.HI.U32 R15, R13, R39, RZ ;  /* 0x000000270d0f7227 */ /* 0x000fe200078e00ff */
[----:B------:R-:W-:Y:S01]  /*4df0*/  LOP3.LUT R9, R14, 0xb6, RZ, 0xfc, !PT ;  /* 0x000000b60e097812 */ /* 0x000fe200078efcff */
[----:B------:R0:W-:Y:S02]  /*4e00*/  STL [R1+0x424], R0 ;  /* 0x0004240001007387 */ /* 0x0001e40000100800 */
[----:B------:R-:W-:Y:S01]  /*4e10*/  IMAD R40, R11, R3, R40 ;  /* 0x000000030b287224 */ /* 0x000fe200078e0228 */
[----:B------:R-:W-:Y:S01]  /*4e20*/  IABS R3, R8 ;  /* 0x0000000800037213 */ /* 0x000fe20000000000 */
[----:B------:R-:W-:Y:S01]  /*4e30*/  IMAD.MOV R15, RZ, RZ, -R15 ;  /* 0x000000ffff0f7224 */ /* 0x000fe200078e0a0f */
[----:B------:R-:W-:Y:S01]  /*4e40*/  IABS R18, R9 ;  /* 0x0000000900127213 */ /* 0x000fe20000000000 */
[----:B------:R-:W-:Y:S01]  /*4e50*/  @!P6 IMAD.IADD R41, R41, 0x1, -R11 ;  /* 0x000000012929e824 */ /* 0x000fe200078e0a0b */
[C---:B------:R-:W-:Y:S01]  /*4e60*/  ISETP.GT.U32.AND P6, PT, R11.reuse, R40, PT ;  /* 0x000000280b00720c */ /* 0x040fe20003fc4070 */
[----:B------:R-:W-:-:S02]  /*4e70*/  IMAD R39, R11, R15, R39 ;  /* 0x0000000f0b277224 */ /* 0x000fc400078e0227 */
[----:B------:R-:W-:Y:S02]  /*4e80*/  @!P4 IMAD.IADD R7, R7, 0x1, -R11 ;  /* 0x000000010707c824 */ /* 0x000fe400078e0a0b */
[----:B------:R-:W-:Y:S01]  /*4e90*/  IMAD.HI.U32 R16, R13, R3, RZ ;  /* 0x000000030d107227 */ /* 0x000fe200078e00ff */
[----:B------:R-:W-:-:S03]  /*4ea0*/  ISETP.GT.U32.AND P4, PT, R11, R39, PT ;  /* 0x000000270b00720c */ /* 0x000fc60003f84070 */
[----:B------:R-:W-:Y:S01]  /*4eb0*/  @!P5 IMAD.IADD R6, R6, 0x1, -R11 ;  /* 0x000000010606d824 */ /* 0x000fe200078e0a0b */
[----:B------:R-:W-:Y:S01]  /*4ec0*/  ISETP.GE.AND P5, PT, R10, RZ, PT ;  /* 0x000000ff0a00720c */ /* 0x000fe20003fa6270 */
[----:B------:R-:W-:Y:S01]  /*4ed0*/  IMAD.MOV R16, RZ, RZ, -R16 ;  /* 0x000000ffff107224 */ /* 0x000fe200078e0a10 */
[----:B------:R-:W-:Y:S01]  /*4ee0*/  LOP3.LUT R10, R14, 0xb8, RZ, 0xfc, !PT ;  /* 0x000000b80e0a7812 */ /* 0x000fe200078efcff */
[----:B------:R-:W-:-:S03]  /*4ef0*/  IMAD.HI.U32 R15, R13, R18, RZ ;  /* 0x000000120d0f7227 */ /* 0x000fc600078e00ff */
[----:B------:R-:W-:Y:S01]  /*4f00*/  IABS R38, R10 ;  /* 0x0000000a00267213 */ /* 0x000fe20000000000 */
[----:B------:R-:W-:Y:S01]  /*4f10*/  @!P6 IMAD.IADD R40, R40, 0x1, -R11 ;  /* 0x000000012828e824 */ /* 0x000fe200078e0a0b */
[----:B------:R-:W-:Y:S01]  /*4f20*/  ISETP.GE.AND P6, PT, R4, RZ, PT ;  /* 0x000000ff0400720c */ /* 0x000fe20003fc6270 */
[----:B------:R-:W-:Y:S01]  /*4f30*/  IMAD R3, R11, R16, R3 ;  /* 0x000000100b037224 */ /* 0x000fe200078e0203 */
[C---:B------:R-:W-:Y:S01]  /*4f40*/  LOP3.LUT R4, R14.reuse, 0xba, RZ, 0xfc, !PT ;  /* 0x000000ba0e047812 */ /* 0x040fe200078efcff */
[----:B------:R-:W-:Y:S01]  /*4f50*/  IMAD.MOV R15, RZ, RZ, -R15 ;  /* 0x000000ffff0f7224 */ /* 0x000fe200078e0a0f */
[----:B------:R-:W-:Y:S01]  /*4f60*/  LOP3.LUT R16, R14, 0xc0, RZ, 0xfc, !PT ;  /* 0x000000c00e107812 */ /* 0x000fe200078efcff */
[----:B------:R-:W-:Y:S01]  /*4f70*/  @!P4 IMAD.IADD R39, R39, 0x1, -R11 ;  /* 0x000000012727c824 */ /* 0x000fe200078e0a0b */
[----:B------:R-:W-:Y:S01]  /*4f80*/  IABS R37, R4 ;  /* 0x0000000400257213 */ /* 0x000fe20000000000 */
[----:B------:R-:W-:Y:S01]  /*4f90*/  @!P3 IMAD.MOV R42, RZ, RZ, -R42 ;  /* 0x000000ffff2ab224 */ /* 0x000fe200078e0a2a */
[C---:B------:R-:W-:Y:S01]  /*4fa0*/  ISETP.GT.U32.AND P3, PT, R11.reuse, R40, PT ;  /* 0x000000280b00720c */ /* 0x040fe20003f64070 */
[----:B------:R-:W-:Y:S01]  /*4fb0*/  @!P0 IMAD.MOV R41, RZ, RZ, -R41 ;  /* 0x000000ffff298224 */ /* 0x000fe200078e0a29 */
[C---:B------:R-:W-:Y:S01]  /*4fc0*/  ISETP.GT.U32.AND P0, PT, R11.reuse, R3, PT ;  /* 0x000000030b00720c */ /* 0x040fe20003f04070 */
[C---:B------:R-:W-:Y:S01]  /*4fd0*/  IMAD R18, R11.reuse, R15, R18 ;  /* 0x0000000f0b127224 */ /* 0x040fe200078e0212 */
[----:B------:R-:W-:Y:S01]  /*4fe0*/  ISETP.GT.U32.AND P4, PT, R11, R39, PT ;  /* 0x000000270b00720c */ /* 0x000fe20003f84070 */
[----:B------:R-:W-:Y:S01]  /*4ff0*/  IMAD.MOV.U32 R17, RZ, RZ, R6 ;  /* 0x000000ffff117224 */ /* 0x000fe200078e0006 */
[----:B------:R-:W-:Y:S01]  /*5000*/  IABS R36, R16 ;  /* 0x0000001000247213 */ /* 0x000fe20000000000 */
[----:B------:R-:W-:-:S04]  /*5010*/  IMAD.HI.U32 R15, R13, R38, RZ ;  /* 0x000000260d0f7227 */ /* 0x000fc800078e00ff */
[----:B------:R-:W-:Y:S01]  /*5020*/  @!P2 IMAD.MOV R17, RZ, RZ, -R17 ;  /* 0x000000ffff11a224 */ /* 0x000fe200078e0a11 */
[----:B------:R-:W-:Y:S01]  /*5030*/  ISETP.GT.U32.AND P2, PT, R11, R18, PT ;  /* 0x000000120b00720c */ /* 0x000fe20003f44070 */
[----:B------:R-:W-:-:S03]  /*5040*/  IMAD.HI.U32 R6, R13, R37, RZ ;  /* 0x000000250d067227 */ /* 0x000fc600078e00ff */
[----:B------:R-:W-:Y:S01]  /*5050*/  STL [R1+0x42c], R17 ;  /* 0x00042c1101007387 */ /* 0x000fe20000100800 */
[----:B------:R-:W-:Y:S02]  /*5060*/  IMAD.MOV R15, RZ, RZ, -R15 ;  /* 0x000000ffff0f7224 */ /* 0x000fe400078e0a0f */
[--C-:B------:R-:W-:Y:S01]  /*5070*/  @!P3 IMAD.IADD R40, R40, 0x1, -R11.reuse ;  /* 0x000000012828b824 */ /* 0x100fe200078e0a0b */
[----:B------:R-:W-:Y:S01]  /*5080*/  ISETP.GE.AND P3, PT, R9, RZ, PT ;  /* 0x000000ff0900720c */ /* 0x000fe20003f66270 */
[----:B------:R-:W-:Y:S02]  /*5090*/  IMAD.MOV R6, RZ, RZ, -R6 ;  /* 0x000000ffff067224 */ /* 0x000fe400078e0a06 */
[----:B------:R-:W-:Y:S02]  /*50a0*/  IMAD R38, R11, R15, R38 ;  /* 0x0000000f0b267224 */ /* 0x000fe400078e0226 */
[--C-:B------:R-:W-:Y:S02]  /*50b0*/  @!P0 IMAD.IADD R3, R3, 0x1, -R11.reuse ;  /* 0x0000000103038824 */ /* 0x100fe400078e0a0b */
[----:B------:R-:W-:Y:S01]  /*50c0*/  @!P4 IMAD.IADD R39, R39, 0x1, -R11 ;  /* 0x000000012727c824 */ /* 0x000fe200078e0a0b */
[----:B------:R-:W-:Y:S01]  /*50d0*/  ISETP.GE.AND P4, PT, R10, RZ, PT ;  /* 0x000000ff0a00720c */ /* 0x000fe20003f86270 */
[C---:B------:R-:W-:Y:S01]  /*50e0*/  IMAD R37, R11.reuse, R6, R37 ;  /* 0x000000060b257224 */ /* 0x040fe200078e0225 */
[C---:B------:R-:W-:Y:S01]  /*50f0*/  ISETP.GT.U32.AND P0, PT, R11.reuse, R3, PT ;  /* 0x000000030b00720c */ /* 0x040fe20003f04070 */
[----:B------:R-:W-:Y:S01]  /*5100*/  @!P5 IMAD.MOV R40, RZ, RZ, -R40 ;  /* 0x000000ffff28d224 */ /* 0x000fe200078e0a28 */
[----:B------:R-:W-:Y:S01]  /*5110*/  ISETP.GT.U32.AND P5, PT, R11, R38, PT ;  /* 0x000000260b00720c */ /* 0x000fe20003fa4070 */
[----:B------:R-:W-:-:S02]  /*5120*/  @!P2 IMAD.IADD R18, R18, 0x1, -R11 ;  /* 0x000000011212a824 */ /* 0x000fc400078e0a0b */
[----:B------:R-:W-:Y:S01]  /*5130*/  @!P6 IMAD.MOV R39, RZ, RZ, -R39 ;  /* 0x000000ffff27e224 */ /* 0x000fe200078e0a27 */
[C---:B------:R-:W-:Y:S01]  /*5140*/  ISETP.GT.U32.AND P6, PT, R11.reuse, R37, PT ;  /* 0x000000250b00720c */ /* 0x040fe20003fc4070 */
[----:B0-----:R-:W-:Y:S01]  /*5150*/  IMAD.MOV.U32 R0, RZ, RZ, R7 ;  /* 0x000000ffff007224 */ /* 0x001fe200078e0007 */
[----:B------:R-:W-:Y:S01]  /*5160*/  ISETP.GT.U32.AND P2, PT, R11, R18, PT ;  /* 0x000000120b00720c */ /* 0x000fe20003f44070 */
[----:B------:R-:W-:Y:S02]  /*5170*/  VIADD R6, R12, 0xbe ;  /* 0x000000be0c067836 */ /* 0x000fe40000000000 */
[----:B------:R-:W-:Y:S01]  /*5180*/  @!P1 IMAD.MOV R0, RZ, RZ, -R0 ;  /* 0x000000ffff009224 */ /* 0x000fe200078e0a00 */
[----:B------:R-:W-:Y:S01]  /*5190*/  ISETP.GE.AND P1, PT, R8, RZ, PT ;  /* 0x000000ff0800720c */ /* 0x000fe20003f26270 */
[--C-:B------:R-:W-:Y:S01]  /*51a0*/  @!P0 IMAD.IADD R3, R3, 0x1, -R11.reuse ;  /* 0x0000000103038824 */ /* 0x100fe200078e0a0b */
[----:B------:R-:W-:Y:S01]  /*51b0*/  LOP3.LUT R8, R14, 0xbc, RZ, 0xfc, !PT ;  /* 0x000000bc0e087812 */ /* 0x000fe200078efcff */
[--C-:B------:R-:W-:Y:S01]  /*51c0*/  @!P5 IMAD.IADD R38, R38, 0x1, -R11.reuse ;  /* 0x000000012626d824 */ /* 0x100fe200078e0a0b */
[----:B------:R-:W-:Y:S01]  /*51d0*/  IABS R7, R6 ;  /* 0x0000000600077213 */ /* 0x000fe20000000000 */
[----:B------:R0:W-:Y:S01]  /*51e0*/  STL [R1+0x444], R0 ;  /* 0x0004440001007387 */ /* 0x0001e20000100800 */
[----:B------:R-:W-:Y:S01]  /*51f0*/  IABS R9, R8 ;  /* 0x0000000800097213 */ /* 0x000fe20000000000 */
[----:B------:R-:W-:Y:S01]  /*5200*/  @!P6 IMAD.IADD R37, R37, 0x1, -R11 ;  /* 0x000000012525e824 */ /* 0x000fe200078e0a0b */
[----:B------:R-:W-:Y:S01]  /*5210*/  ISETP.GE.AND P0, PT, R4, RZ, PT ;  /* 0x000000ff0400720c */ /* 0x000fe20003f06270 */
[----:B------:R-:W-:Y:S01]  /*5220*/  IMAD.MOV.U32 R4, RZ, RZ, R7 ;  /* 0x000000ffff047224 */ /* 0x000fe200078e0007 */
[----:B------:R-:W-:Y:S01]  /*5230*/  ISETP.GT.U32.AND P5, PT, R11, R38, PT ;  /* 0x000000260b00720c */ /* 0x000fe20003fa4070 */
[----:B------:R-:W-:Y:S01]  /*5240*/  IMAD.HI.U32 R7, R13, R9, RZ ;  /* 0x000000090d077227 */ /* 0x000fe200078e00ff */
[----:B------:R-:W-:-:S03]  /*5250*/  ISETP.GT.U32.AND P6, PT, R11, R37, PT ;  /* 0x000000250b00720c */ /* 0x000fc60003fc4070 */
[----:B------:R-:W-:Y:S01]  /*5260*/  @!P2 IMAD.IADD R18, R18, 0x1, -R11 ;  /* 0x000000011212a824 */ /* 0x000fe200078e0a0b */
[----:B------:R-:W-:Y:S01]  /*5270*/  ISETP.GE.AND P2, PT, R8, RZ, PT ;  /* 0x000000ff0800720c */ /* 0x000fe20003f46270 */
[----:B------:R-:W-:-:S04]  /*5280*/  IMAD.HI.U32 R8, R13, R4, RZ ;  /* 0x000000040d087227 */ /* 0x000fc800078e00ff */
[----:B------:R-:W-:Y:S02]  /*5290*/  IMAD.MOV R7, RZ, RZ, -R7 ;  /* 0x000000ffff077224 */ /* 0x000fe400078e0a07 */
[----:B0-----:R-:W-:Y:S02]  /*52a0*/  IMAD.MOV.U32 R0, RZ, RZ, R3 ;  /* 0x000000ffff007224 */ /* 0x001fe400078e0003 */
[----:B------:R-:W-:Y:S01]  /*52b0*/  IMAD.MOV R3, RZ, RZ, -R8 ;  /* 0x000000ffff037224 */ /* 0x000fe200078e0a08 */
[C---:B------:R-:W-:Y:S01]  /*52c0*/  LOP3.LUT R8, R14.reuse, 0xc4, RZ, 0xfc, !PT ;  /* 0x000000c40e087812 */ /* 0x040fe200078efcff */
[C---:B------:R-:W-:Y:S01]  /*52d0*/  IMAD R9, R11.reuse, R7, R9 ;  /* 0x000000070b097224 */ /* 0x040fe200078e0209 */
[----:B------:R-:W-:Y:S01]  /*52e0*/  LOP3.LUT R7, R14, 0xc6, RZ, 0xfc, !PT ;  /* 0x000000c60e077812 */ /* 0x000fe200078efcff */
[C---:B------:R-:W-:Y:S01]  /*52f0*/  IMAD R4, R11.reuse, R3, R4 ;  /* 0x000000030b047224 */ /* 0x040fe200078e0204 */
[----:B------:R-:W-:Y:S01]  /*5300*/  IABS R15, R8 ;  /* 0x00000008000f7213 */ /* 0x000fe20000000000 */
[--C-:B------:R-:W-:Y:S01]  /*5310*/  @!P5 IMAD.IADD R38, R38, 0x1, -R11.reuse ;  /* 0x000000012626d824 */ /* 0x100fe200078e0a0b */
[----:B------:R-:W-:Y:S01]  /*5320*/  ISETP.GT.U32.AND P5, PT, R11, R9, PT ;  /* 0x000000090b00720c */ /* 0x000fe20003fa4070 */
[----:B------:R-:W-:Y:S01]  /*5330*/  @!P6 IMAD.IADD R37, R37, 0x1, -R11 ;  /* 0x000000012525e824 */ /* 0x000fe200078e0a0b */
[----:B------:R-:W-:Y:S01]  /*5340*/  ISETP.GT.U32.AND P6, PT, R11, R4, PT ;  /* 0x000000040b00720c */ /* 0x000fe20003fc4070 */
[----:B------:R-:W-:Y:S01]  /*5350*/  @!P1 IMAD.MOV R0, RZ, RZ, -R0 ;  /* 0x000000ffff009224 */ /* 0x000fe200078e0a00 */
[----:B------:R-:W-:Y:S01]  /*5360*/  ISETP.GE.AND P1, PT, R6, RZ, PT ;  /* 0x000000ff0600720c */ /* 0x000fe20003f26270 */
[----:B------:R-:W-:Y:S01]  /*5370*/  IMAD.HI.U32 R3, R13, R36, RZ ;  /* 0x000000240d037227 */ /* 0x000fe200078e00ff */
[----:B------:R-:W-:-:S02]  /*5380*/  LOP3.LUT R6, R14, 0xc2, RZ, 0xfc, !PT ;  /* 0x000000c20e067812 */ /* 0x000fc400078efcff */
[----:B------:R-:W-:Y:S01]  /*5390*/  IABS R10, R7 ;  /* 0x00000007000a7213 */ /* 0x000fe20000000000 */
[----:B------:R-:W-:Y:S01]  /*53a0*/  IMAD.MOV R3, RZ, RZ, -R3 ;  /* 0x000000ffff037224 */ /* 0x000fe200078e0a03 */
[----:B------:R-:W-:Y:S01]  /*53b0*/  IABS R35, R6 ;  /* 0x0000000600237213 */ /* 0x000fe20000000000 */
[----:B------:R-:W-:Y:S01]  /*53c0*/  IMAD.HI.U32 R17, R13, R15, RZ ;  /* 0x0000000f0d117227 */ /* 0x000fe200078e00ff */
[----:B------:R0:W-:Y:S03]  /*53d0*/  STL [R1+0x44c], R0 ;  /* 0x00044c0001007387 */ /* 0x0001e60000100800 */
[--C-:B------:R-:W-:Y:S02]  /*53e0*/  @!P5 IMAD.IADD R9, R9, 0x1, -R11.reuse ;  /* 0x000000010909d824 */ /* 0x100fe400078e0a0b */
[----:B------:R-:W-:Y:S02]  /*53f0*/  @!P6 IMAD.IADD R4, R4, 0x1, -R11 ;  /* 0x000000010404e824 */ /* 0x000fe400078e0a0b */
[----:B------:R-:W-:Y:S01]  /*5400*/  IMAD.HI.U32 R19, R13, R35, RZ ;  /* 0x000000230d137227 */ /* 0x000fe200078e00ff */
[----:B------:R-:W-:-:S03]  /*5410*/  ISETP.GT.U32.AND P6, PT, R11, R9, PT ;  /* 0x000000090b00720c */ /* 0x000fc60003fc4070 */
[----:B------:R-:W-:Y:S02]  /*5420*/  IMAD.MOV R19, RZ, RZ, -R19 ;  /* 0x000000ffff137224 */ /* 0x000fe400078e0a13 */
[C---:B------:R-:W-:Y:S01]  /*5430*/  IMAD R36, R11.reuse, R3, R36 ;  /* 0x000000030b247224 */ /* 0x040fe200078e0224 */
[----:B------:R-:W-:Y:S01]  /*5440*/  LOP3.LUT R3, R14, 0xc8, RZ, 0xfc, !PT ;  /* 0x000000c80e037812 */ /* 0x000fe200078efcff */
[C---:B------:R-:W-:Y:S02]  /*5450*/  IMAD R35, R11.reuse, R19, R35 ;  /* 0x000000130b237224 */ /* 0x040fe400078e0223 */
[----:B------:R-:W-:Y:S01]  /*5460*/  IMAD.MOV R17, RZ, RZ, -R17 ;  /* 0x000000ffff117224 */ /* 0x000fe200078e0a11 */
[----:B------:R-:W-:Y:S01]  /*5470*/  ISETP.GT.U32.AND P5, PT, R11, R36, PT ;  /* 0x000000240b00720c */ /* 0x000fe20003fa4070 */
[----:B0-----:R-:W-:Y:S02]  /*5480*/  IMAD.MOV.U32 R0, RZ, RZ, R18 ;  /* 0x000000ffff007224 */ /* 0x001fe400078e0012 */
[----:B------:R-:W-:Y:S01]  /*5490*/  @!P6 IMAD.IADD R9, R9, 0x1, -R11 ;  /* 0x000000010909e824 */ /* 0x000fe200078e0a0b */
[C---:B------:R-:W-:Y:S01]  /*54a0*/  ISETP.GT.U32.AND P6, PT, R11.reuse, R35, PT ;  /* 0x000000230b00720c */ /* 0x040fe20003fc4070 */
[----:B------:R-:W-:-:S02]  /*54b0*/  IMAD R15, R11, R17, R15 ;  /* 0x000000110b0f7224 */ /* 0x000fc400078e020f */
[----:B------:R-:W-:-:S04]  /*54c0*/  IMAD.HI.U32 R17, R13, R10, RZ ;  /* 0x0000000a0d117227 */ /* 0x000fc800078e00ff */
[----:B------:R-:W-:Y:S01]  /*54d0*/  @!P4 IMAD.MOV R38, RZ, RZ, -R38 ;  /* 0x000000ffff26c224 */ /* 0x000fe200078e0a26 */
[C---:B------:R-:W-:Y:S01]  /*54e0*/  ISETP.GT.U32.AND P4, PT, R11.reuse, R4, PT ;  /* 0x000000040b00720c */ /* 0x040fe20003f84070 */
[----:B------:R-:W-:Y:S02]  /*54f0*/  IMAD.MOV R17, RZ, RZ, -R17 ;  /* 0x000000ffff117224 */ /* 0x000fe400078e0a11 */
[----:B------:R-:W-:Y:S01]  /*5500*/  @!P3 IMAD.MOV R0, RZ, RZ, -R0 ;  /* 0x000000ffff00b224 */ /* 0x000fe200078e0a00 */
[----:B------:R-:W-:Y:S01]  /*5510*/  ISETP.GE.AND P3, PT, R16, RZ, PT ;  /* 0x000000ff1000720c */ /* 0x000fe20003f66270 */
[----:B------:R-:W-:Y:S01]  /*5520*/  @!P0 IMAD.MOV R37, RZ, RZ, -R37 ;  /* 0x000000ffff258224 */ /* 0x000fe200078e0a25 */
[----:B------:R-:W-:Y:S01]  /*5530*/  ISETP.GE.AND P0, PT, R6, RZ, PT ;  /* 0x000000ff0600720c */ /* 0x000fe20003f06270 */
[----:B------:R-:W-:Y:S01]  /*5540*/  IMAD R6, R11, R17, R10 ;  /* 0x000000110b067224 */ /* 0x000fe200078e020a */
[----:B------:R0:W-:Y:S01]  /*5550*/  STL [R1+0x464], R0 ;  /* 0x0004640001007387 */ /* 0x0001e20000100800 */
[--C-:B------:R-:W-:Y:S01]  /*5560*/  @!P5 IMAD.IADD R36, R36, 0x1, -R11.reuse ;  /* 0x000000012424d824 */ /* 0x100fe200078e0a0b */
[----:B------:R-:W-:Y:S01]  /*5570*/  IABS R16, R3 ;  /* 0x0000000300107213 */ /* 0x000fe20000000000 */
[--C-:B------:R-:W-:Y:S01]  /*5580*/  @!P6 IMAD.IADD R35, R35, 0x1, -R11.reuse ;  /* 0x000000012323e824 */ /* 0x100fe200078e0a0b */
[C---:B------:R-:W-:Y:S01]  /*5590*/  ISETP.GT.U32.AND P6, PT, R11.reuse, R6, PT ;  /* 0x000000060b00720c */ /* 0x040fe20003fc4070 */
[----:B------:R-:W-:Y:S01]  /*55a0*/  @!P4 IMAD.IADD R4, R4, 0x1, -R11 ;  /* 0x000000010404c824 */ /* 0x000fe200078e0a0b */
[----:B------:R-:W-:Y:S01]  /*55b0*/  ISETP.GT.U32.AND P5, PT, R11, R36, PT ;  /* 0x000000240b00720c */ /* 0x000fe20003fa4070 */
[----:B------:R-:W-:Y:S01]  /*55c0*/  IMAD.HI.U32 R18, R13, R16, RZ ;  /* 0x000000100d127227 */ /* 0x000fe200078e00ff */
[----:B------:R-:W-:-:S02]  /*55d0*/  LOP3.LUT R10, R14, 0xca, RZ, 0xfc, !PT ;  /* 0x000000ca0e0a7812 */ /* 0x000fc400078efcff */
[----:B------:R-:W-:Y:S01]  /*55e0*/  ISETP.GE.AND P4, PT, R8, RZ, PT ;  /* 0x000000ff0800720c */ /* 0x000fe20003f86270 */
[----:B0-----:R-:W-:Y:S01]  /*55f0*/  IMAD.MOV.U32 R0, RZ, RZ, R9 ;  /* 0x000000ffff007224 */ /* 0x001fe200078e0009 */
[----:B------:R-:W-:Y:S01]  /*5600*/  IABS R33, R10 ;  /* 0x0000000a00217213 */ /* 0x000fe20000000000 */
[----:B------:R-:W-:Y:S01]  /*5610*/  IMAD.MOV R18, RZ, RZ, -R18 ;  /* 0x000000ffff127224 */ /* 0x000fe200078e0a12 */
[----:B------:R-:W-:Y:S01]  /*5620*/  LOP3.LUT R9, R14, 0xd0, RZ, 0xfc, !PT ;  /* 0x000000d00e097812 */ /* 0x000fe200078efcff */
[----:B------:R-:W-:Y:S01]  /*5630*/  @!P2 IMAD.MOV R0, RZ, RZ, -R0 ;  /* 0x000000ffff00a224 */ /* 0x000fe200078e0a00 */
[----:B------:R-:W-:Y:S01]  /*5640*/  ISETP.GT.U32.AND P2, PT, R11, R15, PT ;  /* 0x0000000f0b00720c */ /* 0x000fe20003f44070 */
[--C-:B------:R-:W-:Y:S01]  /*5650*/  @!P6 IMAD.IADD R6, R6, 0x1, -R11.reuse ;  /* 0x000000010606e824 */ /* 0x100fe200078e0a0b */
[----:B------:R-:W-:Y:S01]  /*5660*/  IABS R32, R9 ;  /* 0x0000000900207213 */ /* 0x000fe20000000000 */
[----:B------:R-:W-:Y:S01]  /*5670*/  @!P5 IMAD.IADD R36, R36, 0x1, -R11 ;  /* 0x000000012424d824 */ /* 0x000fe200078e0a0b */
[----:B------:R0:W-:Y:S01]  /*5680*/  STL [R1+0x46c], R0 ;  /* 0x00046c0001007387 */ /* 0x0001e20000100800 */
[----:B------:R-:W-:Y:S01]  /*5690*/  ISETP.GE.AND P5, PT, R7, RZ, PT ;  /* 0x000000ff0700720c */ /* 0x000fe20003fa6270 */
[----:B------:R-:W-:Y:S01]  /*56a0*/  IMAD.HI.U32 R7, R13, R33, RZ ;  /* 0x000000210d077227 */ /* 0x000fe200078e00ff */
[----:B------:R-:W-:-:S03]  /*56b0*/  ISETP.GT.U32.AND P6, PT, R11, R6, PT ;  /* 0x000000060b00720c */ /* 0x000fc60003fc4070 */
[C---:B------:R-:W-:Y:S01]  /*56c0*/  IMAD R34, R11.reuse, R18, R16 ;  /* 0x000000120b227224 */ /* 0x040fe200078e0210 */
[----:B------:R-:W-:Y:S01]  /*56d0*/  LOP3.LUT R16, R14, 0xcc, RZ, 0xfc, !PT ;  /* 0x000000cc0e107812 */ /* 0x000fe200078efcff */
[----:B------:R-:W-:Y:S02]  /*56e0*/  IMAD.MOV R7, RZ, RZ, -R7 ;  /* 0x000000ffff077224 */ /* 0x000fe400078e0a07 */
[----:B0-----:R-:W-:Y:S01]  /*56f0*/  IMAD.MOV.U32 R0, RZ, RZ, R4 ;  /* 0x000000ffff007224 */ /* 0x001fe200078e0004 */
[----:B------:R-:W-:Y:S01]  /*5700*/  IABS R17, R16 ;  /* 0x0000001000117213 */ /* 0x000fe20000000000 */
[C---:B------:R-:W-:Y:S02]  /*5710*/  IMAD R33, R11.reuse, R7, R33 ;  /* 0x000000070b217224 */ /* 0x040fe400078e0221 */
[----:B------:R-:W-:Y:S01]  /*5720*/  @!P1 IMAD.MOV R0, RZ, RZ, -R0 ;  /* 0x000000ffff009224 */ /* 0x000fe200078e0a00 */
[----:B------:R-:W-:Y:S01]  /*5730*/  ISETP.GT.U32.AND P1, PT, R11, R35, PT ;  /* 0x000000230b00720c */ /* 0x000fe20003f24070 */
[----:B------:R-:W-:-:S02]  /*5740*/  @!P2 IMAD.IADD R15, R15, 0x1, -R11 ;  /* 0x000000010f0fa824 */ /* 0x000fc400078e0a0b */
[----:B------:R-:W-:Y:S01]  /*5750*/  @!P6 IMAD.IADD R6, R6, 0x1, -R11 ;  /* 0x000000010606e824 */ /* 0x000fe200078e0a0b */
[C---:B------:R-:W-:Y:S01]  /*5760*/  ISETP.GT.U32.AND P6, PT, R11.reuse, R33, PT ;  /* 0x000000210b00720c */ /* 0x040fe20003fc4070 */
[----:B------:R-:W-:Y:S01]  /*5770*/  VIADD R4, R12, 0xce ;  /* 0x000000ce0c047836 */ /* 0x000fe20000000000 */
[----:B------:R-:W-:Y:S01]  /*5780*/  ISETP.GT.U32.AND P2, PT, R11, R15, PT ;  /* 0x0000000f0b00720c */ /* 0x000fe20003f44070 */
[C---:B------:R-:W-:Y:S01]  /*5790*/  IMAD.HI.U32 R18, R13.reuse, R17, RZ ;  /* 0x000000110d127227 */ /* 0x040fe200078e00ff */
[----:B------:R0:W-:Y:S02]  /*57a0*/  STL [R1+0x484], R0 ;  /* 0x0004840001007387 */ /* 0x0001e40000100800 */
[----:B------:R-:W-:Y:S01]  /*57b0*/  IABS R8, R4 ;  /* 0x0000000400087213 */ /* 0x000fe20000000000 */
[----:B------:R-:W-:-:S04]  /*57c0*/  IMAD.HI.U32 R7, R13, R32, RZ ;  /* 0x000000200d077227 */ /* 0x000fc800078e00ff */
[--C-:B------:R-:W-:Y:S01]  /*57d0*/  @!P1 IMAD.IADD R35, R35, 0x1, -R11.reuse ;  /* 0x0000000123239824 */ /* 0x100fe200078e0a0b */
[----:B------:R-:W-:Y:S01]  /*57e0*/  ISETP.GT.U32.AND P1, PT, R11, R34, PT ;  /* 0x000000220b00720c */ /* 0x000fe20003f24070 */
[--C-:B------:R-:W-:Y:S02]  /*57f0*/  @!P6 IMAD.IADD R33, R33, 0x1, -R11.reuse ;  /* 0x000000012121e824 */ /* 0x100fe400078e0a0b */
[----:B------:R-:W-:Y:S01]  /*5800*/  @!P2 IMAD.IADD R15, R15, 0x1, -R11 ;  /* 0x000000010f0fa824 */ /* 0x000fe200078e0a0b */
[----:B------:R-:W-:Y:S01]  /*5810*/  ISETP.GE.AND P2, PT, R3, RZ, PT ;  /* 0x000000ff0300720c */ /* 0x000fe20003f46270 */
[----:B------:R-:W-:-:S04]  /*5820*/  IMAD.HI.U32 R3, R13, R8, RZ ;  /* 0x000000080d037227 */ /* 0x000fc800078e00ff */
[----:B------:R-:W-:Y:S02]  /*5830*/  IMAD.MOV R18, RZ, RZ, -R18 ;  /* 0x000000ffff127224 */ /* 0x000fe400078e0a12 */
[----:B------:R-:W-:Y:S02]  /*5840*/  IMAD.MOV R7, RZ, RZ, -R7 ;  /* 0x000000ffff077224 */ /* 0x000fe400078e0a07 */
[----:B------:R-:W-:Y:S01]  /*5850*/  @!P1 IMAD.IADD R34, R34, 0x1, -R11 ;  /* 0x0000000122229824 */ /* 0x000fe200078e0a0b */
[----:B------:R-:W-:Y:S01]  /*5860*/  ISETP.GE.AND P1, PT, R10, RZ, PT ;  /* 0x000000ff0a00720c */ /* 0x000fe20003f26270 */
[----:B------:R-:W-:Y:S02]  /*5870*/  IMAD.MOV R3, RZ, RZ, -R3 ;  /* 0x000000ffff037224 */ /* 0x000fe400078e0a03 */
[C---:B------:R-:W-:Y:S01]  /*5880*/  IMAD R10, R11.reuse, R18, R17 ;  /* 0x000000120b0a7224 */ /* 0x040fe200078e0211 */
[C---:B------:R-:W-:Y:S01]  /*5890*/  ISETP.GT.U32.AND P6, PT, R11.reuse, R34, PT ;  /* 0x000000220b00720c */ /* 0x040fe20003fc4070 */
[C---:B------:R-:W-:Y:S01]  /*58a0*/  IMAD R32, R11.reuse, R7, R32 ;  /* 0x000000070b207224 */ /* 0x040fe200078e0220 */
[C---:B------:R-:W-:Y:S01]  /*58b0*/  LOP3.LUT R7, R14.reuse, 0xd4, RZ, 0xfc, !PT ;  /* 0x000000d40e077812 */ /* 0x040fe200078efcff */
[C---:B------:R-:W-:Y:S01]  /*58c0*/  IMAD R8, R11.reuse, R3, R8 ;  /* 0x000000030b087224 */ /* 0x040fe200078e0208 */
[----:B------:R-:W-:Y:S01]  /*58d0*/  LOP3.LUT R3, R14, 0xd2, RZ, 0xfc, !PT ;  /* 0x000000d20e037812 */ /* 0x000fe200078efcff */
[----:B------:R-:W-:Y:S01]  /*58e0*/  @!P3 IMAD.MOV R36, RZ, RZ, -R36 ;  /* 0x000000ffff24b224 */ /* 0x000fe200078e0a24 */
[C---:B------:R-:W-:Y:S01]  /*58f0*/  ISETP.GT.U32.AND P3, PT, R11.reuse, R10, PT ;  /* 0x0000000a0b00720c */ /* 0x040fe20003f64070 */
[----:B------:R-:W-:Y:S01]  /*5900*/  IMAD.MOV.U32 R19, RZ, RZ, R15 ;  /* 0x000000ffff137224 */ /* 0x000fe200078e000f */
[----:B------:R-:W-:Y:S01]  /*5910*/  IABS R31, R3 ;  /* 0x00000003001f7213 */ /* 0x000fe20000000000 */
[----:B------:R-:W-:Y:S01]  /*5920*/  @!P0 IMAD.MOV R35, RZ, RZ, -R35 ;  /* 0x000000ffff238224 */ /* 0x000fe200078e0a23 */
[C---:B------:R-:W-:Y:S01]  /*5930*/  ISETP.GT.U32.AND P0, PT, R11.reuse, R33, PT ;  /* 0x000000210b00720c */ /* 0x040fe20003f04070 */
[----:B------:R-:W-:Y:S01]  /*5940*/  @!P4 IMAD.MOV R19, RZ, RZ, -R19 ;  /* 0x000000ffff13c224 */ /* 0x000fe200078e0a13 */
[C---:B------:R-:W-:Y:S01]  /*5950*/  ISETP.GT.U32.AND P4, PT, R11.reuse, R8, PT ;  /* 0x000000080b00720c */ /* 0x040fe20003f84070 */
[----:B------:R-:W-:Y:S01]  /*5960*/  @!P6 IMAD.IADD R34, R34, 0x1, -R11 ;  /* 0x000000012222e824 */ /* 0x000fe200078e0a0b */
[----:B------:R-:W-:Y:S01]  /*5970*/  ISETP.GT.U32.AND P6, PT, R11, R32, PT ;  /* 0x000000200b00720c */ /* 0x000fe20003fc4070 */
[----:B------:R-:W-:Y:S01]  /*5980*/  IMAD.HI.U32 R15, R13, R31, RZ ;  /* 0x0000001f0d0f7227 */ /* 0x000fe200078e00ff */
[----:B------:R-:W-:Y:S01]  /*5990*/  IABS R17, R7 ;  /* 0x0000000700117213 */ /* 0x000fe20000000000 */
[----:B------:R-:W-:Y:S01]  /*59a0*/  STL [R1+0x48c], R19 ;  /* 0x00048c1301007387 */ /* 0x000fe20000100800 */
[----:B------:R-:W-:Y:S01]  /*59b0*/  LOP3.LUT R18, R14, 0xe6, RZ, 0xfc, !PT ;  /* 0x000000e60e127812 */ /* 0x000fe200078efcff */
[----:B0-----:R-:W-:-:S02]  /*59c0*/  IMAD.MOV.U32 R0, RZ, RZ, R6 ;  /* 0x000000ffff007224 */ /* 0x001fc400078e0006 */
[----:B------:R-:W-:Y:S02]  /*59d0*/  IMAD.MOV R15, RZ, RZ, -R15 ;  /* 0x000000ffff0f7224 */ /* 0x000fe400078e0a0f */
[----:B------:R-:W-:Y:S01]  /*59e0*/  @!P3 IMAD.IADD R10, R10, 0x1, -R11 ;  /* 0x000000010a0ab824 */ /* 0x000fe200078e0a0b */
[----:B------:R-:W-:Y:S01]  /*59f0*/  ISETP.GE.AND P3, PT, R9, RZ, PT ;  /* 0x000000ff0900720c */ /* 0x000fe20003f66270 */
[----:B------:R-:W-:Y:S01]  /*5a00*/  IMAD.MOV.U32 R6, RZ, RZ, R17 ;  /* 0x000000ffff067224 */ /* 0x000fe200078e0011 */
[----:B------:R-:W-:Y:S01]  /*5a10*/  LOP3.LUT R17, R14, 0xe8, RZ, 0xfc, !PT ;  /* 0x000000e80e117812 */ /* 0x000fe200078efcff */
[--C-:B------:R-:W-:Y:S01]  /*5a20*/  @!P0 IMAD.IADD R33, R33, 0x1, -R11.reuse ;  /* 0x0000000121218824 */ /* 0x100fe200078e0a0b */
[----:B------:R-:W-:Y:S01]  /*5a30*/  ISETP.GE.AND P0, PT, R4, RZ, PT ;  /* 0x000000ff0400720c */ /* 0x000fe20003f06270 */
[----:B------:R-:W-:Y:S01]  /*5a40*/  @!P6 IMAD.IADD R32, R32, 0x1, -R11 ;  /* 0x000000012020e824 */ /* 0x000fe200078e0a0b */
[----:B------:R-:W-:Y:S01]  /*5a50*/  IABS R26, R17 ;  /* 0x00000011001a7213 */ /* 0x000fe20000000000 */
[----:B------:R-:W-:-:S02]  /*5a60*/  IMAD R31, R11, R15, R31 ;  /* 0x0000000f0b1f7224 */ /* 0x000fc400078e021f */
[----:B------:R-:W-:Y:S01]  /*5a70*/  @!P4 IMAD.IADD R8, R8, 0x1, -R11 ;  /* 0x000000010808c824 */ /* 0x000fe200078e0a0b */
[----:B------:R-:W-:Y:S01]  /*5a80*/  ISETP.GT.U32.AND P4, PT, R11, R10, PT ;  /* 0x0000000a0b00720c */ /* 0x000fe20003f84070 */
[----:B------:R-:W-:-:S03]  /*5a90*/  IMAD.HI.U32 R4, R13, R6, RZ ;  /* 0x000000060d047227 */ /* 0x000fc600078e00ff */
[C---:B------:R-:W-:Y:S01]  /*5aa0*/  ISETP.GT.U32.AND P6, PT, R11.reuse, R8, PT ;  /* 0x000000080b00720c */ /* 0x040fe20003fc4070 */
[----:B------:R-:W-:Y:S01]  /*5ab0*/  @!P2 IMAD.MOV R34, RZ, RZ, -R34 ;  /* 0x000000ffff22a224 */ /* 0x000fe200078e0a22 */
[C---:B------:R-:W-:Y:S01]  /*5ac0*/  ISETP.GT.U32.AND P2, PT, R11.reuse, R32, PT ;  /* 0x000000200b00720c */ /* 0x040fe20003f44070 */
[----:B------:R-:W-:Y:S01]  /*5ad0*/  @!P1 IMAD.MOV R33, RZ, RZ, -R33 ;  /* 0x000000ffff219224 */ /* 0x000fe200078e0a21 */
[C---:B------:R-:W-:Y:S01]  /*5ae0*/  ISETP.GT.U32.AND P1, PT, R11.reuse, R31, PT ;  /* 0x0000001f0b00720c */ /* 0x040fe20003f24070 */
[----:B------:R-:W-:Y:S02]  /*5af0*/  IMAD.MOV R4, RZ, RZ, -R4 ;  /* 0x000000ffff047224 */ /* 0x000fe400078e0a04 */
[----:B------:R-:W-:Y:S01]  /*5b00*/  @!P5 IMAD.MOV R0, RZ, RZ, -R0 ;  /* 0x000000ffff00d224 */ /* 0x000fe200078e0a00 */
[----:B------:R-:W-:Y:S01]  /*5b10*/  ISETP.GE.AND P5, PT, R16, RZ, PT ;  /* 0x000000ff1000720c */ /* 0x000fe20003fa6270 */
[----:B------:R-:W-:Y:S01]  /*5b20*/  IMAD R6, R11, R4, R6 ;  /* 0x000000040b067224 */ /* 0x000fe200078e0206 */
[----:B------:R-:W-:Y:S01]  /*5b30*/  LOP3.LUT R16, R14, 0xd6, RZ, 0xfc, !PT ;  /* 0x000000d60e107812 */ /* 0x000fe200078efcff */
[--C-:B------:R-:W-:Y:S01]  /*5b40*/  @!P4 IMAD.IADD R10, R10, 0x1, -R11.reuse ;  /* 0x000000010a0ac824 */ /* 0x100fe200078e0a0b */
[----:B------:R-:W-:Y:S01]  /*5b50*/  LOP3.LUT R4, R14, 0xd8, RZ, 0xfc, !PT ;  /* 0x000000d80e047812 */ /* 0x000fe200078efcff */
[----:B------:R0:W-:Y:S01]  /*5b60*/  STL [R1+0x4a4], R0 ;  /* 0x0004a40001007387 */ /* 0x0001e20000100800 */
[----:B------:R-:W-:Y:S01]  /*5b70*/  IABS R9, R16 ;  /* 0x0000001000097213 */ /* 0x000fe20000000000 */
[--C-:B------:R-:W-:Y:S01]  /*5b80*/  @!P2 IMAD.IADD R32, R32, 0x1, -R11.reuse ;  /* 0x000000012020a824 */ /* 0x100fe200078e0a0b */
[----:B------:R-:W-:Y:S01]  /*5b90*/  IABS R30, R4 ;  /* 0x00000004001e7213 */ /* 0x000fe20000000000 */
[----:B------:R-:W-:Y:S01]  /*5ba0*/  @!P1 IMAD.IADD R31, R31, 0x1, -R11 ;  /* 0x000000011f1f9824 */ /* 0x000fe200078e0a0b */
[----:B------:R-:W-:Y:S01]  /*5bb0*/  ISETP.GE.AND P4, PT, R3, RZ, PT ;  /* 0x000000ff0300720c */ /* 0x000fe20003f86270 */
[----:B------:R-:W-:Y:S01]  /*5bc0*/  IMAD.MOV.U32 R3, RZ, RZ, R9 ;  /* 0x000000ffff037224 */ /* 0x000fe200078e0009 */
[----:B------:R-:W-:Y:S01]  /*5bd0*/  ISETP.GE.AND P2, PT, R7, RZ, PT ;  /* 0x000000ff0700720c */ /* 0x000fe20003f46270 */
[----:B------:R-:W-:Y:S01]  /*5be0*/  IMAD.HI.U32 R9, R13, R30, RZ ;  /* 0x0000001e0d097227 */ /* 0x000fe200078e00ff */
[----:B------:R-:W-:-:S02]  /*5bf0*/  LOP3.LUT R7, R14, 0xda, RZ, 0xfc, !PT ;  /* 0x000000da0e077812 */ /* 0x000fc400078efcff */
[----:B------:R-:W-:Y:S01]  /*5c00*/  ISETP.GE.AND P1, PT, R16, RZ, PT ;  /* 0x000000ff1000720c */ /* 0x000fe20003f26270 */
[----:B0-----:R-:W-:Y:S01]  /*5c10*/  IMAD.MOV.U32 R0, RZ, RZ, R10 ;  /* 0x000000ffff007224 */ /* 0x001fe200078e000a */
[----:B------:R-:W-:Y:S01]  /*5c20*/  IABS R29, R7 ;  /* 0x00000007001d7213 */ /* 0x000fe20000000000 */
[----:B------:R-:W-:Y:S01]  /*5c30*/  @!P6 IMAD.IADD R8, R8, 0x1, -R11 ;  /* 0x000000010808e824 */ /* 0x000fe200078e0a0b */
[C---:B------:R-:W-:Y:S01]  /*5c40*/  ISETP.GT.U32.AND P6, PT, R11.reuse, R6, PT ;  /* 0x000000060b00720c */ /* 0x040fe20003fc4070 */
[----:B------:R-:W-:Y:S01]  /*5c50*/  @!P5 IMAD.MOV R0, RZ, RZ, -R0 ;  /* 0x000000ffff00d224 */ /* 0x000fe200078e0a00 */
[----:B------:R-:W-:Y:S01]  /*5c60*/  ISETP.GT.U32.AND P5, PT, R11, R31, PT ;  /* 0x0000001f0b00720c */ /* 0x000fe20003fa4070 */
[----:B------:R-:W-:Y:S02]  /*5c70*/  IMAD.MOV R9, RZ, RZ, -R9 ;  /* 0x000000ffff097224 */ /* 0x000fe400078e0a09 */
[----:B------:R-:W-:Y:S01]  /*5c80*/  IMAD.HI.U32 R15, R13, R3, RZ ;  /* 0x000000030d0f7227 */ /* 0x000fe200078e00ff */
[----:B------:R0:W-:Y:S03]  /*5c90*/  STL [R1+0x4ac], R0 ;  /* 0x0004ac0001007387 */ /* 0x0001e60000100800 */
[----:B------:R-:W-:-:S02]  /*5ca0*/  IMAD R30, R11, R9, R30 ;  /* 0x000000090b1e7224 */ /* 0x000fc400078e021e */
[----:B------:R-:W-:-:S04]  /*5cb0*/  IMAD.HI.U32 R9, R13, R29, RZ ;  /* 0x0000001d0d097227 */ /* 0x000fc800078e00ff */
[----:B------:R-:W-:Y:S01]  /*5cc0*/  IMAD.MOV R10, RZ, RZ, -R15 ;  /* 0x000000ffff0a7224 */ /* 0x000fe200078e0a0f */
[----:B------:R-:W-:Y:S01]  /*5cd0*/  IABS R15, R18 ;  /* 0x00000012000f7213 */ /* 0x000fe20000000000 */
[----:B------:R-:W-:Y:S02]  /*5ce0*/  IMAD.MOV R9, RZ, RZ, -R9 ;  /* 0x000000ffff097224 */ /* 0x000fe400078e0a09 */
[----:B------:R-:W-:Y:S01]  /*5cf0*/  IMAD R3, R11, R10, R3 ;  /* 0x0000000a0b037224 */ /* 0x000fe200078e0203 */
[----:B------:R-:W-:Y:S01]  /*5d00*/  LOP3.LUT R10, R14, 0xec, RZ, 0xfc, !PT ;  /* 0x000000ec0e0a7812 */ /* 0x000fe200078efcff */
[----:B0-----:R-:W-:Y:S02]  /*5d10*/  IMAD.MOV.U32 R0, RZ, RZ, R8 ;  /* 0x000000ffff007224 */ /* 0x001fe400078e0008 */
[----:B------:R-:W-:Y:S01]  /*5d20*/  @!P5 IMAD.IADD R31, R31, 0x1, -R11 ;  /* 0x000000011f1fd824 */ /* 0x000fe200078e0a0b */
[C---:B------:R-:W-:Y:S01]  /*5d30*/  ISETP.GT.U32.AND P5, PT, R11.reuse, R30, PT ;  /* 0x0000001e0b00720c */ /* 0x040fe20003fa4070 */
[----:B------:R-:W-:-:S02]  /*5d40*/  IMAD R29, R11, R9, R29 ;  /* 0x000000090b1d7224 */ /* 0x000fc400078e021d */
[----:B------:R-:W-:Y:S02]  /*5d50*/  @!P6 IMAD.IADD R6, R6, 0x1, -R11 ;  /* 0x000000010606e824 */ /* 0x000fe400078e0a0b */
[----:B------:R-:W-:Y:S01]  /*5d60*/  @!P0 IMAD.MOV R0, RZ, RZ, -R0 ;  /* 0x000000ffff008224 */ /* 0x000fe200078e0a00 */
[C---:B------:R-:W-:Y:S01]  /*5d70*/  ISETP.GT.U32.AND P0, PT, R11.reuse, R3, PT ;  /* 0x000000030b00720c */ /* 0x040fe20003f04070 */
[----:B------:R-:W-:Y:S01]  /*5d80*/  @!P4 IMAD.MOV R31, RZ, RZ, -R31 ;  /* 0x000000ffff1fc224 */ /* 0x000fe200078e0a1f */
[C---:B------:R-:W-:Y:S01]  /*5d90*/  ISETP.GT.U32.AND P4, PT, R11.reuse, R29, PT ;  /* 0x0000001d0b00720c */ /* 0x040fe20003f84070 */
[----:B------:R-:W-:Y:S01]  /*5da0*/  VIADD R8, R12, 0xde ;  /* 0x000000de0c087836 */ /* 0x000fe20000000000 */
[----:B------:R-:W-:Y:S01]  /*5db0*/  ISETP.GT.U32.AND P6, PT, R11, R6, PT ;  /* 0x000000060b00720c */ /* 0x000fe20003fc4070 */
[----:B------:R0:W-:Y:S01]  /*5dc0*/  STL [R1+0x4c4], R0 ;  /* 0x0004c40001007387 */ /* 0x0001e20000100800 */
[----:B------:R-:W-:Y:S01]  /*5dd0*/  @!P3 IMAD.MOV R32, RZ, RZ, -R32 ;  /* 0x000000ffff20b224 */ /* 0x000fe200078e0a20 */
[----:B------:R-:W-:Y:S01]  /*5de0*/  ISETP.GE.AND P3, PT, R4, RZ, PT ;  /* 0x000000ff0400720c */ /* 0x000fe20003f66270 */
[----:B------:R-:W-:Y:S01]  /*5df0*/  @!P5 IMAD.IADD R30, R30, 0x1, -R11 ;  /* 0x000000011e1ed824 */ /* 0x000fe200078e0a0b */
[----:B------:R-:W-:-:S02]  /*5e00*/  IABS R20, R8 ;  /* 0x0000000800147213 */ /* 0x000fc40000000000 */
[----:B------:R-:W-:Y:S02]  /*5e10*/  LOP3.LUT R4, R14, 0xdc, RZ, 0xfc, !PT ;  /* 0x000000dc0e047812 */ /* 0x000fe400078efcff */
[--C-:B------:R-:W-:Y:S01]  /*5e20*/  @!P0 IMAD.IADD R3, R3, 0x1, -R11.reuse ;  /* 0x0000000103038824 */ /* 0x100fe200078e0a0b */
[----:B------:R-:W-:Y:S01]  /*5e30*/  ISETP.GT.U32.AND P5, PT, R11, R30, PT ;  /* 0x0000001e0b00720c */ /* 0x000fe20003fa4070 */
[--C-:B------:R-:W-:Y:S01]  /*5e40*/  @!P4 IMAD.IADD R29, R29, 0x1, -R11.reuse ;  /* 0x000000011d1dc824 */ /* 0x100fe200078e0a0b */
[----:B------:R-:W-:Y:S01]  /*5e50*/  IABS R21, R4 ;  /* 0x0000000400157213 */ /* 0x000fe20000000000 */
[----:B------:R-:W-:Y:S01]  /*5e60*/  @!P6 IMAD.IADD R6, R6, 0x1, -R11 ;  /* 0x000000010606e824 */ /* 0x000fe200078e0a0b */
[C---:B------:R-:W-:Y:S02]  /*5e70*/  ISETP.GT.U32.AND P0, PT, R11.reuse, R3, PT ;  /* 0x000000030b00720c */ /* 0x040fe40003f04070 */
[----:B------:R-:W-:Y:S01]  /*5e80*/  ISETP.GT.U32.AND P4, PT, R11, R29, PT ;  /* 0x0000001d0b00720c */ /* 0x000fe20003f84070 */
[----:B0-----:R-:W-:Y:S01]  /*5e90*/  IMAD.MOV.U32 R0, RZ, RZ, R6 ;  /* 0x000000ffff007224 */ /* 0x001fe200078e0006 */
[----:B------:R-:W-:Y:S01]  /*5ea0*/  ISETP.GE.AND P6, PT, R7, RZ, PT ;  /* 0x000000ff0700720c */ /* 0x000fe20003fc6270 */
[----:B------:R-:W-:Y:S01]  /*5eb0*/  IMAD.HI.U32 R6, R13, R20, RZ ;  /* 0x000000140d067227 */ /* 0x000fe200078e00ff */
[----:B------:R-:W-:-:S03]  /*5ec0*/  LOP3.LUT R7, R14, 0xe0, RZ, 0xfc, !PT ;  /* 0x000000e00e077812 */ /* 0x000fc600078efcff */
[----:B------:R-:W-:Y:S01]  /*5ed0*/  IMAD.MOV R6, RZ, RZ, -R6 ;  /* 0x000000ffff067224 */ /* 0x000fe200078e0a06 */
[----:B------:R-:W-:Y:S01]  /*5ee0*/  IABS R28, R7 ;  /* 0x00000007001c7213 */ /* 0x000fe20000000000 */
[----:B------:R-:W-:-:S04]  /*5ef0*/  IMAD.HI.U32 R9, R13, R21, RZ ;  /* 0x000000150d097227 */ /* 0x000fc800078e00ff */
[----:B------:R-:W-:Y:S02]  /*5f00*/  IMAD R20, R11, R6, R20 ;  /* 0x000000060b147224 */ /* 0x000fe400078e0214 */
[----:B------:R-:W-:Y:S01]  /*5f10*/  @!P2 IMAD.MOV R0, RZ, RZ, -R0 ;  /* 0x000000ffff00a224 */ /* 0x000fe200078e0a00 */
[----:B------:R-:W-:Y:S01]  /*5f20*/  ISETP.GE.AND P2, PT, R4, RZ, PT ;  /* 0x000000ff0400720c */ /* 0x000fe20003f46270 */
[--C-:B------:R-:W-:Y:S01]  /*5f30*/  @!P0 IMAD.IADD R3, R3, 0x1, -R11.reuse ;  /* 0x0000000103038824 */ /* 0x100fe200078e0a0b */
[----:B------:R-:W-:Y:S01]  /*5f40*/  ISETP.GE.AND P0, PT, R8, RZ, PT ;  /* 0x000000ff0800720c */ /* 0x000fe20003f06270 */
[----:B------:R-:W-:Y:S01]  /*5f50*/  @!P4 IMAD.IADD R29, R29, 0x1, -R11 ;  /* 0x000000011d1dc824 */ /* 0x000fe200078e0a0b */
[----:B------:R-:W-:Y:S01]  /*5f60*/  ISETP.GT.U32.AND P4, PT, R11, R20, PT ;  /* 0x000000140b00720c */ /* 0x000fe20003f84070 */
[----:B------:R-:W-:Y:S01]  /*5f70*/  IMAD.MOV R8, RZ, RZ, -R9 ;  /* 0x000000ffff087224 */ /* 0x000fe200078e0a09 */
[----:B------:R0:W-:Y:S01]  /*5f80*/  STL [R1+0x4cc], R0 ;  /* 0x0004cc0001007387 */ /* 0x0001e20000100800 */
[----:B------:R-:W-:-:S04]  /*5f90*/  IMAD.HI.U32 R4, R13, R28, RZ ;  /* 0x0000001c0d047227 */ /* 0x000fc800078e00ff */
[----:B------:R-:W-:Y:S01]  /*5fa0*/  IMAD R21, R11, R8, R21 ;  /* 0x000000080b157224 */ /* 0x000fe200078e0215 */
[----:B------:R-:W-:Y:S01]  /*5fb0*/  LOP3.LUT R8, R14, 0xe4, RZ, 0xfc, !PT ;  /* 0x000000e40e087812 */ /* 0x000fe200078efcff */
[----:B------:R-:W-:Y:S01]  /*5fc0*/  @!P5 IMAD.IADD R30, R30, 0x1, -R11 ;  /* 0x000000011e1ed824 */ /* 0x000fe200078e0a0b */
[----:B------:R-:W-:Y:S01]  /*5fd0*/  ISETP.GE.AND P5, PT, R7, RZ, PT ;  /* 0x000000ff0700720c */ /* 0x000fe20003fa6270 */
[----:B------:R-:W-:Y:S01]  /*5fe0*/  IMAD.MOV R4, RZ, RZ, -R4 ;  /* 0x000000ffff047224 */ /* 0x000fe200078e0a04 */
[----:B------:R-:W-:Y:S01]  /*5ff0*/  IABS R6, R8 ;  /* 0x0000000800067213 */ /* 0x000fe20000000000 */
[----:B0-----:R-:W-:Y:S02]  /*6000*/  IMAD.MOV.U32 R0, RZ, RZ, R3 ;  /* 0x000000ffff007224 */ /* 0x001fe400078e0003 */
[----:B------:R-:W-:Y:S01]  /*6010*/  @!P3 IMAD.MOV R30, RZ, RZ, -R30 ;  /* 0x000000ffff1eb224 */ /* 0x000fe200078e0a1e */
[----:B------:R-:W-:Y:S01]  /*6020*/  ISETP.GE.AND P3, PT, R27, RZ, PT ;  /* 0x000000ff1b00720c */ /* 0x000fe20003f66270 */
[----:B------:R-:W-:Y:S01]  /*6030*/  @!P1 IMAD.MOV R0, RZ, RZ, -R0 ;  /* 0x000000ffff009224 */ /* 0x000fe200078e0a00 */
[C---:B------:R-:W-:Y:S01]  /*6040*/  ISETP.GT.U32.AND P1, PT, R11.reuse, R21, PT ;  /* 0x000000150b00720c */ /* 0x040fe20003f24070 */
[C---:B------:R-:W-:Y:S01]  /*6050*/  IMAD R28, R11.reuse, R4, R28 ;  /* 0x000000040b1c7224 */ /* 0x040fe200078e021c */
[----:B------:R-:W-:Y:S01]  /*6060*/  IABS R27, R27 ;  /* 0x0000001b001b7213 */ /* 0x000fe20000000000 */
[----:B------:R-:W-:Y:S01]  /*6070*/  @!P4 IMAD.IADD R20, R20, 0x1, -R11 ;  /* 0x000000011414c824 */ /* 0x000fe200078e0a0b */
[----:B------:R0:W-:Y:S01]  /*6080*/  STL [R1+0x4e4], R0 ;  /* 0x0004e40001007387 */ /* 0x0001e20000100800 */
[----:B------:R-:W-:Y:S01]  /*6090*/  @!P6 IMAD.MOV R29, RZ, RZ, -R29 ;  /* 0x000000ffff1de224 */ /* 0x000fe200078e0a1d */
[----:B------:R-:W-:Y:S01]  /*60a0*/  ISETP.GT.U32.AND P6, PT, R11, R28, PT ;  /* 0x0000001c0b00720c */ /* 0x000fe20003fc4070 */
[----:B------:R-:W-:Y:S01]  /*60b0*/  IMAD.HI.U32 R9, R13, R27, RZ ;  /* 0x0000001b0d097227 */ /* 0x000fe200078e00ff */
[----:B------:R-:W-:-:S03]  /*60c0*/  ISETP.GT.U32.AND P4, PT, R11, R20, PT ;  /* 0x000000140b00720c */ /* 0x000fc60003f84070 */
[----:B------:R-:W-:-:S04]  /*60d0*/  IMAD.HI.U32 R7, R13, R6, RZ ;  /* 0x000000060d077227 */ /* 0x000fc800078e00ff */
[----:B------:R-:W-:Y:S02]  /*60e0*/  @!P1 IMAD.IADD R21, R21, 0x1, -R11 ;  /* 0x0000000115159824 */ /* 0x000fe400078e0a0b */
[----:B------:R-:W-:Y:S02]  /*60f0*/  IMAD.MOV R9, RZ, RZ, -R9 ;  /* 0x000000ffff097224 */ /* 0x000fe400078e0a09 */
[----:B------:R-:W-:Y:S01]  /*6100*/  IMAD.MOV R7, RZ, RZ, -R7 ;  /* 0x000000ffff077224 */ /* 0x000fe200078e0a07 */
[C---:B------:R-:W-:Y:S01]  /*6110*/  ISETP.GT.U32.AND P1, PT, R11.reuse, R21, PT ;  /* 0x000000150b00720c */ /* 0x040fe20003f24070 */
[C---:B------:R-:W-:Y:S01]  /*6120*/  IMAD R27, R11.reuse, R9, R27 ;  /* 0x000000090b1b7224 */ /* 0x040fe200078e021b */
[----:B------:R-:W-:Y:S01]  /*6130*/  LOP3.LUT R9, R14, 0xea, RZ, 0xfc, !PT ;  /* 0x000000ea0e097812 */ /* 0x000fe200078efcff */
[C---:B------:R-:W-:Y:S02]  /*6140*/  IMAD R6, R11.reuse, R7, R6 ;  /* 0x000000070b067224 */ /* 0x040fe400078e0206 */
[--C-:B------:R-:W-:Y:S01]  /*6150*/  @!P4 IMAD.IADD R20, R20, 0x1, -R11.reuse ;  /* 0x000000011414c824 */ /* 0x100fe200078e0a0b */
[C---:B------:R-:W-:Y:S01]  /*6160*/  ISETP.GT.U32.AND P4, PT, R11.reuse, R27, PT ;  /* 0x0000001b0b00720c */ /* 0x040fe20003f84070 */
[----:B------:R-:W-:Y:S01]  /*6170*/  @!P6 IMAD.IADD R28, R28, 0x1, -R11 ;  /* 0x000000011c1ce824 */ /* 0x000fe200078e0a0b */
[----:B------:R-:W-:Y:S01]  /*6180*/  ISETP.GT.U32.AND P6, PT, R11, R6, PT ;  /* 0x000000060b00720c */ /* 0x000fe20003fc4070 */
[----:B------:R-:W-:-:S04]  /*6190*/  IMAD.HI.U32 R4, R13, R15, RZ ;  /* 0x0000000f0d047227 */ /* 0x000fc800078e00ff */
[----:B------:R-:W-:-:S04]  /*61a0*/  IMAD.HI.U32 R3, R13, R26, RZ ;  /* 0x0000001a0d037227 */ /* 0x000fc800078e00ff */
[----:B------:R-:W-:Y:S02]  /*61b0*/  IMAD.MOV R4, RZ, RZ, -R4 ;  /* 0x000000ffff047224 */ /* 0x000fe400078e0a04 */
[----:B------:R-:W-:Y:S02]  /*61c0*/  IMAD.MOV R3, RZ, RZ, -R3 ;  /* 0x000000ffff037224 */ /* 0x000fe400078e0a03 */
[----:B------:R-:W-:Y:S01]  /*61d0*/  @!P1 IMAD.IADD R21, R21, 0x1, -R11 ;  /* 0x0000000115159824 */ /* 0x000fe200078e0a0b */
[----:B------:R-:W-:Y:S01]  /*61e0*/  ISETP.GE.AND P1, PT, R8, RZ, PT ;  /* 0x000000ff0800720c */ /* 0x000fe20003f26270 */
[C---:B------:R-:W-:Y:S01]  /*61f0*/  IMAD R15, R11.reuse, R4, R15 ;  /* 0x000000040b0f7224 */ /* 0x040fe200078e020f */
[----:B------:R-:W-:Y:S01]  /*6200*/  IABS R4, R9 ;  /* 0x0000000900047213 */ /* 0x000fe20000000000 */
[----:B------:R-:W-:Y:S01]  /*6210*/  IMAD R26, R11, R3, R26 ;  /* 0x000000030b1a7224 */ /* 0x000fe200078e021a */
[----:B------:R-:W-:Y:S01]  /*6220*/  IABS R3, R10 ;  /* 0x0000000a00037213 */ /* 0x000fe20000000000 */
[----:B------:R-:W-:Y:S01]  /*6230*/  @!P4 IMAD.IADD R27, R27, 0x1, -R11 ;  /* 0x000000011b1bc824 */ /* 0x000fe200078e0a0b */
[----:B------:R-:W-:Y:S01]  /*6240*/  ISETP.GT.U32.AND P4, PT, R11, R28, PT ;  /* 0x0000001c0b00720c */ /* 0x000fe20003f84070 */
[----:B0-----:R-:W-:Y:S01]  /*6250*/  IMAD.MOV.U32 R0, RZ, RZ, R21 ;  /* 0x000000ffff007224 */ /* 0x001fe200078e0015 */
[----:B------:R-:W-:Y:S01]  /*6260*/  LOP3.LUT R8, R14, 0xf0, RZ, 0xfc, !PT ;  /* 0x000000f00e087812 */ /* 0x000fe200078efcff */
[----:B------:R-:W-:-:S02]  /*6270*/  @!P6 IMAD.IADD R6, R6, 0x1, -R11 ;  /* 0x000000010606e824 */ /* 0x000fc400078e0a0b */
[----:B------:R-:W-:Y:S01]  /*6280*/  @!P2 IMAD.MOV R0, RZ, RZ, -R0 ;  /* 0x000000ffff00a224 */ /* 0x000fe200078e0a00 */
[----:B------:R-:W-:Y:S01]  /*6290*/  ISETP.GT.U32.AND P2, PT, R11, R27, PT ;  /* 0x0000001b0b00720c */ /* 0x000fe20003f44070 */
[----:B------:R-:W-:Y:S01]  /*62a0*/  IMAD.HI.U32 R21, R13, R4, RZ ;  /* 0x000000040d157227 */ /* 0x000fe200078e00ff */
[----:B------:R-:W-:Y:S02]  /*62b0*/  ISETP.GT.U32.AND P6, PT, R11, R6, PT ;  /* 0x000000060b00720c */ /* 0x000fe40003fc4070 */
[----:B------:R0:W-:Y:S01]  /*62c0*/  STL [R1+0x4ec], R0 ;  /* 0x0004ec0001007387 */ /* 0x0001e20000100800 */
[----:B------:R-:W-:Y:S01]  /*62d0*/  IMAD.HI.U32 R22, R13, R3, RZ ;  /* 0x000000030d167227 */ /* 0x000fe200078e00ff */
[----:B------:R-:W-:-:S03]  /*62e0*/  IABS R16, R8 ;  /* 0x0000000800107213 */ /* 0x000fc60000000000 */
[----:B------:R-:W-:Y:S02]  /*62f0*/  IMAD.MOV R21, RZ, RZ, -R21 ;  /* 0x000000ffff157224 */ /* 0x000fe400078e0a15 */
[----:B------:R-:W-:Y:S02]  /*6300*/  IMAD.MOV R22, RZ, RZ, -R22 ;  /* 0x000000ffff167224 */ /* 0x000fe400078e0a16 */
[----:B------:R-:W-:Y:S01]  /*6310*/  @!P4 IMAD.IADD R28, R28, 0x1, -R11 ;  /* 0x000000011c1cc824 */ /* 0x000fe200078e0a0b */
[C---:B------:R-:W-:Y:S01]  /*6320*/  ISETP.GT.U32.AND P4, PT, R11.reuse, R26, PT ;  /* 0x0000001a0b00720c */ /* 0x040fe20003f84070 */
[----:B0-----:R-:W-:Y:S02]  /*6330*/  IMAD.MOV.U32 R0, RZ, RZ, R20 ;  /* 0x000000ffff007224 */ /* 0x001fe400078e0014 */
[C---:B------:R-:W-:Y:S02]  /*6340*/  IMAD R4, R11.reuse, R21, R4 ;  /* 0x000000150b047224 */ /* 0x040fe400078e0204 */
[----:B------:R-:W-:Y:S01]  /*6350*/  @!P0 IMAD.MOV R0, RZ, RZ, -R0 ;  /* 0x000000ffff008224 */ /* 0x000fe200078e0a00 */
[C---:B------:R-:W-:Y:S01]  /*6360*/  ISETP.GT.U32.AND P0, PT, R11.reuse, R15, PT ;  /* 0x0000000f0b00720c */ /* 0x040fe20003f04070 */
[----:B------:R-:W-:Y:S01]  /*6370*/  IMAD R3, R11, R22, R3 ;  /* 0x000000160b037224 */ /* 0x000fe200078e0203 */
[----:B------:R-:W-:Y:S01]  /*6380*/  LOP3.LUT R22, R14, 0x102, RZ, 0xfc, !PT ;  /* 0x000001020e167812 */ /* 0x000fe200078efcff */
[--C-:B------:R-:W-:Y:S01]  /*6390*/  @!P2 IMAD.IADD R27, R27, 0x1, -R11.reuse ;  /* 0x000000011b1ba824 */ /* 0x100fe200078e0a0b */
[C---:B------:R-:W-:Y:S01]  /*63a0*/  ISETP.GT.U32.AND P2, PT, R11.reuse, R4, PT ;  /* 0x000000040b00720c */ /* 0x040fe20003f44070 */
[--C-:B------:R-:W-:Y:S01]  /*63b0*/  @!P6 IMAD.IADD R6, R6, 0x1, -R11.reuse ;  /* 0x000000010606e824 */ /* 0x100fe200078e0a0b */
[----:B------:R-:W-:Y:S01]  /*63c0*/  ISETP.GT.U32.AND P6, PT, R11, R3, PT ;  /* 0x000000030b00720c */ /* 0x000fe20003fc4070 */
[----:B------:R-:W-:Y:S01]  /*63d0*/  VIADD R7, R12, 0xee ;  /* 0x000000ee0c077836 */ /* 0x000fe20000000000 */
[----:B------:R0:W-:Y:S01]  /*63e0*/  STL [R1+0x504], R0 ;  /* 0x0005040001007387 */ /* 0x0001e20000100800 */
[----:B------:R-:W-:Y:S01]  /*63f0*/  @!P4 IMAD.IADD R26, R26, 0x1, -R11 ;  /* 0x000000011a1ac824 */ /* 0x000fe200078e0a0b */
[----:B------:R-:W-:Y:S01]  /*6400*/  ISETP.GE.AND P4, PT, R17, RZ, PT ;  /* 0x000000ff1100720c */ /* 0x000fe20003f86270 */
[----:B------:R-:W-:Y:S01]  /*6410*/  IMAD.HI.U32 R21, R13, R16, RZ ;  /* 0x000000100d157227 */ /* 0x000fe200078e00ff */
[----:B------:R-:W-:-:S02]  /*6420*/  IABS R19, R7 ;  /* 0x0000000700137213 */ /* 0x000fc40000000000 */
[----:B------:R-:W-:Y:S01]  /*6430*/  LOP3.LUT R17, R14, 0xf4, RZ, 0xfc, !PT ;  /* 0x000000f40e117812 */ /* 0x000fe200078efcff */
[----:B------:R-:W-:Y:S01]  /*6440*/  @!P0 IMAD.IADD R15, R15, 0x1, -R11 ;  /* 0x000000010f0f8824 */ /* 0x000fe200078e0a0b */
[----:B------:R-:W-:Y:S01]  /*6450*/  ISETP.GE.AND P0, PT, R18, RZ, PT ;  /* 0x000000ff1200720c */ /* 0x000fe20003f06270 */
[----:B------:R-:W-:Y:S01]  /*6460*/  IMAD.HI.U32 R20, R13, R19, RZ ;  /* 0x000000130d147227 */ /* 0x000fe200078e00ff */
[----:B------:R-:W-:-:S03]  /*6470*/  LOP3.LUT R18, R14, 0xf2, RZ, 0xfc, !PT ;  /* 0x000000f20e127812 */ /* 0x000fc600078efcff */
[--C-:B------:R-:W-:Y:S01]  /*6480*/  @!P2 IMAD.IADD R4, R4, 0x1, -R11.reuse ;  /* 0x000000010404a824 */ /* 0x100fe200078e0a0b */
[----:B------:R-:W-:Y:S01]  /*6490*/  ISETP.GT.U32.AND P2, PT, R11, R15, PT ;  /* 0x0000000f0b00720c */ /* 0x000fe20003f44070 */
[----:B------:R-:W-:Y:S01]  /*64a0*/  @!P6 IMAD.IADD R3, R3, 0x1, -R11 ;  /* 0x000000010303e824 */ /* 0x000fe200078e0a0b */
[C---:B------:R-:W-:Y:S01]  /*64b0*/  ISETP.GT.U32.AND P6, PT, R11.reuse, R26, PT ;  /* 0x0000001a0b00720c */ /* 0x040fe20003fc4070 */
[----:B------:R-:W-:Y:S02]  /*64c0*/  IMAD.MOV R20, RZ, RZ, -R20 ;  /* 0x000000ffff147224 */ /* 0x000fe400078e0a14 */
[----:B------:R-:W-:Y:S01]  /*64d0*/  @!P5 IMAD.MOV R28, RZ, RZ, -R28 ;  /* 0x000000ffff1cd224 */ /* 0x000fe200078e0a1c */
[C---:B------:R-:W-:Y:S01]  /*64e0*/  ISETP.GT.U32.AND P5, PT, R11.reuse, R4, PT ;  /* 0x000000040b00720c */ /* 0x040fe20003fa4070 */
[----:B------:R-:W-:Y:S02]  /*64f0*/  IMAD.MOV R21, RZ, RZ, -R21 ;  /* 0x000000ffff157224 */ /* 0x000fe400078e0a15 */
[C---:B------:R-:W-:Y:S01]  /*6500*/  IMAD R19, R11.reuse, R20, R19 ;  /* 0x000000140b137224 */ /* 0x040fe200078e0213 */
[----:B------:R-:W-:Y:S01]  /*6510*/  IABS R20, R18 ;  /* 0x0000001200147213 */ /* 0x000fe20000000000 */
[----:B------:R-:W-:Y:S01]  /*6520*/  @!P3 IMAD.MOV R27, RZ, RZ, -R27 ;  /* 0x000000ffff1bb224 */ /* 0x000fe200078e0a1b */
[C---:B------:R-:W-:Y:S01]  /*6530*/  ISETP.GT.U32.AND P3, PT, R11.reuse, R3, PT ;  /* 0x000000030b00720c */ /* 0x040fe20003f64070 */
[----:B0-----:R-:W-:Y:S01]  /*6540*/  IMAD.MOV.U32 R0, RZ, RZ, R6 ;  /* 0x000000ffff007224 */ /* 0x001fe200078e0006 */
[----:B------:R-:W-:Y:S01]  /*6550*/  IABS R6, R17 ;  /* 0x0000001100067213 */ /* 0x000fe20000000000 */
[----:B------:R-:W-:-:S02]  /*6560*/  IMAD R16, R11, R21, R16 ;  /* 0x000000150b107224 */ /* 0x000fc400078e0210 */
[----:B------:R-:W-:Y:S01]  /*6570*/  @!P1 IMAD.MOV R0, RZ, RZ, -R0 ;  /* 0x000000ffff009224 */ /* 0x000fe200078e0a00 */
[----:B------:R-:W-:Y:S01]  /*6580*/  ISETP.GT.U32.AND P1, PT, R11, R19, PT ;  /* 0x000000130b00720c */ /* 0x000fe20003f24070 */
[--C-:B------:R-:W-:Y:S01]  /*6590*/  @!P2 IMAD.IADD R15, R15, 0x1, -R11.reuse ;  /* 0x000000010f0fa824 */ /* 0x100fe200078e0a0b */
[----:B------:R-:W-:Y:S01]  /*65a0*/  ISETP.GE.AND P2, PT, R9, RZ, PT ;  /* 0x000000ff0900720c */ /* 0x000fe20003f46270 */
[--C-:B------:R-:W-:Y:S01]  /*65b0*/  @!P6 IMAD.IADD R26, R26, 0x1, -R11.reuse ;  /* 0x000000011a1ae824 */ /* 0x100fe200078e0a0b */
[----:B------:R-:W-:Y:S01]  /*65c0*/  ISETP.GT.U32.AND P6, PT, R11, R16, PT ;  /* 0x000000100b00720c */ /* 0x000fe20003fc4070 */
[----:B------:R-:W-:Y:S01]  /*65d0*/  IMAD.MOV.U32 R9, RZ, RZ, R20 ;  /* 0x000000ffff097224 */ /* 0x000fe200078e0014 */
[----:B------:R0:W-:Y:S01]  /*65e0*/  STL [R1+0x50c], R0 ;  /* 0x00050c0001007387 */ /* 0x0001e20000100800 */
[----:B------:R-:W-:Y:S01]  /*65f0*/  @!P5 IMAD.IADD R4, R4, 0x1, -R11 ;  /* 0x000000010404d824 */ /* 0x000fe200078e0a0b */
[----:B------:R-:W-:Y:S01]  /*6600*/  ISETP.GE.AND P5, PT, R10, RZ, PT ;  /* 0x000000ff0a00720c */ /* 0x000fe20003fa6270 */
[----:B------:R-:W-:-:S04]  /*6610*/  IMAD.HI.U32 R10, R13, R9, RZ ;  /* 0x000000090d0a7227 */ /* 0x000fc800078e00ff */
[----:B------:R-:W-:Y:S01]  /*6620*/  @!P3 IMAD.IADD R3, R3, 0x1, -R11 ;  /* 0x000000010303b824 */ /* 0x000fe200078e0a0b */
[----:B------:R-:W-:Y:S01]  /*6630*/  ISETP.GE.AND P3, PT, R7, RZ, PT ;  /* 0x000000ff0700720c */ /* 0x000fe20003f66270 */
[----:B------:R-:W-:-:S04]  /*6640*/  IMAD.HI.U32 R7, R13, R6, RZ ;  /* 0x000000060d077227 */ /* 0x000fc800078e00ff */
[----:B0-----:R-:W-:Y:S02]  /*6650*/  IMAD.MOV.U32 R0, RZ, RZ, R15 ;  /* 0x000000ffff007224 */ /* 0x001fe400078e000f */
[----:B------:R-:W-:Y:S02]  /*6660*/  IMAD.MOV R10, RZ, RZ, -R10 ;  /* 0x000000ffff0a7224 */ /* 0x000fe400078e0a0a */
[----:B------:R-:W-:Y:S01]  /*6670*/  @!P1 IMAD.IADD R19, R19, 0x1, -R11 ;  /* 0x0000000113139824 */ /* 0x000fe200078e0a0b */
[----:B------:R-:W-:Y:S01]  /*6680*/  ISETP.GE.AND P1, PT, R8, RZ, PT ;  /* 0x000000ff0800720c */ /* 0x000fe20003f26270 */
[----:B------:R-:W-:Y:S02]  /*6690*/  @!P0 IMAD.MOV R0, RZ, RZ, -R0 ;  /* 0x000000ffff008224 */ /* 0x000fe400078e0a00 */
[----:B------:R-:W-:Y:S01]  /*66a0*/  IMAD.MOV R7, RZ, RZ, -R7 ;  /* 0x000000ffff077224 */ /* 0x000fe200078e0a07 */
[C---:B------:R-:W-:Y:S01]  /*66b0*/  ISETP.GT.U32.AND P0, PT, R11.reuse, R19, PT ;  /* 0x000000130b00720c */ /* 0x040fe20003f04070 */
[----:B------:R-:W-:Y:S01]  /*66c0*/  @!P6 IMAD.IADD R16, R16, 0x1, -R11 ;  /* 0x000000011010e824 */ /* 0x000fe200078e0a0b */
[----:B------:R0:W-:Y:S01]  /*66d0*/  STL [R1+0x524], R0 ;  /* 0x0005240001007387 */ /* 0x0001e20000100800 */
[C---:B------:R-:W-:Y:S01]  /*66e0*/  IMAD R9, R11.reuse, R10, R9 ;  /* 0x0000000a0b097224 */ /* 0x040fe200078e0209 */
[----:B------:R-:W-:Y:S01]  /*66f0*/  ISETP.GE.AND P6, PT, R18, RZ, PT ;  /* 0x000000ff1200720c */ /* 0x000fe20003fc6270 */
[----:B------:R-:W-:Y:S01]  /*6700*/  IMAD.MOV.U32 R8, RZ, RZ, R4 ;  /* 0x000000ffff087224 */ /* 0x000fe200078e0004 */
[C---:B------:R-:W-:Y:S01]  /*6710*/  LOP3.LUT R10, R14.reuse, 0xfc, RZ, 0xfc, !PT ;  /* 0x000000fc0e0a7812 */ /* 0x040fe200078efcff */
[----:B------:R-:W-:Y:S01]  /*6720*/  @!P4 IMAD.MOV R26, RZ, RZ, -R26 ;  /* 0x000000ffff1ac224 */ /* 0x000fe200078e0a1a */
[C---:B------:R-:W-:Y:S01]  /*6730*/  ISETP.GT.U32.AND P4, PT, R11.reuse, R16, PT ;  /* 0x000000100b00720c */ /* 0x040fe20003f84070 */
[C---:B------:R-:W-:Y:S01]  /*6740*/  IMAD R4, R11.reuse, R7, R6 ;  /* 0x000000070b047224 */ /* 0x040fe200078e0206 */
[C---:B------:R-:W-:Y:S01]  /*6750*/  LOP3.LUT R6, R14.reuse, 0xf6, RZ, 0xfc, !PT ;  /* 0x000000f60e067812 */ /* 0x040fe200078efcff */
[----:B------:R-:W-:Y:S01]  /*6760*/  @!P2 IMAD.MOV R8, RZ, RZ, -R8 ;  /* 0x000000ffff08a224 */ /* 0x000fe200078e0a08 */
[----:B------:R-:W-:Y:S01]  /*6770*/  ISETP.GT.U32.AND P2, PT, R11, R9, PT ;  /* 0x000000090b00720c */ /* 0x000fe20003f44070 */
[----:B0-----:R-:W-:Y:S01]  /*6780*/  IMAD.MOV.U32 R0, RZ, RZ, R3 ;  /* 0x000000ffff007224 */ /* 0x001fe200078e0003 */
[----:B------:R-:W-:Y:S01]  /*6790*/  LOP3.LUT R3, R14, 0xf8, RZ, 0xfc, !PT ;  /* 0x000000f80e037812 */ /* 0x000fe200078efcff */
[--C-:B------:R-:W-:Y:S01]  /*67a0*/  @!P0 IMAD.IADD R19, R19, 0x1, -R11.reuse ;  /* 0x0000000113138824 */ /* 0x100fe200078e0a0b */
[----:B------:R0:W-:Y:S01]  /*67b0*/  STL [R1+0x1b0], R8 ;  /* 0x0001b00801007387 */ /* 0x0001e20000100800 */
[----:B------:R-:W-:Y:S01]  /*67c0*/  @!P5 IMAD.MOV R0, RZ, RZ, -R0 ;  /* 0x000000ffff00d224 */ /* 0x000fe200078e0a00 */
[----:B------:R-:W-:Y:S01]  /*67d0*/  ISETP.GT.U32.AND P5, PT, R11, R4, PT ;  /* 0x000000040b00720c */ /* 0x000fe20003fa4070 */
[----:B------:R-:W-:Y:S01]  /*67e0*/  VIADD R15, R12, 0xfe ;  /* 0x000000fe0c0f7836 */ /* 0x000fe20000000000 */
[----:B------:R-:W-:Y:S01]  /*67f0*/  IABS R7, R3 ;  /* 0x0000000300077213 */ /* 0x000fe20000000000 */
[--C-:B------:R-:W-:Y:S01]  /*6800*/  @!P4 IMAD.IADD R16, R16, 0x1, -R11.reuse ;  /* 0x000000011010c824 */ /* 0x100fe200078e0a0b */
[----:B------:R-:W-:Y:S01]  /*6810*/  ISETP.GE.AND P4, PT, R6, RZ, PT ;  /* 0x000000ff0600720c */ /* 0x000fe20003f86270 */
[----:B------:R1:W-:Y:S01]  /*6820*/  STL [R1+0x52c], R0 ;  /* 0x00052c0001007387 */ /* 0x0003e20000100800 */
[----:B------:R-:W-:Y:S01]  /*6830*/  ISETP.GE.AND P0, PT, R17, RZ, PT ;  /* 0x000000ff1100720c */ /* 0x000fe20003f06270 */
[----:B------:R-:W-:Y:S01]  /*6840*/  @!P2 IMAD.IADD R9, R9, 0x1, -R11 ;  /* 0x000000010909a824 */ /* 0x000fe200078e0a0b */
[----:B0-----:R-:W-:-:S02]  /*6850*/  IABS R8, R6 ;  /* 0x0000000600087213 */ /* 0x001fc40000000000 */
[----:B------:R-:W-:Y:S01]  /*6860*/  ISETP.GE.AND P2, PT, R3, RZ, PT ;  /* 0x000000ff0300720c */ /* 0x000fe20003f46270 */
[----:B------:R-:W-:Y:S01]  /*6870*/  IMAD.HI.U32 R3, R13, R7, RZ ;  /* 0x000000070d037227 */ /* 0x000fe200078e00ff */
[----:B------:R-:W-:-:S03]  /*6880*/  LOP3.LUT R18, R14, 0x104, RZ, 0xfc, !PT ;  /* 0x000001040e127812 */ /* 0x000fc600078efcff */
[----:B------:R-:W-:Y:S01]  /*6890*/  IMAD.MOV.U32 R6, RZ, RZ, R8 ;  /* 0x000000ffff067224 */ /* 0x000fe200078e0008 */
[----:B------:R-:W-:Y:S01]  /*68a0*/  IABS R21, R18 ;  /* 0x0000001200157213 */ /* 0x000fe20000000000 */
[----:B------:R-:W-:Y:S01]  /*68b0*/  @!P5 IMAD.IADD R4, R4, 0x1, -R11 ;  /* 0x000000010404d824 */ /* 0x000fe200078e0a0b */
[----:B------:R-:W-:Y:S01]  /*68c0*/  ISETP.GT.U32.AND P5, PT, R11, R9, PT ;  /* 0x000000090b00720c */ /* 0x000fe20003fa4070 */
[----:B------:R-:W-:-:S04]  /*68d0*/  IMAD.HI.U32 R8, R13, R6, RZ ;  /* 0x000000060d087227 */ /* 0x000fc800078e00ff */
[----:B------:R-:W-:Y:S02]  /*68e0*/  IMAD.MOV R8, RZ, RZ, -R8 ;  /* 0x000000ffff087224 */ /* 0x000fe400078e0a08 */
[----:B-1----:R-:W-:Y:S02]  /*68f0*/  IMAD.MOV.U32 R0, RZ, RZ, R19 ;  /* 0x000000ffff007224 */ /* 0x002fe400078e0013 */
[C---:B------:R-:W-:Y:S02]  /*6900*/  IMAD R6, R11.reuse, R8, R6 ;  /* 0x000000080b067224 */ /* 0x040fe400078e0206 */
[----:B------:R-:W-:Y:S01]  /*6910*/  @!P3 IMAD.MOV R0, RZ, RZ, -R0 ;  /* 0x000000ffff00b224 */ /* 0x000fe200078e0a00 */
[----:B------:R-:W-:Y:S01]  /*6920*/  ISETP.GT.U32.AND P3, PT, R11, R4, PT ;  /* 0x000000040b00720c */ /* 0x000fe20003f64070 */
[----:B------:R-:W-:Y:S01]  /*6930*/  @!P5 IMAD.IADD R9, R9, 0x1, -R11 ;  /* 0x000000010909d824 */ /* 0x000fe200078e0a0b */
[----:B------:R-:W-:Y:S01]  /*6940*/  ISETP.GT.U32.AND P5, PT, R11, R6, PT ;  /* 0x000000060b00720c */ /* 0x000fe20003fa4070 */
[----:B------:R-:W-:Y:S01]  /*6950*/  IMAD.MOV R3, RZ, RZ, -R3 ;  /* 0x000000ffff037224 */ /* 0x000fe200078e0a03 */
[----:B------:R0:W-:Y:S01]  /*6960*/  STL [R1+0x544], R0 ;  /* 0x0005440001007387 */ /* 0x0001e20000100800 */
[----:B------:R-:W-:-:S02]  /*6970*/  IMAD.MOV.U32 R17, RZ, RZ, R9 ;  /* 0x000000ffff117224 */ /* 0x000fc400078e0009 */
[----:B------:R-:W-:Y:S01]  /*6980*/  IMAD R7, R11, R3, R7 ;  /* 0x000000030b077224 */ /* 0x000fe200078e0207 */
[----:B------:R-:W-:Y:S01]  /*6990*/  LOP3.LUT R3, R14, 0x100, RZ, 0xfc, !PT ;  /* 0x000001000e037812 */ /* 0x000fe200078efcff */
[----:B------:R-:W-:-:S03]  /*69a0*/  @!P6 IMAD.MOV R17, RZ, RZ, -R17 ;  /* 0x000000ffff11e224 */ /* 0x000fc600078e0a11 */
[C---:B------:R-:W-:Y:S01]  /*69b0*/  ISETP.GT.U32.AND P6, PT, R11.reuse, R7, PT ;  /* 0x000000070b00720c */ /* 0x040fe20003fc4070 */
[--C-:B------:R-:W-:Y:S01]  /*69c0*/  @!P3 IMAD.IADD R4, R4, 0x1, -R11.reuse ;  /* 0x000000010404b824 */ /* 0x100fe200078e0a0b */
[----:B------:R-:W-:Y:S01]  /*69d0*/  ISETP.GE.AND P3, PT, R10, RZ, PT ;  /* 0x000000ff0a00720c */ /* 0x000fe20003f66270 */
[----:B0-----:R-:W-:Y:S01]  /*69e0*/  IMAD.MOV.U32 R0, RZ, RZ, R16 ;  /* 0x000000ffff007224 */ /* 0x001fe200078e0010 */
[----:B------:R-:W-:Y:S01]  /*69f0*/  LOP3.LUT R16, R14, 0xfa, RZ, 0xfc, !PT ;  /* 0x000000fa0e107812 */ /* 0x000fe200078efcff */
[--C-:B------:R-:W-:Y:S01]  /*6a00*/  @!P5 IMAD.IADD R6, R6, 0x1, -R11.reuse ;  /* 0x000000010606d824 */ /* 0x100fe200078e0a0b */
[----:B------:R-:W-:Y:S01]  /*6a10*/  IABS R10, R10 ;  /* 0x0000000a000a7213 */ /* 0x000fe20000000000 */
[----:B------:R-:W-:Y:S01]  /*6a20*/  @!P1 IMAD.MOV R0, RZ, RZ, -R0 ;  /* 0x000000ffff009224 */ /* 0x000fe200078e0a00 */
[----:B------:R-:W-:Y:S02]  /*6a30*/  ISETP.GE.AND P1, PT, R16, RZ, PT ;  /* 0x000000ff1000720c */ /* 0x000fe40003f26270 */
[----:B------:R-:W-:Y:S01]  /*6a40*/  IABS R16, R16 ;  /* 0x0000001000107213 */ /* 0x000fe20000000000 */
[----:B------:R-:W-:Y:S01]  /*6a50*/  IMAD.MOV.U32 R9, RZ, RZ, R10 ;  /* 0x000000ffff097224 */ /* 0x000fe200078e000a */
[----:B------:R0:W-:Y:S01]  /*6a60*/  STL [R1+0x1b4], R0 ;  /* 0x0001b40001007387 */ /* 0x0001e20000100800 */
[----:B------:R-:W-:Y:S01]  /*6a70*/  ISETP.GT.U32.AND P5, PT, R11, R6, PT ;  /* 0x000000060b00720c */ /* 0x000fe20003fa4070 */
[----:B------:R-:W-:Y:S01]  /*6a80*/  @!P6 IMAD.IADD R7, R7, 0x1, -R11 ;  /* 0x000000010707e824 */ /* 0x000fe200078e0a0b */
[----:B------:R-:W-:Y:S01]  /*6a90*/  IABS R10, R3 ;  /* 0x00000003000a7213 */ /* 0x000fe20000000000 */
[----:B------:R-:W-:Y:S01]  /*6aa0*/  IMAD.HI.U32 R8, R13, R16, RZ ;  /* 0x000000100d087227 */ /* 0x000fe200078e00ff */
[----:B------:R1:W-:Y:S02]  /*6ab0*/  STL [R1+0x1b8], R17 ;  /* 0x0001b81101007387 */ /* 0x0003e40000100800 */
[----:B------:R-:W-:Y:S01]  /*6ac0*/  ISETP.GT.U32.AND P6, PT, R11, R7, PT ;  /* 0x000000070b00720c */ /* 0x000fe20003fc4070 */
[----:B------:R-:W-:-:S02]  /*6ad0*/  IMAD.MOV R8, RZ, RZ, -R8 ;  /* 0x000000ffff087224 */ /* 0x000fc400078e0a08 */
[----:B0-----:R-:W-:Y:S02]  /*6ae0*/  IMAD.MOV.U32 R0, RZ, RZ, R4 ;  /* 0x000000ffff007224 */ /* 0x001fe400078e0004 */
[----:B------:R-:W-:Y:S02]  /*6af0*/  IMAD R16, R11, R8, R16 ;  /* 0x000000080b107224 */ /* 0x000fe400078e0210 */
[----:B------:R-:W-:Y:S01]  /*6b00*/  @!P0 IMAD.MOV R0, RZ, RZ, -R0 ;  /* 0x000000ffff008224 */ /* 0x000fe200078e0a00 */
[----:B------:R-:W-:Y:S01]  /*6b10*/  ISETP.GE.AND P0, PT, R15, RZ, PT ;  /* 0x000000ff0f00720c */ /* 0x000fe20003f06270 */
[----:B------:R-:W-:Y:S01]  /*6b20*/  @!P5 IMAD.IADD R6, R6, 0x1, -R11 ;  /* 0x000000010606d824 */ /* 0x000fe200078e0a0b */
[----:B------:R-:W-:Y:S01]  /*6b30*/  IABS R15, R15 ;  /* 0x0000000f000f7213 */ /* 0x000fe20000000000 */
[----:B------:R-:W-:Y:S01]  /*6b40*/  IMAD.HI.U32 R4, R13, R9, RZ ;  /* 0x000000090d047227 */ /* 0x000fe200078e00ff */
[----:B------:R-:W-:Y:S01]  /*6b50*/  ISETP.GT.U32.AND P5, PT, R11, R16, PT ;  /* 0x000000100b00720c */ /* 0x000fe20003fa4070 */
[----:B------:R0:W-:Y:S02]  /*6b60*/  STL [R1+0x54c], R0 ;  /* 0x00054c0001007387 */ /* 0x0001e40000100800 */
[----:B-1----:R-:W-:-:S04]  /*6b70*/  IMAD.HI.U32 R17, R13, R15, RZ ;  /* 0x0000000f0d117227 */ /* 0x002fc800078e00ff */
[----:B------:R-:W-:-:S04]  /*6b80*/  IMAD.HI.U32 R8, R13, R10, RZ ;  /* 0x0000000a0d087227 */ /* 0x000fc800078e00ff */
[----:B------:R-:W-:Y:S02]  /*6b90*/  IMAD.MOV R17, RZ, RZ, -R17 ;  /* 0x000000ffff117224 */ /* 0x000fe400078e0a11 */
[----:B------:R-:W-:Y:S02]  /*6ba0*/  IMAD.MOV R4, RZ, RZ, -R4 ;  /* 0x000000ffff047224 */ /* 0x000fe400078e0a04 */
[----:B------:R-:W-:Y:S02]  /*6bb0*/  IMAD.MOV R8, RZ, RZ, -R8 ;  /* 0x000000ffff087224 */ /* 0x000fe400078e0a08 */
[C---:B------:R-:W-:Y:S02]  /*6bc0*/  IMAD R15, R11.reuse, R17, R15 ;  /* 0x000000110b0f7224 */ /* 0x040fe400078e020f */
[----:B------:R-:W-:Y:S01]  /*6bd0*/  IMAD R9, R11, R4, R9 ;  /* 0x000000040b097224 */ /* 0x000fe200078e0209 */
[----:B------:R-:W-:Y:S01]  /*6be0*/  IABS R4, R22 ;  /* 0x0000001600047213 */ /* 0x000fe20000000000 */
[----:B0-----:R-:W-:-:S02]  /*6bf0*/  IMAD.MOV.U32 R0, RZ, RZ, R6 ;  /* 0x000000ffff007224 */ /* 0x001fc400078e0006 */
[----:B------:R-:W-:Y:S01]  /*6c00*/  IMAD R10, R11, R8, R10 ;  /* 0x000000080b0a7224 */ /* 0x000fe200078e020a */
[----:B------:R-:W-:Y:S01]  /*6c10*/  LOP3.LUT R8, R14, 0x106, RZ, 0xfc, !PT ;  /* 0x000001060e087812 */ /* 0x000fe200078efcff */
[--C-:B------:R-:W-:Y:S01]  /*6c20*/  @!P6 IMAD.IADD R7, R7, 0x1, -R11.reuse ;  /* 0x000000010707e824 */ /* 0x100fe200078e0a0b */
[C---:B------:R-:W-:Y:S01]  /*6c30*/  ISETP.GT.U32.AND P6, PT, R11.reuse, R15, PT ;  /* 0x0000000f0b00720c */ /* 0x040fe20003fc4070 */
[----:B------:R-:W-:Y:S01]  /*6c40*/  @!P4 IMAD.MOV R0, RZ, RZ, -R0 ;  /* 0x000000ffff00c224 */ /* 0x000fe200078e0a00 */
[C---:B------:R-:W-:Y:S01]  /*6c50*/  ISETP.GT.U32.AND P4, PT, R11.reuse, R9, PT ;  /* 0x000000090b00720c */ /* 0x040fe20003f84070 */
[----:B------:R-:W-:Y:S01]  /*6c60*/  @!P5 IMAD.IADD R16, R16, 0x1, -R11 ;  /* 0x000000011010d824 */ /* 0x000fe200078e0a0b */
[----:B------:R-:W-:Y:S01]  /*6c70*/  ISETP.GT.U32.AND P5, PT, R11, R10, PT ;  /* 0x0000000a0b00720c */ /* 0x000fe20003fa4070 */
[----:B------:R-:W-:Y:S01]  /*6c80*/  IMAD.HI.U32 R6, R13, R4, RZ ;  /* 0x000000040d067227 */ /* 0x000fe200078e00ff */
[----:B------:R0:W-:Y:S01]  /*6c90*/  STL [R1+0x564], R0 ;  /* 0x0005640001007387 */ /* 0x0001e20000100800 */
[----:B------:R-:W-:-:S02]  /*6ca0*/  IABS R19, R8 ;  /* 0x0000000800137213 */ /* 0x000fc40000000000 */
[----:B------:R-:W-:-:S03]  /*6cb0*/  IMAD.MOV R6, RZ, RZ, -R6 ;  /* 0x000000ffff067224 */ /* 0x000fc600078e0a06 */
[----:B------:R-:W-:-:S04]  /*6cc0*/  IMAD.HI.U32 R17, R13, R19, RZ ;  /* 0x000000130d117227 */ /* 0x000fc800078e00ff */
[--C-:B------:R-:W-:Y:S02]  /*6cd0*/  @!P6 IMAD.IADD R15, R15, 0x1, -R11.reuse ;  /* 0x000000010f0fe824 */ /* 0x100fe400078e0a0b */
[--C-:B------:R-:W-:Y:S01]  /*6ce0*/  @!P4 IMAD.IADD R9, R9, 0x1, -R11.reuse ;  /* 0x000000010909c824 */ /* 0x100fe200078e0a0b */
[C---:B------:R-:W-:Y:S01]  /*6cf0*/  ISETP.GT.U32.AND P4, PT, R11.reuse, R16, PT ;  /* 0x000000100b00720c */ /* 0x040fe20003f84070 */
[----:B------:R-:W-:Y:S01]  /*6d00*/  @!P5 IMAD.IADD R10, R10, 0x1, -R11 ;  /* 0x000000010a0ad824 */ /* 0x000fe200078e0a0b */
[C---:B------:R-:W-:Y:S01]  /*6d10*/  ISETP.GT.U32.AND P5, PT, R11.reuse, R15, PT ;  /* 0x0000000f0b00720c */ /* 0x040fe20003fa4070 */
[----:B0-----:R-:W-:Y:S01]  /*6d20*/  IMAD.MOV.U32 R0, RZ, RZ, R7 ;  /* 0x000000ffff007224 */ /* 0x001fe200078e0007 */
[----:B------:R-:W-:Y:S01]  /*6d30*/  ISETP.GT.U32.AND P6, PT, R11, R9, PT ;  /* 0x000000090b00720c */ /* 0x000fe20003fc4070 */
[----:B------:R-:W-:-:S04]  /*6d40*/  IMAD.HI.U32 R7, R13, R21, RZ ;  /* 0x000000150d077227 */ /* 0x000fc800078e00ff */
[----:B------:R-:W-:Y:S02]  /*6d50*/  IMAD.MOV R7, RZ, RZ, -R7 ;  /* 0x000000ffff077224 */ /* 0x000fe400078e0a07 */
[----:B------:R-:W-:Y:S01]  /*6d60*/  @!P2 IMAD.MOV R0, RZ, RZ, -R0 ;  /* 0x000000ffff00a224 */ /* 0x000fe200078e0a00 */
[C---:B------:R-:W-:Y:S01]  /*6d70*/  ISETP.GT.U32.AND P2, PT, R11.reuse, R10, PT ;  /* 0x0000000a0b00720c */ /* 0x040fe20003f44070 */
[C---:B------:R-:W-:Y:S01]  /*6d80*/  IMAD R4, R11.reuse, R6, R4 ;  /* 0x000000060b047224 */ /* 0x040fe200078e0204 */
[----:B------:R-:W-:Y:S01]  /*6d90*/  LOP3.LUT R6, R14, 0x108, RZ, 0xfc, !PT ;  /* 0x000001080e067812 */ /* 0x000fe200078efcff */
[C---:B------:R-:W-:Y:S01]  /*6da0*/  IMAD R21, R11.reuse, R7, R21 ;  /* 0x000000070b157224 */ /* 0x040fe200078e0215 */
[----:B------:R0:W-:Y:S01]  /*6db0*/  STL [R1+0x1bc], R0 ;  /* 0x0001bc0001007387 */ /* 0x0001e20000100800 */
[--C-:B------:R-:W-:Y:S01]  /*6dc0*/  @!P4 IMAD.IADD R16, R16, 0x1, -R11.reuse ;  /* 0x000000011010c824 */ /* 0x100fe200078e0a0b */
[----:B------:R-:W-:Y:S01]  /*6dd0*/  ISETP.GT.U32.AND P4, PT, R11, R4, PT ;  /* 0x000000040b00720c */ /* 0x000fe20003f84070 */
[--C-:B------:R-:W-:Y:S01]  /*6de0*/  @!P5 IMAD.IADD R15, R15, 0x1, -R11.reuse ;  /* 0x000000010f0fd824 */ /* 0x100fe200078e0a0b */
[----:B------:R-:W-:Y:S01]  /*6df0*/  ISETP.GT.U32.AND P5, PT, R11, R21, PT ;  /* 0x000000150b00720c */ /* 0x000fe20003fa4070 */
[--C-:B------:R-:W-:Y:S01]  /*6e00*/  @!P6 IMAD.IADD R9, R9, 0x1, -R11.reuse ;  /* 0x000000010909e824 */ /* 0x100fe200078e0a0b */
[----:B------:R-:W-:Y:S01]  /*6e10*/  ISETP.GE.AND P6, PT, R3, RZ, PT ;  /* 0x000000ff0300720c */ /* 0x000fe20003fc6270 */
[----:B------:R-:W-:Y:S01]  /*6e20*/  IMAD.MOV.U32 R23, RZ, RZ, R16 ;  /* 0x000000ffff177224 */ /* 0x000fe200078e0010 */
[----:B------:R-:W-:Y:S01]  /*6e30*/  LOP3.LUT R3, R14, 0x10a, RZ, 0xfc, !PT ;  /* 0x0000010a0e037812 */ /* 0x000fe200078efcff */
[----:B------:R-:W-:Y:S01]  /*6e40*/  @!P2 IMAD.IADD R10, R10, 0x1, -R11 ;  /* 0x000000010a0aa824 */ /* 0x000fe200078e0a0b */
[----:B------:R-:W-:Y:S01]  /*6e50*/  IABS R20, R6 ;  /* 0x0000000600147213 */ /* 0x000fe20000000000 */
[----:B0-----:R-:W-:Y:S01]  /*6e60*/  IMAD.MOV.U32 R0, RZ, RZ, R9 ;  /* 0x000000ffff007224 */ /* 0x001fe200078e0009 */
[----:B------:R-:W-:Y:S01]  /*6e70*/  ISETP.GE.AND P2, PT, R22, RZ, PT ;  /* 0x000000ff1600720c */ /* 0x000fe20003f46270 */
[----:B------:R-:W-:Y:S01]  /*6e80*/  @!P1 IMAD.MOV R23, RZ, RZ, -R23 ;  /* 0x000000ffff179224 */ /* 0x000fe200078e0a17 */
[----:B------:R-:W-:Y:S01]  /*6e90*/  IABS R22, R3 ;  /* 0x0000000300167213 */ /* 0x000fe20000000000 */
[----:B------:R-:W-:-:S03]  /*6ea0*/  IMAD.HI.U32 R7, R13, R20, RZ ;  /* 0x000000140d077227 */ /* 0x000fc600078e00ff */
[----:B------:R-:W-:Y:S01]  /*6eb0*/  STL [R1+0x1ec], R23 ;  /* 0x0001ec1701007387 */ /* 0x000fe20000100800 */
[--C-:B------:R-:W-:Y:S01]  /*6ec0*/  @!P4 IMAD.IADD R4, R4, 0x1, -R11.reuse ;  /* 0x000000010404c824 */ /* 0x100fe200078e0a0b */
[----:B------:R-:W-:Y:S01]  /*6ed0*/  ISETP.GE.AND P4, PT, R18, RZ, PT ;  /* 0x000000ff1200720c */ /* 0x000fe20003f86270 */
[----:B------:R-:W-:Y:S02]  /*6ee0*/  @!P5 IMAD.IADD R21, R21, 0x1, -R11 ;  /* 0x000000011515d824 */ /* 0x000fe400078e0a0b */
[----:B------:R-:W-:Y:S01]  /*6ef0*/  IMAD.MOV.U32 R18, RZ, RZ, R22 ;  /* 0x000000ffff127224 */ /* 0x000fe200078e0016 */
[C---:B------:R-:W-:Y:S01]  /*6f00*/  ISETP.GT.U32.AND P1, PT, R11.reuse, R4, PT ;  /* 0x000000040b00720c */ /* 0x040fe20003f24070 */
[----:B------:R-:W-:Y:S01]  /*6f10*/  @!P3 IMAD.MOV R0, RZ, RZ, -R0 ;  /* 0x000000ffff00b224 */ /* 0x000fe200078e0a00 */
[----:B------:R-:W-:Y:S01]  /*6f20*/  ISETP.GT.U32.AND P5, PT, R11, R21, PT ;  /* 0x000000150b00720c */ /* 0x000fe20003fa4070 */
[----:B------:R-:W-:Y:S02]  /*6f30*/  IMAD.MOV R7, RZ, RZ, -R7 ;  /* 0x000000ffff077224 */ /* 0x000fe400078e0a07 */
[----:B------:R-:W-:Y:S01]  /*6f40*/  IMAD.HI.U32 R16, R13, R18, RZ ;  /* 0x000000120d107227 */ /* 0x000fe200078e00ff */
[----:B------:R0:W-:Y:S03]  /*6f50*/  STL [R1+0x56c], R0 ;  /* 0x00056c0001007387 */ /* 0x0001e60000100800 */
[----:B------:R-:W-:Y:S01]  /*6f60*/  IMAD R20, R11, R7, R20 ;  /* 0x000000070b147224 */ /* 0x000fe200078e0214 */
[----:B------:R-:W-:Y:S01]  /*6f70*/  LOP3.LUT R7, R14, 0x10c, RZ, 0xfc, !PT ;  /* 0x0000010c0e077812 */ /* 0x000fe200078efcff */
[----:B------:R-:W-:-:S02]  /*6f80*/  IMAD.MOV R16, RZ, RZ, -R16 ;  /* 0x000000ffff107224 */ /* 0x000fc400078e0a10 */
[----:B------:R-:W-:Y:S02]  /*6f90*/  IMAD.MOV R17, RZ, RZ, -R17 ;  /* 0x000000ffff117224 */ /* 0x000fe400078e0a11 */
[C---:B------:R-:W-:Y:S02]  /*6fa0*/  IMAD R18, R11.reuse, R16, R18 ;  /* 0x000000100b127224 */ /* 0x040fe400078e0212 */
[----:B0-----:R-:W-:Y:S01]  /*6fb0*/  IMAD.MOV.U32 R0, RZ, RZ, R10 ;  /* 0x000000ffff007224 */ /* 0x001fe200078e000a */
[----:B------:R-:W-:Y:S01]  /*6fc0*/  LOP3.LUT R10, R14, 0x112, RZ, 0xfc, !PT ;  /* 0x000001120e0a7812 */ /* 0x000fe200078efcff */
[----:B------:R-:W-:Y:S02]  /*6fd0*/  IMAD.MOV.U32 R9, RZ, RZ, R15 ;  /* 0x000000ffff097224 */ /* 0x000fe400078e000f */
[----:B------:R-:W-:Y:S01]  /*6fe0*/  @!P6 IMAD.MOV R0, RZ, RZ, -R0 ;  /* 0x000000ffff00e224 */ /* 0x000fe200078e0a00 */
[C---:B------:R-:W-:Y:S01]  /*6ff0*/  ISETP.GT.U32.AND P6, PT, R11.reuse, R20, PT ;  /* 0x000000140b00720c */ /* 0x040fe20003fc4070 */
[----:B------:R-:W-:-:S02]  /*7000*/  IMAD R19, R11, R17, R19 ;  /* 0x000000110b137224 */ /* 0x000fc400078e0213 */
[----:B------:R-:W-:Y:S01]  /*7010*/  @!P5 IMAD.IADD R21, R21, 0x1, -R11 ;  /* 0x000000011515d824 */ /* 0x000fe200078e0a0b */
[C---:B------:R-:W-:Y:S01]  /*7020*/  ISETP.GT.U32.AND P5, PT, R11.reuse, R18, PT ;  /* 0x000000120b00720c */ /* 0x040fe20003fa4070 */
[----:B------:R-:W-:Y:S01]  /*7030*/  @!P0 IMAD.MOV R9, RZ, RZ, -R9 ;  /* 0x000000ffff098224 */ /* 0x000fe200078e0a09 */
[----:B------:R-:W-:Y:S01]  /*7040*/  ISETP.GT.U32.AND P3, PT, R11, R19, PT ;  /* 0x000000130b00720c */ /* 0x000fe20003f64070 */
[----:B------:R-:W-:Y:S01]  /*7050*/  @!P1 IMAD.IADD R4, R4, 0x1, -R11 ;  /* 0x0000000104049824 */ /* 0x000fe200078e0a0b */
[----:B------:R-:W-:Y:S01]  /*7060*/  ISETP.GE.AND P0, PT, R8, RZ, PT ;  /* 0x000000ff0800720c */ /* 0x000fe20003f06270 */
[----:B------:R-:W-:Y:S01]  /*7070*/  VIADD R8, R12, 0x10e ;  /* 0x0000010e0c087836 */ /* 0x000fe20000000000 */
[----:B------:R0:W-:Y:S01]  /*7080*/  STL [R1+0x584], R9 ;  /* 0x0005840901007387 */ /* 0x0001e20000100800 */
[----:B------:R-:W-:Y:S01]  /*7090*/  IMAD.MOV.U32 R23, RZ, RZ, R21 ;  /* 0x000000ffff177224 */ /* 0x000fe200078e0015 */
[----:B------:R-:W-:Y:S01]  /*70a0*/  ISETP.GE.AND P1, PT, R6, RZ, PT ;  /* 0x000000ff0600720c */ /* 0x000fe20003f26270 */
[----:B------:R-:W-:Y:S01]  /*70b0*/  @!P6 IMAD.IADD R20, R20, 0x1, -R11 ;  /* 0x000000011414e824 */ /* 0x000fe200078e0a0b */
[----:B------:R1:W-:Y:S01]  /*70c0*/  STL [R1+0x1f0], R0 ;  /* 0x0001f00001007387 */ /* 0x0003e20000100800 */
[----:B------:R-:W-:Y:S01]  /*70d0*/  IABS R15, R8 ;  /* 0x00000008000f7213 */ /* 0x000fe20000000000 */
[----:B------:R-:W-:-:S02]  /*70e0*/  @!P4 IMAD.MOV R23, RZ, RZ, -R23 ;  /* 0x000000ffff17c224 */ /* 0x000fc400078e0a17 */
[--C-:B------:R-:W-:Y:S02]  /*70f0*/  @!P5 IMAD.IADD R18, R18, 0x1, -R11.reuse ;  /* 0x000000011212d824 */ /* 0x100fe400078e0a0b */
[----:B------:R-:W-:Y:S01]  /*7100*/  @!P3 IMAD.IADD R19, R19, 0x1, -R11 ;  /* 0x000000011313b824 */ /* 0x000fe200078e0a0b */
[----:B0-----:R-:W-:Y:S01]  /*7110*/  IABS R9, R7 ;  /* 0x0000000700097213 */ /* 0x001fe20000000000 */
[----:B------:R-:W-:Y:S01]  /*7120*/  IMAD.HI.U32 R16, R13, R15, RZ ;  /* 0x0000000f0d107227 */ /* 0x000fe200078e00ff */
[C---:B------:R-:W-:Y:S02]  /*7130*/  ISETP.GT.U32.AND P5, PT, R11.reuse, R18, PT ;  /* 0x000000120b00720c */ /* 0x040fe40003fa4070 */
[----:B------:R-:W-:Y:S01]  /*7140*/  ISETP.GT.U32.AND P6, PT, R11, R19, PT ;  /* 0x000000130b00720c */ /* 0x000fe20003fc4070 */
[----:B-1----:R-:W-:Y:S01]  /*7150*/  IMAD.MOV.U32 R0, RZ, RZ, R4 ;  /* 0x000000ffff007224 */ /* 0x002fe200078e0004 */
[----:B------:R-:W-:Y:S01]  /*7160*/  ISETP.GE.AND P3, PT, R3, RZ, PT ;  /* 0x000000ff0300720c */ /* 0x000fe20003f66270 */
[----:B------:R-:W-:Y:S01]  /*7170*/  IMAD.HI.U32 R4, R13, R9, RZ ;  /* 0x000000090d047227 */ /* 0x000fe200078e00ff */
[----:B------:R-:W-:-:S03]  /*7180*/  LOP3.LUT R3, R14, 0x110, RZ, 0xfc, !PT ;  /* 0x000001100e037812 */ /* 0x000fc600078efcff */
[----:B------:R-:W-:Y:S01]  /*7190*/  @!P2 IMAD.MOV R0, RZ, RZ, -R0 ;  /* 0x000000ffff00a224 */ /* 0x000fe200078e0a00 */
[C---:B------:R-:W-:Y:S01]  /*71a0*/  ISETP.GT.U32.AND P2, PT, R11.reuse, R20, PT ;  /* 0x000000140b00720c */ /* 0x040fe20003f44070 */
[----:B------:R-:W-:Y:S01]  /*71b0*/  IMAD.MOV R16, RZ, RZ, -R16 ;  /* 0x000000ffff107224 */ /* 0x000fe200078e0a10 */
[----:B------:R-:W-:Y:S01]  /*71c0*/  IABS R6, R3 ;  /* 0x0000000300067213 */ /* 0x000fe20000000000 */
[----:B------:R-:W-:Y:S01]  /*71d0*/  IMAD.MOV R4, RZ, RZ, -R4 ;  /* 0x000000ffff047224 */ /* 0x000fe200078e0a04 */
[----:B------:R0:W-:Y:S01]  /*71e0*/  STL [R1+0x1f4], R0 ;  /* 0x0001f40001007387 */ /* 0x0001e20000100800 */
[----:B------:R-:W-:Y:S02]  /*71f0*/  @!P5 IMAD.IADD R18, R18, 0x1, -R11 ;  /* 0x000000011212d824 */ /* 0x000fe400078e0a0b */
[----:B------:R-:W-:Y:S01]  /*7200*/  IMAD R9, R11, R4, R9 ;  /* 0x000000040b097224 */ /* 0x000fe200078e0209 */
[----:B------:R-:W-:Y:S01]  /*7210*/  IABS R4, R10 ;  /* 0x0000000a00047213 */ /* 0x000fe20000000000 */
[----:B------:R-:W-:Y:S01]  /*7220*/  @!P6 IMAD.IADD R19, R19, 0x1, -R11 ;  /* 0x000000011313e824 */ /* 0x000fe200078e0a0b */
[----:B------:R1:W-:Y:S01]  /*7230*/  STL [R1+0x58c], R23 ;  /* 0x00058c1701007387 */ /* 0x0003e20000100800 */
[----:B------:R-:W-:Y:S01]  /*7240*/  IMAD.HI.U32 R22, R13, R6, RZ ;  /* 0x000000060d167227 */ /* 0x000fe200078e00ff */
[----:B------:R-:W-:-:S03]  /*7250*/  ISETP.GT.U32.AND P6, PT, R11, R9, PT ;  /* 0x000000090b00720c */ /* 0x000fc60003fc4070 */
[----:B------:R-:W-:Y:S01]  /*7260*/  @!P2 IMAD.IADD R20, R20, 0x1, -R11 ;  /* 0x000000011414a824 */ /* 0x000fe200078e0a0b */
[----:B------:R-:W-:Y:S01]  /*7270*/  ISETP.GE.AND P2, PT, R7, RZ, PT ;  /* 0x000000ff0700720c */ /* 0x000fe20003f46270 */
[----:B------:R-:W-:Y:S01]  /*7280*/  IMAD R7, R11, R16, R15 ;  /* 0x000000100b077224 */ /* 0x000fe200078e020f */
[C---:B------:R-:W-:Y:S01]  /*7290*/  LOP3.LUT R15, R14.reuse, 0x114, RZ, 0xfc, !PT ;  /* 0x000001140e0f7812 */ /* 0x040fe200078efcff */
[----:B0-----:R-:W-:Y:S01]  /*72a0*/  IMAD.MOV.U32 R0, RZ, RZ, R19 ;  /* 0x000000ffff007224 */ /* 0x001fe200078e0013 */
[----:B-1----:R-:W-:Y:S01]  /*72b0*/  LOP3.LUT R23, R14, 0x140, RZ, 0xfc, !PT ;  /* 0x000001400e177812 */ /* 0x002fe200078efcff */
[----:B------:R-:W-:Y:S01]  /*72c0*/  IMAD.HI.U32 R16, R13, R4, RZ ;  /* 0x000000040d107227 */ /* 0x000fe200078e00ff */
[----:B------:R-:W-:Y:S02]  /*72d0*/  ISETP.GT.U32.AND P5, PT, R11, R7, PT ;  /* 0x000000070b00720c */ /* 0x000fe40003fa4070 */
[----:B------:R-:W-:Y:S01]  /*72e0*/  IABS R17, R15 ;  /* 0x0000000f00117213 */ /* 0x000fe20000000000 */
[----:B------:R-:W-:Y:S01]  /*72f0*/  @!P0 IMAD.MOV R0, RZ, RZ, -R0 ;  /* 0x000000ffff008224 */ /* 0x000fe200078e0a00 */
[----:B------:R-:W-:Y:S01]  /*7300*/  IABS R24, R23 ;  /* 0x0000001700187213 */ /* 0x000fe20000000000 */
[----:B------:R-:W-:-:S02]  /*7310*/  IMAD.MOV R16, RZ, RZ, -R16 ;  /* 0x000000ffff107224 */ /* 0x000fc400078e0a10 */
[--C-:B------:R-:W-:Y:S01]  /*7320*/  @!P6 IMAD.IADD R9, R9, 0x1, -R11.reuse ;  /* 0x000000010909e824 */ /* 0x100fe200078e0a0b */
[----:B------:R0:W-:Y:S01]  /*7330*/  STL [R1+0x5a4], R0 ;  /* 0x0005a40001007387 */ /* 0x0001e20000100800 */
[----:B------:R-:W-:Y:S01]  /*7340*/  IMAD.HI.U32 R21, R13, R17, RZ ;  /* 0x000000110d157227 */ /* 0x000fe200078e00ff */
[----:B------:R-:W-:Y:S02]  /*7350*/  ISETP.GE.AND P6, PT, R8, RZ, PT ;  /* 0x000000ff0800720c */ /* 0x000fe40003fc6270 */
[----:B------:R-:W-:Y:S01]  /*7360*/  LOP3.LUT R8, R14, 0x116, RZ, 0xfc, !PT ;  /* 0x000001160e087812 */ /* 0x000fe200078efcff */
[----:B------:R-:W-:Y:S01]  /*7370*/  @!P5 IMAD.IADD R7, R7, 0x1, -R11 ;  /* 0x000000010707d824 */ /* 0x000fe200078e0a0b */
[C---:B------:R-:W-:Y:S01]  /*7380*/  ISETP.GT.U32.AND P5, PT, R11.reuse, R9, PT ;  /* 0x000000090b00720c */ /* 0x040fe20003fa4070 */
[C---:B------:R-:W-:Y:S01]  /*7390*/  IMAD R4, R11.reuse, R16, R4 ;  /* 0x000000100b047224 */ /* 0x040fe200078e0204 */
[----:B------:R-:W-:Y:S01]  /*73a0*/  IABS R16, R8 ;  /* 0x0000000800107213 */ /* 0x000fe20000000000 */
[----:B------:R-:W-:Y:S01]  /*73b0*/  IMAD.MOV R19, RZ, RZ, -R21 ;  /* 0x000000ffff137224 */ /* 0x000fe200078e0a15 */
[----:B------:R-:W-:Y:S01]  /*73c0*/  ISETP.GT.U32.AND P4, PT, R11, R7, PT ;  /* 0x000000070b00720c */ /* 0x000fe20003f84070 */
[----:B0-----:R-:W-:-:S02]  /*73d0*/  IMAD.MOV.U32 R0, RZ, RZ, R18 ;  /* 0x000000ffff007224 */ /* 0x001fc400078e0012 */
[----:B------:R-:W-:Y:S02]  /*73e0*/  IMAD.MOV R22, RZ, RZ, -R22 ;  /* 0x000000ffff167224 */ /* 0x000fe400078e0a16 */
[----:B------:R-:W-:Y:S01]  /*73f0*/  @!P1 IMAD.MOV R20, RZ, RZ, -R20 ;  /* 0x000000ffff149224 */ /* 0x000fe200078e0a14 */
[----:B------:R-:W-:Y:S01]  /*7400*/  ISETP.GE.AND P1, PT, R3, RZ, PT ;  /* 0x000000ff0300720c */ /* 0x000fe20003f26270 */
[----:B------:R-:W-:Y:S01]  /*7410*/  @!P3 IMAD.MOV R0, RZ, RZ, -R0 ;  /* 0x000000ffff00b224 */ /* 0x000fe200078e0a00 */
[C---:B------:R-:W-:Y:S01]  /*7420*/  ISETP.GT.U32.AND P3, PT, R11.reuse, R4, PT ;  /* 0x000000040b00720c */ /* 0x040fe20003f64070 */
[C---:B------:R-:W-:Y:S01]  /*7430*/  IMAD R3, R11.reuse, R19, R17 ;  /* 0x000000130b037224 */ /* 0x040fe200078e0211 */
[----:B------:R-:W-:Y:S01]  /*7440*/  STL [R1+0x1c0], R20 ;  /* 0x0001c01401007387 */ /* 0x000fe20000100800 */
[----:B------:R-:W-:Y:S01]  /*7450*/  IMAD R6, R11, R22, R6 ;  /* 0x000000160b067224 */ /* 0x000fe200078e0206 */
[----:B------:R-:W-:Y:S01]  /*7460*/  LOP3.LUT R17, R14, 0x118, RZ, 0xfc, !PT ;  /* 0x000001180e117812 */ /* 0x000fe200078efcff */
[--C-:B------:R-:W-:Y:S01]  /*7470*/  @!P4 IMAD.IADD R7, R7, 0x1, -R11.reuse ;  /* 0x000000010707c824 */ /* 0x100fe200078e0a0b */
[----:B------:R-:W-:Y:S01]  /*7480*/  ISETP.GT.U32.AND P4, PT, R11, R3, PT ;  /* 0x000000030b00720c */ /* 0x000fe20003f84070 */
[----:B------:R-:W-:Y:S01]  /*7490*/  @!P5 IMAD.IADD R9, R9, 0x1, -R11 ;  /* 0x000000010909d824 */ /* 0x000fe200078e0a0b */
[----:B------:R-:W-:Y:S01]  /*74a0*/  ISETP.GT.U32.AND P0, PT, R11, R6, PT ;  /* 0x000000060b00720c */ /* 0x000fe20003f04070 */
[----:B------:R0:W-:Y:S01]  /*74b0*/  STL [R1+0x1c4], R0 ;  /* 0x0001c40001007387 */ /* 0x0001e20000100800 */
[----:B------:R-:W-:Y:S01]  /*74c0*/  ISETP.GE.AND P5, PT, R10, RZ, PT ;  /* 0x000000ff0a00720c */ /* 0x000fe20003fa6270 */
[----:B------:R-:W-:Y:S01]  /*74d0*/  IMAD.HI.U32 R10, R13, R16, RZ ;  /* 0x000000100d0a7227 */ /* 0x000fe200078e00ff */
[----:B------:R-:W-:-:S03]  /*74e0*/  LOP3.LUT R22, R14, 0x13c, RZ, 0xfc, !PT ;  /* 0x0000013c0e167812 */ /* 0x000fc600078efcff */
[----:B------:R-:W-:Y:S02]  /*74f0*/  @!P3 IMAD.IADD R4, R4, 0x1, -R11 ;  /* 0x000000010404b824 */ /* 0x000fe400078e0a0b */
[----:B------:R-:W-:Y:S02]  /*7500*/  IMAD.MOV R10, RZ, RZ, -R10 ;  /* 0x000000ffff0a7224 */ /* 0x000fe400078e0a0a */
[----:B0-----:R-:W-:Y:S01]  /*7510*/  IMAD.MOV.U32 R0, RZ, RZ, R9 ;  /* 0x000000ffff007224 */ /* 0x001fe200078e0009 */
[----:B------:R-:W-:Y:S01]  /*7520*/  IABS R9, R17 ;  /* 0x0000001100097213 */ /* 0x000fe20000000000 */
[--C-:B------:R-:W-:Y:S02]  /*7530*/  @!P4 IMAD.IADD R3, R3, 0x1, -R11.reuse ;  /* 0x000000010303c824 */ /* 0x100fe400078e0a0b */
[----:B------:R-:W-:Y:S01]  /*7540*/  @!P2 IMAD.MOV R0, RZ, RZ, -R0 ;  /* 0x000000ffff00a224 */ /* 0x000fe200078e0a00 */
[C---:B------:R-:W-:Y:S01]  /*7550*/  ISETP.GT.U32.AND P2, PT, R11.reuse, R4, PT ;  /* 0x000000040b00720c */ /* 0x040fe20003f44070 */
[----:B------:R-:W-:Y:S01]  /*7560*/  @!P0 IMAD.IADD R6, R6, 0x1, -R11 ;  /* 0x0000000106068824 */ /* 0x000fe200078e0a0b */
[C---:B------:R-:W-:Y:S01]  /*7570*/  ISETP.GT.U32.AND P4, PT, R11.reuse, R3, PT ;  /* 0x000000030b00720c */ /* 0x040fe20003f84070 */
[----:B------:R-:W-:Y:S01]  /*7580*/  IMAD R10, R11, R10, R16 ;  /* 0x0000000a0b0a7224 */ /* 0x000fe200078e0210 */
[----:B------:R0:W-:Y:S01]  /*7590*/  STL [R1+0x5ac], R0 ;  /* 0x0005ac0001007387 */ /* 0x0001e20000100800 */
[----:B------:R-:W-:Y:S01]  /*75a0*/  ISETP.GE.AND P0, PT, R15, RZ, PT ;  /* 0x000000ff0f00720c */ /* 0x000fe20003f06270 */
[----:B------:R-:W-:Y:S01]  /*75b0*/  IMAD.HI.U32 R25, R13, R24, RZ ;  /* 0x000000180d197227 */ /* 0x000fe200078e00ff */
[----:B------:R-:W-:-:S02]  /*75c0*/  ISETP.GT.U32.AND P3, PT, R11, R6, PT ;  /* 0x000000060b00720c */ /* 0x000fc40003f64070 */
[----:B------:R-:W-:Y:S01]  /*75d0*/  LOP3.LUT R15, R14, 0x11a, RZ, 0xfc, !PT ;  /* 0x0000011a0e0f7812 */ /* 0x000fe200078efcff */
[----:B------:R-:W-:-:S03]  /*75e0*/  IMAD.MOV R25, RZ, RZ, -R25 ;  /* 0x000000ffff197224 */ /* 0x000fc600078e0a19 */
[----:B------:R-:W-:Y:S01]  /*75f0*/  @!P2 IMAD.IADD R4, R4, 0x1, -R11 ;  /* 0x000000010404a824 */ /* 0x000fe200078e0a0b */
[----:B------:R-:W-:Y:S01]  /*7600*/  ISETP.GE.AND P2, PT, R17, RZ, PT ;  /* 0x000000ff1100720c */ /* 0x000fe20003f46270 */
[----:B0-----:R-:W-:Y:S01]  /*7610*/  IMAD.MOV.U32 R0, RZ, RZ, R7 ;  /* 0x000000ffff007224 */ /* 0x001fe200078e0007 */
[----:B------:R-:W-:Y:S01]  /*7620*/  IABS R16, R15 ;  /* 0x0000000f00107213 */ /* 0x000fe20000000000 */
[----:B------:R-:W-:-:S04]  /*7630*/  IMAD.HI.U32 R7, R13, R9, RZ ;  /* 0x000000090d077227 */ /* 0x000fc800078e00ff */
[----:B------:R-:W-:Y:S02]  /*7640*/  IMAD.MOV R7, RZ, RZ, -R7 ;  /* 0x000000ffff077224 */ /* 0x000fe400078e0a07 */
[----:B------:R-:W-:Y:S02]  /*7650*/  @!P4 IMAD.IADD R3, R3, 0x1, -R11 ;  /* 0x000000010303c824 */ /* 0x000fe400078e0a0b */
[C---:B------:R-:W-:Y:S01]  /*7660*/  IMAD R17, R11.reuse, R7, R9 ;  /* 0x000000070b117224 */ /* 0x040fe200078e0209 */
[----:B------:R-:W-:Y:S01]  /*7670*/  LOP3.LUT R7, R14, 0x11c, RZ, 0xfc, !PT ;  /* 0x0000011c0e077812 */ /* 0x000fe200078efcff */
[----:B------:R-:W-:Y:S01]  /*7680*/  @!P3 IMAD.IADD R6, R6, 0x1, -R11 ;  /* 0x000000010606b824 */ /* 0x000fe200078e0a0b */
[C---:B------:R-:W-:Y:S01]  /*7690*/  ISETP.GT.U32.AND P3, PT, R11.reuse, R10, PT ;  /* 0x0000000a0b00720c */ /* 0x040fe20003f64070 */
[----:B------:R-:W-:Y:S01]  /*76a0*/  @!P6 IMAD.MOV R0, RZ, RZ, -R0 ;  /* 0x000000ffff00e224 */ /* 0x000fe200078e0a00 */
[----:B------:R-:W-:Y:S01]  /*76b0*/  ISETP.GT.U32.AND P4, PT, R11, R17, PT ;  /* 0x000000110b00720c */ /* 0x000fe20003f84070 */
[----:B------:R-:W-:Y:S01]  /*76c0*/  IMAD.HI.U32 R19, R13, R16, RZ ;  /* 0x000000100d137227 */ /* 0x000fe200078e00ff */
[----:B------:R-:W-:-:S02]  /*76d0*/  ISETP.GE.AND P6, PT, R8, RZ, PT ;  /* 0x000000ff0800720c */ /* 0x000fc40003fc6270 */
[----:B------:R-:W-:Y:S01]  /*76e0*/  IABS R18, R7 ;  /* 0x0000000700127213 */ /* 0x000fe20000000000 */
[----:B------:R-:W-:Y:S01]  /*76f0*/  VIADD R8, R12, 0x11e ;  /* 0x0000011e0c087836 */ /* 0x000fe20000000000 */
[----:B------:R0:W-:Y:S01]  /*7700*/  STL [R1+0x5c4], R0 ;  /* 0x0005c40001007387 */ /* 0x0001e20000100800 */
[----:B------:R-:W-:-:S03]  /*7710*/  IMAD.MOV R19, RZ, RZ, -R19 ;  /* 0x000000ffff137224 */ /* 0x000fc600078e0a13 */
[----:B------:R-:W-:Y:S01]  /*7720*/  IABS R9, R8 ;  /* 0x0000000800097213 */ /* 0x000fe20000000000 */
[--C-:B------:R-:W-:Y:S01]  /*7730*/  @!P3 IMAD.IADD R10, R10, 0x1, -R11.reuse ;  /* 0x000000010a0ab824 */ /* 0x100fe200078e0a0b */
[----:B------:R-:W-:Y:S01]  /*7740*/  ISETP.GE.AND P3, PT, R15, RZ, PT ;  /* 0x000000ff0f00720c */ /* 0x000fe20003f66270 */
[----:B------:R-:W-:Y:S02]  /*7750*/  @!P4 IMAD.IADD R17, R17, 0x1, -R11 ;  /* 0x000000011111c824 */ /* 0x000fe400078e0a0b */
[C---:B------:R-:W-:Y:S01]  /*7760*/  IMAD R16, R11.reuse, R19, R16 ;  /* 0x000000130b107224 */ /* 0x040fe200078e0210 */
[----:B------:R-:W-:Y:S01]  /*7770*/  LOP3.LUT R19, R14, 0x126, RZ, 0xfc, !PT ;  /* 0x000001260e137812 */ /* 0x000fe200078efcff */
[----:B0-----:R-:W-:Y:S01]  /*7780*/  IMAD.MOV.U32 R0, RZ, RZ, R6 ;  /* 0x000000ffff007224 */ /* 0x001fe200078e0006 */
[C---:B------:R-:W-:Y:S01]  /*7790*/  ISETP.GT.U32.AND P4, PT, R11.reuse, R17, PT ;  /* 0x000000110b00720c */ /* 0x040fe20003f84070 */
[----:B------:R-:W-:Y:S02]  /*77a0*/  IMAD.MOV.U32 R6, RZ, RZ, R18 ;  /* 0x000000ffff067224 */ /* 0x000fe400078e0012 */
[----:B------:R-:W-:Y:S01]  /*77b0*/  @!P1 IMAD.MOV R0, RZ, RZ, -R0 ;  /* 0x000000ffff009224 */ /* 0x000fe200078e0a00 */
[----:B------:R-:W-:Y:S01]  /*77c0*/  ISETP.GT.U32.AND P1, PT, R11, R10, PT ;  /* 0x0000000a0b00720c */ /* 0x000fe20003f24070 */
[----:B------:R-:W-:-:S02]  /*77d0*/  IMAD.MOV.U32 R18, RZ, RZ, R4 ;  /* 0x000000ffff127224 */ /* 0x000fc400078e0004 */
[----:B------:R-:W-:Y:S01]  /*77e0*/  IMAD.MOV.U32 R15, RZ, RZ, R9 ;  /* 0x000000ffff0f7224 */ /* 0x000fe200078e0009 */
[----:B------:R0:W-:Y:S01]  /*77f0*/  STL [R1+0x1dc], R0 ;  /* 0x0001dc0001007387 */ /* 0x0001e20000100800 */
[----:B------:R-:W-:-:S04]  /*7800*/  IMAD.HI.U32 R9, R13, R6, RZ ;  /* 0x000000060d097227 */ /* 0x000fc800078e00ff */
[----:B------:R-:W-:Y:S01]  /*7810*/  @!P5 IMAD.MOV R18, RZ, RZ, -R18 ;  /* 0x000000ffff12d224 */ /* 0x000fe200078e0a12 */
[----:B------:R-:W-:Y:S01]  /*7820*/  ISETP.GT.U32.AND P5, PT, R11, R16, PT ;  /* 0x000000100b00720c */ /* 0x000fe20003fa4070 */
[----:B------:R-:W-:-:S03]  /*7830*/  IMAD.HI.U32 R4, R13, R15, RZ ;  /* 0x0000000f0d047227 */ /* 0x000fc600078e00ff */
[----:B------:R1:W-:Y:S01]  /*7840*/  STL [R1+0x1e0], R18 ;  /* 0x0001e01201007387 */ /* 0x0003e20000100800 */
[----:B0-----:R-:W-:Y:S02]  /*7850*/  IMAD.MOV.U32 R0, RZ, RZ, R3 ;  /* 0x000000ffff007224 */ /* 0x001fe400078e0003 */
[----:B------:R-:W-:Y:S01]  /*7860*/  IMAD.MOV R3, RZ, RZ, -R9 ;  /* 0x000000ffff037224 */ /* 0x000fe200078e0a09 */
[C---:B------:R-:W-:Y:S01]  /*7870*/  LOP3.LUT R9, R14.reuse, 0x120, RZ, 0xfc, !PT ;  /* 0x000001200e097812 */ /* 0x040fe200078efcff */
[--C-:B------:R-:W-:Y:S02]  /*7880*/  @!P4 IMAD.IADD R17, R17, 0x1, -R11.reuse ;  /* 0x000000011111c824 */ /* 0x100fe400078e0a0b */
[C---:B------:R-:W-:Y:S01]  /*7890*/  IMAD R3, R11.reuse, R3, R6 ;  /* 0x000000030b037224 */ /* 0x040fe200078e0206 */
[----:B------:R-:W-:Y:S01]  /*78a0*/  LOP3.LUT R6, R14, 0x122, RZ, 0xfc, !PT ;  /* 0x000001220e067812 */ /* 0x000fe200078efcff */
[----:B------:R-:W-:Y:S02]  /*78b0*/  IMAD.MOV R4, RZ, RZ, -R4 ;  /* 0x000000ffff047224 */ /* 0x000fe400078e0a04 */
[--C-:B------:R-:W-:Y:S01]  /*78c0*/  @!P1 IMAD.IADD R10, R10, 0x1, -R11.reuse ;  /* 0x000000010a0a9824 */ /* 0x100fe200078e0a0b */
[C---:B------:R-:W-:Y:S01]  /*78d0*/  ISETP.GT.U32.AND P4, PT, R11.reuse, R3, PT ;  /* 0x000000030b00720c */ /* 0x040fe20003f84070 */
[----:B------:R-:W-:Y:S01]  /*78e0*/  @!P5 IMAD.IADD R16, R16, 0x1, -R11 ;  /* 0x000000011010d824 */ /* 0x000fe200078e0a0b */
[----:B------:R-:W-:Y:S01]  /*78f0*/  ISETP.GE.AND P1, PT, R8, RZ, PT ;  /* 0x000000ff0800720c */ /* 0x000fe20003f26270 */
[C---:B------:R-:W-:Y:S01]  /*7900*/  IMAD R8, R11.reuse, R4, R15 ;  /* 0x000000040b087224 */ /* 0x040fe200078e020f */
[----:B------:R-:W-:Y:S01]  /*7910*/  IABS R15, R6 ;  /* 0x00000006000f7213 */ /* 0x000fe20000000000 */
[----:B-1----:R-:W-:Y:S01]  /*7920*/  IMAD.MOV.U32 R18, RZ, RZ, R10 ;  /* 0x000000ffff127224 */ /* 0x002fe200078e000a */
[----:B------:R-:W-:Y:S01]  /*7930*/  ISETP.GT.U32.AND P5, PT, R11, R16, PT ;  /* 0x000000100b00720c */ /* 0x000fe20003fa4070 */
[----:B------:R-:W-:Y:S01]  /*7940*/  @!P0 IMAD.MOV R0, RZ, RZ, -R0 ;  /* 0x000000ffff008224 */ /* 0x000fe200078e0a00 */
[----:B------:R-:W-:Y:S01]  /*7950*/  ISETP.GE.AND P0, PT, R7, RZ, PT ;  /* 0x000000ff0700720c */ /* 0x000fe20003f06270 */
[----:B------:R-:W-:Y:S01]  /*7960*/  @!P6 IMAD.MOV R18, RZ, RZ, -R18 ;  /* 0x000000ffff12e224 */ /* 0x000fe200078e0a12 */
[----:B------:R-:W-:-:S02]  /*7970*/  ISETP.GT.U32.AND P6, PT, R11, R8, PT ;  /* 0x000000080b00720c */ /* 0x000fc40003fc4070 */
[----:B------:R0:W-:Y:S01]  /*7980*/  STL [R1+0x928], R0 ;  /* 0x0009280001007387 */ /* 0x0001e20000100800 */
[--C-:B------:R-:W-:Y:S01]  /*7990*/  @!P4 IMAD.IADD R3, R3, 0x1, -R11.reuse ;  /* 0x000000010303c824 */ /* 0x100fe200078e0a0b */
[----:B------:R-:W-:Y:S02]  /*79a0*/  IABS R7, R9 ;  /* 0x0000000900077213 */ /* 0x000fe40000000000 */
[----:B------:R1:W-:Y:S01]  /*79b0*/  STL [R1+0x924], R18 ;  /* 0x0009241201007387 */ /* 0x0003e20000100800 */
[----:B------:R-:W-:Y:S02]  /*79c0*/  LOP3.LUT R4, R14, 0x124, RZ, 0xfc, !PT ;  /* 0x000001240e047812 */ /* 0x000fe400078efcff */
[----:B------:R-:W-:Y:S01]  /*79d0*/  ISETP.GT.U32.AND P4, PT, R11, R3, PT ;  /* 0x000000030b00720c */ /* 0x000fe20003f84070 */
[----:B------:R-:W-:Y:S01]  /*79e0*/  @!P5 IMAD.IADD R16, R16, 0x1, -R11 ;  /* 0x000000011010d824 */ /* 0x000fe200078e0a0b */
[----:B------:R-:W-:Y:S01]  /*79f0*/  ISETP.GE.AND P5, PT, R6, RZ, PT ;  /* 0x000000ff0600720c */ /* 0x000fe20003fa6270 */
[----:B0-----:R-:W-:Y:S01]  /*7a00*/  IMAD.MOV.U32 R0, RZ, RZ, R17 ;  /* 0x000000ffff007224 */ /* 0x001fe200078e0011 */
[----:B------:R-:W-:Y:S01]  /*7a10*/  IABS R10, R4 ;  /* 0x00000004000a7213 */ /* 0x000fe20000000000 */
[----:B------:R-:W-:-:S02]  /*7a20*/  @!P6 IMAD.IADD R8, R8, 0x1, -R11 ;  /* 0x000000010808e824 */ /* 0x000fc400078e0a0b */
[----:B------:R-:W-:Y:S01]  /*7a30*/  @!P2 IMAD.MOV R0, RZ, RZ, -R0 ;  /* 0x000000ffff00a224 */ /* 0x000fe200078e0a00 */
[----:B------:R-:W-:Y:S01]  /*7a40*/  ISETP.GE.AND P2, PT, R9, RZ, PT ;  /* 0x000000ff0900720c */ /* 0x000fe20003f46270 */
[----:B------:R-:W-:Y:S01]  /*7a50*/  IMAD.MOV.U32 R9, RZ, RZ, R15 ;  /* 0x000000ffff097224 */ /* 0x000fe200078e000f */
[----:B------:R-:W-:Y:S01]  /*7a60*/  ISETP.GT.U32.AND P6, PT, R11, R8, PT ;  /* 0x000000080b00720c */ /* 0x000fe20003fc4070 */
[C---:B------:R-:W-:Y:S01]  /*7a70*/  IMAD.HI.U32 R17, R13.reuse, R7, RZ ;  /* 0x000000070d117227 */ /* 0x040fe200078e00ff */
[----:B------:R0:W-:Y:S01]  /*7a80*/  STL [R1+0x1e4], R0 ;  /* 0x0001e40001007387 */ /* 0x0001e20000100800 */
[----:B-1----:R-:W-:Y:S02]  /*7a90*/  LOP3.LUT R18, R14, 0x12c, RZ, 0xfc, !PT ;  /* 0x0000012c0e127812 */ /* 0x002fe400078efcff */
[----:B------:R-:W-:-:S04]  /*7aa0*/  IMAD.HI.U32 R6, R13, R9, RZ ;  /* 0x000000090d067227 */ /* 0x000fc800078e00ff */
[----:B------:R-:W-:Y:S02]  /*7ab0*/  IMAD.MOV R17, RZ, RZ, -R17 ;  /* 0x000000ffff117224 */ /* 0x000fe400078e0a11 */
[----:B------:R-:W-:Y:S02]  /*7ac0*/  IMAD.MOV R6, RZ, RZ, -R6 ;  /* 0x000000ffff067224 */ /* 0x000fe400078e0a06 */
[----:B0-----:R-:W-:Y:S02]  /*7ad0*/  IMAD.MOV.U32 R0, RZ, RZ, R16 ;  /* 0x000000ffff007224 */ /* 0x001fe400078e0010 */
[----:B------:R-:W-:Y:S02]  /*7ae0*/  @!P4 IMAD.IADD R3, R3, 0x1, -R11 ;  /* 0x000000010303c824 */ /* 0x000fe400078e0a0b */
[----:B------:R-:W-:Y:S01]  /*7af0*/  @!P3 IMAD.MOV R0, RZ, RZ, -R0 ;  /* 0x000000ffff00b224 */ /* 0x000fe200078e0a00 */
[----:B------:R-:W-:Y:S01]  /*7b00*/  ISETP.GE.AND P3, PT, R4, RZ, PT ;  /* 0x000000ff0400720c */ /* 0x000fe20003f66270 */
[C---:B------:R-:W-:Y:S01]  /*7b10*/  IMAD R7, R11.reuse, R17, R7 ;  /* 0x000000110b077224 */ /* 0x040fe200078e0207 */
[----:B------:R-:W-:Y:S01]  /*7b20*/  LOP3.LUT R4, R14, 0x12a, RZ, 0xfc, !PT ;  /* 0x0000012a0e047812 */ /* 0x000fe200078efcff */
[----:B------:R-:W-:Y:S01]  /*7b30*/  IMAD R9, R11, R6, R9 ;  /* 0x000000060b097224 */ /* 0x000fe200078e0209 */
[----:B------:R0:W-:Y:S01]  /*7b40*/  STL [R1+0x1e8], R0 ;  /* 0x0001e80001007387 */ /* 0x0001e20000100800 */
[----:B------:R-:W-:Y:S01]  /*7b50*/  IMAD.HI.U32 R15, R13, R10, RZ ;  /* 0x0000000a0d0f7227 */ /* 0x000fe200078e00ff */
[----:B------:R-:W-:-:S02]  /*7b60*/  ISETP.GT.U32.AND P4, PT, R11, R7, PT ;  /* 0x000000070b00720c */ /* 0x000fc40003f84070 */
[----:B------:R-:W-:Y:S01]  /*7b70*/  IABS R6, R4 ;  /* 0x0000000400067213 */ /* 0x000fe20000000000 */
[----:B------:R-:W-:Y:S02]  /*7b80*/  IMAD.MOV R15, RZ, RZ, -R15 ;  /* 0x000000ffff0f7224 */ /* 0x000fe400078e0a0f */
[----:B------:R-:W-:Y:S01]  /*7b90*/  @!P6 IMAD.IADD R8, R8, 0x1, -R11 ;  /* 0x000000010808e824 */ /* 0x000fe200078e0a0b */
[----:B------:R-:W-:Y:S01]  /*7ba0*/  ISETP.GE.AND P6, PT, R19, RZ, PT ;  /* 0x000000ff1300720c */ /* 0x000fe20003fc6270 */
[C---:B------:R-:W-:Y:S01]  /*7bb0*/  IMAD R10, R11.reuse, R15, R10 ;  /* 0x0000000f0b0a7224 */ /* 0x040fe200078e020a */
[----:B------:R-:W-:Y:S01]  /*7bc0*/  IABS R19, R19 ;  /* 0x0000001300137213 */ /* 0x000fe20000000000 */
[----:B0-----:R-:W-:Y:S01]  /*7bd0*/  IMAD.MOV.U32 R0, RZ, RZ, R3 ;  /* 0x000000ffff007224 */ /* 0x001fe200078e0003 */
[----:B------:R-:W-:Y:S02]  /*7be0*/  LOP3.LUT R15, R14, 0x128, RZ, 0xfc, !PT ;  /* 0x000001280e0f7812 */ /* 0x000fe400078efcff */
[----:B------:R-:W-:Y:S01]  /*7bf0*/  IABS R3, R18 ;  /* 0x0000001200037213 */ /* 0x000fe20000000000 */
[----:B------:R-:W-:Y:S01]  /*7c00*/  @!P0 IMAD.MOV R0, RZ, RZ, -R0 ;  /* 0x000000ffff008224 */ /* 0x000fe200078e0a00 */
[----:B------:R-:W-:Y:S01]  /*7c10*/  ISETP.GT.U32.AND P0, PT, R11, R9, PT ;  /* 0x000000090b00720c */ /* 0x000fe20003f04070 */
[----:B------:R-:W-:Y:S01]  /*7c20*/  @!P4 IMAD.IADD R7, R7, 0x1, -R11 ;  /* 0x000000010707c824 */ /* 0x000fe200078e0a0b */
[----:B------:R-:W-:Y:S01]  /*7c30*/  IABS R17, R15 ;  /* 0x0000000f00117213 */ /* 0x000fe20000000000 */
[----:B------:R-:W-:Y:S01]  /*7c40*/  IMAD.HI.U32 R20, R13, R19, RZ ;  /* 0x000000130d147227 */ /* 0x000fe200078e00ff */
[----:B------:R0:W-:Y:S02]  /*7c50*/  STL [R1+0x910], R0 ;  /* 0x0009100001007387 */ /* 0x0001e40000100800 */
[----:B------:R-:W-:Y:S01]  /*7c60*/  ISETP.GT.U32.AND P4, PT, R11, R7, PT ;  /* 0x000000070b00720c */ /* 0x000fe20003f84070 */
[----:B------:R-:W-:-:S02]  /*7c70*/  IMAD.MOV R20, RZ, RZ, -R20 ;  /* 0x000000ffff147224 */ /* 0x000fc400078e0a14 */
[----:B------:R-:W-:-:S04]  /*7c80*/  IMAD.HI.U32 R16, R13, R17, RZ ;  /* 0x000000110d107227 */ /* 0x000fc800078e00ff */
[--C-:B------:R-:W-:Y:S02]  /*7c90*/  @!P0 IMAD.IADD R9, R9, 0x1, -R11.reuse ;  /* 0x0000000109098824 */ /* 0x100fe400078e0a0b */
[----:B0-----:R-:W-:Y:S02]  /*7ca0*/  IMAD.MOV.U32 R0, RZ, RZ, R8 ;  /* 0x000000ffff007224 */ /* 0x001fe400078e0008 */
[----:B------:R-:W-:Y:S01]  /*7cb0*/  IMAD.MOV R16, RZ, RZ, -R16 ;  /* 0x000000ffff107224 */ /* 0x000fe200078e0a10 */
[C---:B------:R-:W-:Y:S01]  /*7cc0*/  ISETP.GT.U32.AND P0, PT, R11.reuse, R9, PT ;  /* 0x000000090b00720c */ /* 0x040fe20003f04070 */
[----:B------:R-:W-:Y:S01]  /*7cd0*/  @!P1 IMAD.MOV R0, RZ, RZ, -R0 ;  /* 0x000000ffff009224 */ /* 0x000fe200078e0a00 */
[----:B------:R-:W-:Y:S01]  /*7ce0*/  ISETP.GT.U32.AND P1, PT, R11, R10, PT ;  /* 0x0000000a0b00720c */ /* 0x000fe20003f24070 */
[----:B------:R-:W-:Y:S01]  /*7cf0*/  @!P4 IMAD.IADD R7, R7, 0x1, -R11 ;  /* 0x000000010707c824 */ /* 0x000fe200078e0a0b */
[----:B------:R-:W-:Y:S01]  /*7d00*/  ISETP.GE.AND P4, PT, R15, RZ, PT ;  /* 0x000000ff0f00720c */ /* 0x000fe20003f86270 */
[----:B------:R-:W-:Y:S01]  /*7d10*/  IMAD R15, R11, R20, R19 ;  /* 0x000000140b0f7224 */ /* 0x000fe200078e0213 */
[----:B------:R0:W-:Y:S01]  /*7d20*/  STL [R1+0x90c], R0 ;  /* 0x00090c0001007387 */ /* 0x0001e20000100800 */
[----:B------:R-:W-:-:S02]  /*7d30*/  IMAD.MOV.U32 R21, RZ, RZ, R7 ;  /* 0x000000ffff157224 */ /* 0x000fc400078e0007 */
[----:B------:R-:W-:Y:S02]  /*7d40*/  IMAD R17, R11, R16, R17 ;  /* 0x000000100b117224 */ /* 0x000fe400078e0211 */
[----:B------:R-:W-:-:S04]  /*7d50*/  IMAD.HI.U32 R16, R13, R3, RZ ;  /* 0x000000030d107227 */ /* 0x000fc800078e00ff */
[--C-:B------:R-:W-:Y:S02]  /*7d60*/  @!P1 IMAD.IADD R10, R10, 0x1, -R11.reuse ;  /* 0x000000010a0a9824 */ /* 0x100fe400078e0a0b */
[----:B------:R-:W-:Y:S01]  /*7d70*/  @!P0 IMAD.IADD R9, R9, 0x1, -R11 ;  /* 0x0000000109098824 */ /* 0x000fe200078e0a0b */
[C---:B------:R-:W-:Y:S01]  /*7d80*/  ISETP.GT.U32.AND P0, PT, R11.reuse, R15, PT ;  /* 0x0000000f0b00720c */ /* 0x040fe20003f04070 */
[----:B------:R-:W-:Y:S01]  /*7d90*/  @!P2 IMAD.MOV R21, RZ, RZ, -R21 ;  /* 0x000000ffff15a224 */ /* 0x000fe200078e0a15 */
[C---:B------:R-:W-:Y:S01]  /*7da0*/  ISETP.GT.U32.AND P1, PT, R11.reuse, R10, PT ;  /* 0x0000000a0b00720c */ /* 0x040fe20003f24070 */
[----:B0-----:R-:W-:Y:S01]  /*7db0*/  IMAD.MOV.U32 R0, RZ, RZ, R9 ;  /* 0x000000ffff007224 */ /* 0x001fe200078e0009 */
[C---:B------:R-:W-:Y:S01]  /*7dc0*/  ISETP.GT.U32.AND P2, PT, R11.reuse, R17, PT ;  /* 0x000000110b00720c */ /* 0x040fe20003f44070 */
[----:B------:R-:W-:Y:S01]  /*7dd0*/  IMAD.MOV R7, RZ, RZ, -R16 ;  /* 0x000000ffff077224 */ /* 0x000fe200078e0a10 */
[----:B------:R-:W-:Y:S01]  /*7de0*/  STL [R1+0x1c8], R21 ;  /* 0x0001c81501007387 */ /* 0x000fe20000100800 */
[----:B------:R-:W-:Y:S01]  /*7df0*/  @!P5 IMAD.MOV R0, RZ, RZ, -R0 ;  /* 0x000000ffff00d224 */ /* 0x000fe200078e0a00 */
[----:B------:R-:W-:Y:S01]  /*7e00*/  ISETP.GE.AND P5, PT, R4, RZ, PT ;  /* 0x000000ff0400720c */ /* 0x000fe20003fa6270 */
[----:B------:R-:W-:Y:S01]  /*7e10*/  IMAD R3, R11, R7, R3 ;  /* 0x000000070b037224 */ /* 0x000fe200078e0203 */
[----:B------:R-:W-:Y:S01]  /*7e20*/  LOP3.LUT R9, R14, 0x132, RZ, 0xfc, !PT ;  /* 0x000001320e097812 */ /* 0x000fe200078efcff */
[----:B------:R-:W-:Y:S01]  /*7e30*/  IMAD.HI.U32 R8, R13, R6, RZ ;  /* 0x000000060d087227 */ /* 0x000fe200078e00ff */
[----:B------:R0:W-:Y:S02]  /*7e40*/  STL [R1+0x1d8], R0 ;  /* 0x0001d80001007387 */ /* 0x0001e40000100800 */
[----:B------:R-:W-:Y:S01]  /*7e50*/  IABS R16, R9 ;  /* 0x0000000900107213 */ /* 0x000fe20000000000 */
[----:B------:R-:W-:-:S02]  /*7e60*/  @!P1 IMAD.IADD R10, R10, 0x1, -R11 ;  /* 0x000000010a0a9824 */ /* 0x000fc400078e0a0b */
[--C-:B------:R-:W-:Y:S02]  /*7e70*/  @!P0 IMAD.IADD R15, R15, 0x1, -R11.reuse ;  /* 0x000000010f0f8824 */ /* 0x100fe400078e0a0b */
[----:B------:R-:W-:Y:S02]  /*7e80*/  IMAD.MOV R8, RZ, RZ, -R8 ;  /* 0x000000ffff087224 */ /* 0x000fe400078e0a08 */
[----:B------:R-:W-:Y:S01]  /*7e90*/  @!P2 IMAD.IADD R17, R17, 0x1, -R11 ;  /* 0x000000011111a824 */ /* 0x000fe200078e0a0b */
[C---:B------:R-:W-:Y:S01]  /*7ea0*/  ISETP.GT.U32.AND P0, PT, R11.reuse, R15, PT ;  /* 0x0000000f0b00720c */ /* 0x040fe20003f04070 */
[----:B0-----:R-:W-:Y:S02]  /*7eb0*/  IMAD.MOV.U32 R0, RZ, RZ, R10 ;  /* 0x000000ffff007224 */ /* 0x001fe400078e000a */
[C---:B------:R-:W-:Y:S01]  /*7ec0*/  IMAD R4, R11.reuse, R8, R6 ;  /* 0x000000080b047224 */ /* 0x040fe200078e0206 */
[----:B------:R-:W-:Y:S01]  /*7ed0*/  LOP3.LUT R8, R14, 0x130, RZ, 0xfc, !PT ;  /* 0x000001300e087812 */ /* 0x000fe200078efcff */
[----:B------:R-:W-:Y:S01]  /*7ee0*/  @!P3 IMAD.MOV R0, RZ, RZ, -R0 ;  /* 0x000000ffff00b224 */ /* 0x000fe200078e0a00 */
[----:B------:R-:W-:Y:S01]  /*7ef0*/  ISETP.GT.U32.AND P3, PT, R11, R3, PT ;  /* 0x000000030b00720c */ /* 0x000fe20003f64070 */
[----:B------:R-:W-:Y:S01]  /*7f00*/  VIADD R6, R12, 0x12e ;  /* 0x0000012e0c067836 */ /* 0x000fe20000000000 */
[----:B------:R-:W-:-:S02]  /*7f10*/  IABS R10, R8 ;  /* 0x00000008000a7213 */ /* 0x000fc40000000000 */
[----:B------:R-:W-:Y:S01]  /*7f20*/  ISETP.GT.U32.AND P1, PT, R11, R4, PT ;  /* 0x000000040b00720c */ /* 0x000fe20003f24070 */
[----:B------:R-:W-:Y:S01]  /*7f30*/  STL [R1+0x904], R0 ;  /* 0x0009040001007387 */ /* 0x000fe20000100800 */
[----:B------:R-:W-:Y:S01]  /*7f40*/  IABS R7, R6 ;  /* 0x0000000600077213 */ /* 0x000fe20000000000 */
[----:B------:R-:W-:Y:S01]  /*7f50*/  @!P0 IMAD.IADD R15, R15, 0x1, -R11 ;  /* 0x000000010f0f8824 */ /* 0x000fe200078e0a0b */
[----:B------:R-:W-:Y:S01]  /*7f60*/  ISETP.GE.AND P0, PT, R18, RZ, PT ;  /* 0x000000ff1200720c */ /* 0x000fe20003f06270 */
[----:B------:R-:W-:Y:S01]  /*7f70*/  IMAD.HI.U32 R18, R13, R10, RZ ;  /* 0x0000000a0d127227 */ /* 0x000fe200078e00ff */
[----:B------:R-:W-:-:S03]  /*7f80*/  ISETP.GT.U32.AND P2, PT, R11, R17, PT ;  /* 0x000000110b00720c */ /* 0x000fc60003f44070 */
[----:B------:R-:W-:Y:S02]  /*7f90*/  @!P3 IMAD.IADD R3, R3, 0x1, -R11 ;  /* 0x000000010303b824 */ /* 0x000fe400078e0a0b */
[----:B------:R-:W-:-:S03]  /*7fa0*/  IMAD.HI.U32 R19, R13, R7, RZ ;  /* 0x000000070d137227 */ /* 0x000fc600078e00ff */
[C---:B------:R-:W-:Y:S01]  /*7fb0*/  ISETP.GT.U32.AND P3, PT, R11.reuse, R3, PT ;  /* 0x000000030b00720c */ /* 0x040fe20003f64070 */
[----:B------:R-:W-:Y:S02]  /*7fc0*/  IMAD.MOV.U32 R20, RZ, RZ, R15 ;  /* 0x000000ffff147224 */ /* 0x000fe400078e000f */
[----:B------:R-:W-:Y:S02]  /*7fd0*/  IMAD.MOV R18, RZ, RZ, -R18 ;  /* 0x000000ffff127224 */ /* 0x000fe400078e0a12 */
[----:B------:R-:W-:Y:S02]  /*7fe0*/  IMAD.MOV R19, RZ, RZ, -R19 ;  /* 0x000000ffff137224 */ /* 0x000fe400078e0a13 */
[----:B------:R-:W-:Y:S01]  /*7ff0*/  @!P6 IMAD.MOV R20, RZ, RZ, -R20 ;  /* 0x000000ffff14e224 */ /* 0x000fe200078e0a14 */
[----:B------:R-:W-:Y:S01]  /*8000*/  ISETP.GE.AND P6, PT, R6, RZ, PT ;  /* 0x000000ff0600720c */ /* 0x000fe20003fc6270 */
[C---:B------:R-:W-:Y:S02]  /*8010*/  IMAD R6, R11.reuse, R18, R10 ;  /* 0x000000120b067224 */ /* 0x040fe400078e020a */
[----:B------:R-:W-:Y:S01]  /*8020*/  @!P1 IMAD.IADD R4, R4, 0x1, -R11 ;  /* 0x0000000104049824 */ /* 0x000fe200078e0a0b */
[----:B------:R0:W-:Y:S01]  /*8030*/  STL [R1+0x8ec], R20 ;  /* 0x0008ec1401007387 */ /* 0x0001e20000100800 */
[----:B------:R-:W-:-:S02]  /*8040*/  IMAD R7, R11, R19, R7 ;  /* 0x000000130b077224 */ /* 0x000fc400078e0207 */
[--C-:B------:R-:W-:Y:S01]  /*8050*/  @!P3 IMAD.IADD R3, R3, 0x1, -R11.reuse ;  /* 0x000000010303b824 */ /* 0x100fe200078e0a0b */
[----:B------:R-:W-:Y:S01]  /*8060*/  ISETP.GT.U32.AND P3, PT, R11, R6, PT ;  /* 0x000000060b00720c */ /* 0x000fe20003f64070 */
[----:B------:R-:W-:Y:S01]  /*8070*/  @!P2 IMAD.IADD R17, R17, 0x1, -R11 ;  /* 0x000000011111a824 */ /* 0x000fe200078e0a0b */
[----:B------:R-:W-:Y:S01]  /*8080*/  ISETP.GT.U32.AND P1, PT, R11, R4, PT ;  /* 0x000000040b00720c */ /* 0x000fe20003f24070 */
[----:B------:R-:W-:Y:S01]  /*8090*/  IMAD.HI.U32 R15, R13, R16, RZ ;  /* 0x000000100d0f7227 */ /* 0x000fe200078e00ff */
[----:B------:R-:W-:Y:S02]  /*80a0*/  ISETP.GT.U32.AND P2, PT, R11, R7, PT ;  /* 0x000000070b00720c */ /* 0x000fe40003f44070 */
[----:B0-----:R-:W-:Y:S01]  /*80b0*/  LOP3.LUT R20, R14, 0x142, RZ, 0xfc, !PT ;  /* 0x000001420e147812 */ /* 0x001fe200078efcff */
[----:B------:R-:W-:Y:S02]  /*80c0*/  IMAD.MOV.U32 R0, RZ, RZ, R17 ;  /* 0x000000ffff007224 */ /* 0x000fe400078e0011 */
[----:B------:R-:W-:-:S02]  /*80d0*/  IMAD.MOV R15, RZ, RZ, -R15 ;  /* 0x000000ffff0f7224 */ /* 0x000fc400078e0a0f */
[----:B------:R-:W-:Y:S01]  /*80e0*/  @!P4 IMAD.MOV R0, RZ, RZ, -R0 ;  /* 0x000000ffff00c224 */ /* 0x000fe200078e0a00 */
[----:B------:R-:W-:Y:S01]  /*80f0*/  ISETP.GE.AND P4, PT, R8, RZ, PT ;  /* 0x000000ff0800720c */ /* 0x000fe20003f86270 */
[--C-:B------:R-:W-:Y:S01]  /*8100*/  @!P3 IMAD.IADD R6, R6, 0x1, -R11.reuse ;  /* 0x000000010606b824 */ /* 0x100fe200078e0a0b */
[----:B------:R-:W-:Y:S01]  /*8110*/  LOP3.LUT R8, R14, 0x134, RZ, 0xfc, !PT ;  /* 0x000001340e087812 */ /* 0x000fe200078efcff */
[--C-:B------:R-:W-:Y:S01]  /*8120*/  @!P1 IMAD.IADD R4, R4, 0x1, -R11.reuse ;  /* 0x0000000104049824 */ /* 0x100fe200078e0a0b */
[----:B------:R-:W-:Y:S01]  /*8130*/  ISETP.GE.AND P1, PT, R9, RZ, PT ;  /* 0x000000ff0900720c */ /* 0x000fe20003f26270 */
[----:B------:R-:W-:Y:S01]  /*8140*/  @!P2 IMAD.IADD R7, R7, 0x1, -R11 ;  /* 0x000000010707a824 */ /* 0x000fe200078e0a0b */
[----:B------:R-:W-:Y:S01]  /*8150*/  IABS R21, R8 ;  /* 0x0000000800157213 */ /* 0x000fe20000000000 */
[----:B------:R-:W-:Y:S01]  /*8160*/  IMAD.MOV.U32 R17, RZ, RZ, R4 ;  /* 0x000000ffff117224 */ /* 0x000fe200078e0004 */
[C---:B------:R-:W-:Y:S01]  /*8170*/  ISETP.GT.U32.AND P3, PT, R11.reuse, R6, PT ;  /* 0x000000060b00720c */ /* 0x040fe20003f64070 */
[----:B------:R0:W-:Y:S01]  /*8180*/  STL [R1+0x1cc], R0 ;  /* 0x0001cc0001007387 */ /* 0x0001e20000100800 */
[----:B------:R-:W-:Y:S01]  /*8190*/  ISETP.GT.U32.AND P2, PT, R11, R7, PT ;  /* 0x000000070b00720c */ /* 0x000fe20003f44070 */
[----:B------:R-:W-:Y:S01]  /*81a0*/  IMAD.HI.U32 R9, R13, R21, RZ ;  /* 0x000000150d097227 */ /* 0x000fe200078e00ff */
[----:B------:R-:W-:-:S03]  /*81b0*/  LOP3.LUT R4, R14, 0x136, RZ, 0xfc, !PT ;  /* 0x000001360e047812 */ /* 0x000fc600078efcff */
[----:B------:R-:W-:Y:S01]  /*81c0*/  IMAD.MOV R9, RZ, RZ, -R9 ;  /* 0x000000ffff097224 */ /* 0x000fe200078e0a09 */
[----:B------:R-:W-:Y:S01]  /*81d0*/  IABS R18, R4 ;  /* 0x0000000400127213 */ /* 0x000fe20000000000 */
[----:B------:R-:W-:Y:S01]  /*81e0*/  @!P5 IMAD.MOV R17, RZ, RZ, -R17 ;  /* 0x000000ffff11d224 */ /* 0x000fe200078e0a11 */
[----:B------:R-:W-:Y:S01]  /*81f0*/  ISETP.GE.AND P5, PT, R8, RZ, PT ;  /* 0x000000ff0800720c */ /* 0x000fe20003fa6270 */
[----:B------:R-:W-:Y:S02]  /*8200*/  IMAD R21, R11, R9, R21 ;  /* 0x000000090b157224 */ /* 0x000fe400078e0215 */
[----:B------:R-:W-:Y:S01]  /*8210*/  IMAD.HI.U32 R8, R13, R18, RZ ;  /* 0x000000120d087227 */ /* 0x000fe200078e00ff */
[----:B------:R1:W-:Y:S03]  /*8220*/  STL [R1+0x1d4], R17 ;  /* 0x0001d41101007387 */ /* 0x0003e60000100800 */
[--C-:B------:R-:W-:Y:S01]  /*8230*/  @!P3 IMAD.IADD R6, R6, 0x1, -R11.reuse ;  /* 0x000000010606b824 */ /* 0x100fe200078e0a0b */
[----:B------:R-:W-:Y:S01]  /*8240*/  ISETP.GT.U32.AND P3, PT, R11, R21, PT ;  /* 0x000000150b00720c */ /* 0x000fe20003f64070 */
[----:B------:R-:W-:-:S02]  /*8250*/  @!P2 IMAD.IADD R7, R7, 0x1, -R11 ;  /* 0x000000010707a824 */ /* 0x000fc400078e0a0b */
[----:B------:R-:W-:Y:S02]  /*8260*/  IMAD.MOV R8, RZ, RZ, -R8 ;  /* 0x000000ffff087224 */ /* 0x000fe400078e0a08 */
[----:B0-----:R-:W-:Y:S01]  /*8270*/  IMAD.MOV.U32 R0, RZ, RZ, R3 ;  /* 0x000000ffff007224 */ /* 0x001fe200078e0003 */
[----:B------:R-:W-:Y:S01]  /*8280*/  LOP3.LUT R3, R14, 0x13a, RZ, 0xfc, !PT ;  /* 0x0000013a0e037812 */ /* 0x000fe200078efcff */
[C---:B------:R-:W-:Y:S02]  /*8290*/  IMAD R18, R11.reuse, R8, R18 ;  /* 0x000000080b127224 */ /* 0x040fe400078e0212 */
[----:B------:R-:W-:Y:S02]  /*82a0*/  IMAD.MOV.U32 R10, RZ, RZ, R7 ;  /* 0x000000ffff0a7224 */ /* 0x000fe400078e0007 */
[----:B------:R-:W-:Y:S01]  /*82b0*/  IMAD R15, R11, R15, R16 ;  /* 0x0000000f0b0f7224 */ /* 0x000fe200078e0210 */
[----:B------:R-:W-:Y:S01]  /*82c0*/  IABS R16, R3 ;  /* 0x0000000300107213 */ /* 0x000fe20000000000 */
[----:B------:R-:W-:Y:S01]  /*82d0*/  @!P0 IMAD.MOV R0, RZ, RZ, -R0 ;  /* 0x000000ffff008224 */ /* 0x000fe200078e0a00 */
[----:B------:R-:W-:Y:S01]  /*82e0*/  ISETP.GE.AND P0, PT, R4, RZ, PT ;  /* 0x000000ff0400720c */ /* 0x000fe20003f06270 */
[----:B------:R-:W-:Y:S01]  /*82f0*/  @!P6 IMAD.MOV R10, RZ, RZ, -R10 ;  /* 0x000000ffff0ae224 */ /* 0x000fe200078e0a0a */
[----:B------:R-:W-:Y:S01]  /*8300*/  LOP3.LUT R4, R14, 0x138, RZ, 0xfc, !PT ;  /* 0x000001380e047812 */ /* 0x000fe200078efcff */
[----:B------:R-:W-:Y:S01]  /*8310*/  @!P3 IMAD.IADD R21, R21, 0x1, -R11 ;  /* 0x000000011515b824 */ /* 0x000fe200078e0a0b */
[----:B------:R-:W-:Y:S01]  /*8320*/  ISETP.GT.U32.AND P6, PT, R11, R18, PT ;  /* 0x000000120b00720c */ /* 0x000fe20003fc4070 */
[----:B------:R-:W-:Y:S01]  /*8330*/  IMAD.HI.U32 R8, R13, R16, RZ ;  /* 0x000000100d087227 */ /* 0x000fe200078e00ff */
[C---:B------:R-:W-:Y:S01]  /*8340*/  ISETP.GT.U32.AND P2, PT, R11.reuse, R15, PT ;  /* 0x0000000f0b00720c */ /* 0x040fe20003f44070 */
[----:B------:R0:W-:Y:S01]  /*8350*/  STL [R1+0x908], R0 ;  /* 0x0009080001007387 */ /* 0x0001e20000100800 */
[----:B-1----:R-:W-:Y:S01]  /*8360*/  IABS R17, R4 ;  /* 0x0000000400117213 */ /* 0x002fe20000000000 */
[----:B------:R-:W-:Y:S01]  /*8370*/  IMAD.MOV R8, RZ, RZ, -R8 ;  /* 0x000000ffff087224 */ /* 0x000fe200078e0a08 */
[----:B------:R-:W-:Y:S01]  /*8380*/  ISETP.GT.U32.AND P3, PT, R11, R21, PT ;  /* 0x000000150b00720c */ /* 0x000fe20003f64070 */
[----:B------:R-:W-:Y:S01]  /*8390*/  VIADD R19, R12, 0x13e ;  /* 0x0000013e0c137836 */ /* 0x000fe20000000000 */
[----:B------:R-:W-:Y:S01]  /*83a0*/  STL [R1+0x8f0], R10 ;  /* 0x0008f00a01007387 */ /* 0x000fe20000100800 */
[----:B------:R-:W-:-:S04]  /*83b0*/  IMAD.HI.U32 R9, R13, R17, RZ ;  /* 0x000000110d097227 */ /* 0x000fc800078e00ff */
[----:B------:R-:W-:Y:S01]  /*83c0*/  IMAD.MOV R7, RZ, RZ, -R9 ;  /* 0x000000ffff077224 */ /* 0x000fe200078e0a09 */
[----:B------:R-:W-:Y:S01]  /*83d0*/  LOP3.LUT R9, R14, 0x144, RZ, 0xfc, !PT ;  /* 0x000001440e097812 */ /* 0x000fe200078efcff */
[--C-:B------:R-:W-:Y:S02]  /*83e0*/  @!P6 IMAD.IADD R18, R18, 0x1, -R11.reuse ;  /* 0x000000011212e824 */ /* 0x100fe400078e0a0b */
[----:B------:R-:W-:Y:S02]  /*83f0*/  @!P2 IMAD.IADD R15, R15, 0x1, -R11 ;  /* 0x000000010f0fa824 */ /* 0x000fe400078e0a0b */
[----:B0-----:R-:W-:Y:S01]  /*8400*/  IMAD.MOV.U32 R0, RZ, RZ, R6 ;  /* 0x000000ffff007224 */ /* 0x001fe200078e0006 */
[----:B------:R-:W-:Y:S01]  /*8410*/  IABS R6, R22 ;  /* 0x0000001600067213 */ /* 0x000fe20000000000 */
[C---:B------:R-:W-:Y:S01]  /*8420*/  IMAD R17, R11.reuse, R7, R17 ;  /* 0x000000070b117224 */ /* 0x040fe200078e0211 */
[----:B------:R-:W-:Y:S01]  /*8430*/  ISETP.GT.U32.AND P6, PT, R11, R18, PT ;  /* 0x000000120b00720c */ /* 0x000fe20003fc4070 */
[----:B------:R-:W-:Y:S01]  /*8440*/  @!P3 IMAD.IADD R21, R21, 0x1, -R11 ;  /* 0x000000011515b824 */ /* 0x000fe200078e0a0b */
[C---:B------:R-:W-:Y:S01]  /*8450*/  ISETP.GT.U32.AND P2, PT, R11.reuse, R15, PT ;  /* 0x0000000f0b00720c */ /* 0x040fe20003f44070 */
[C---:B------:R-:W-:Y:S01]  /*8460*/  IMAD R16, R11.reuse, R8, R16 ;  /* 0x000000080b107224 */ /* 0x040fe200078e0210 */
[----:B------:R-:W-:Y:S01]  /*8470*/  ISETP.GT.U32.AND P3, PT, R11, R17, PT ;  /* 0x000000110b00720c */ /* 0x000fe20003f64070 */
[----:B------:R-:W-:Y:S01]  /*8480*/  IMAD.HI.U32 R8, R13, R6, RZ ;  /* 0x000000060d087227 */ /* 0x000fe200078e00ff */
[----:B------:R-:W-:-:S03]  /*8490*/  IABS R7, R19 ;  /* 0x0000001300077213 */ /* 0x000fc60000000000 */
[----:B------:R-:W-:Y:S02]  /*84a0*/  IMAD.MOV R8, RZ, RZ, -R8 ;  /* 0x000000ffff087224 */ /* 0x000fe400078e0a08 */
[----:B------:R-:W-:Y:S01]  /*84b0*/  @!P4 IMAD.MOV R0, RZ, RZ, -R0 ;  /* 0x000000ffff00c224 */ /* 0x000fe200078e0a00 */
[----:B------:R-:W-:Y:S01]  /*84c0*/  ISETP.GE.AND P4, PT, R4, RZ, PT ;  /* 0x000000ff0400720c */ /* 0x000fe20003f86270 */
[----:B------:R-:W-:Y:S01]  /*84d0*/  @!P6 IMAD.IADD R18, R18, 0x1, -R11 ;  /* 0x000000011212e824 */ /* 0x000fe200078e0a0b */
[C---:B------:R-:W-:Y:S01]  /*84e0*/  ISETP.GT.U32.AND P6, PT, R11.reuse, R16, PT ;  /* 0x000000100b00720c */ /* 0x040fe20003fc4070 */
[----:B------:R-:W-:Y:S01]  /*84f0*/  IMAD R6, R11, R8, R6 ;  /* 0x000000080b067224 */ /* 0x000fe200078e0206 */
[----:B------:R0:W-:Y:S01]  /*8500*/  STL [R1+0x1d0], R0 ;  /* 0x0001d00001007387 */ /* 0x0001e20000100800 */
[----:B------:R-:W-:Y:S01]  /*8510*/  IMAD.HI.U32 R92, R13, R7, RZ ;  /* 0x000000070d5c7227 */ /* 0x000fe200078e00ff */
[----:B------:R-:W-:-:S03]  /*8520*/  IABS R4, R20 ;  /* 0x0000001400047213 */ /* 0x000fc60000000000 */
[--C-:B------:R-:W-:Y:S01]  /*8530*/  @!P2 IMAD.IADD R15, R15, 0x1, -R11.reuse ;  /* 0x000000010f0fa824 */ /* 0x100fe200078e0a0b */
[----:B------:R-:W-:Y:S01]  /*8540*/  ISETP.GE.AND P2, PT, R3, RZ, PT ;  /* 0x000000ff0300720c */ /* 0x000fe20003f46270 */
[----:B------:R-:W-:Y:S01]  /*8550*/  @!P3 IMAD.IADD R17, R17, 0x1, -R11 ;  /* 0x000000011111b824 */ /* 0x000fe200078e0a0b */
[C---:B------:R-:W-:Y:S01]  /*8560*/  ISETP.GT.U32.AND P3, PT, R11.reuse, R6, PT ;  /* 0x000000060b00720c */ /* 0x040fe20003f64070 */
[----:B------:R-:W-:Y:S01]  /*8570*/  IMAD.MOV R92, RZ, RZ, -R92 ;  /* 0x000000ffff5c7224 */ /* 0x000fe200078e0a5c */
[----:B------:R-:W-:Y:S01]  /*8580*/  IABS R3, R9 ;  /* 0x0000000900037213 */ /* 0x000fe20000000000 */
[----:B0-----:R-:W-:Y:S01]  /*8590*/  IMAD.MOV.U32 R0, RZ, RZ, R15 ;  /* 0x000000ffff007224 */ /* 0x001fe200078e000f */
[----:B------:R-:W-:Y:S01]  /*85a0*/  LOP3.LUT R15, R14, 0x148, RZ, 0xfc, !PT ;  /* 0x000001480e0f7812 */ /* 0x000fe200078efcff */
[----:B------:R-:W-:Y:S02]  /*85b0*/  IMAD R7, R11, R92, R7 ;  /* 0x0000005c0b077224 */ /* 0x000fe400078e0207 */
[----:B------:R-:W-:-:S02]  /*85c0*/  @!P1 IMAD.MOV R0, RZ, RZ, -R0 ;  /* 0x000000ffff009224 */ /* 0x000fc400078e0a00 */
[--C-:B------:R-:W-:Y:S01]  /*85d0*/  @!P6 IMAD.IADD R16, R16, 0x1, -R11.reuse ;  /* 0x000000011010e824 */ /* 0x100fe200078e0a0b */
[----:B------:R-:W-:Y:S01]  /*85e0*/  ISETP.GT.U32.AND P6, PT, R11, R7, PT ;  /* 0x000000070b00720c */ /* 0x000fe20003fc4070 */
[----:B------:R-:W-:Y:S01]  /*85f0*/  IMAD.HI.U32 R8, R13, R4, RZ ;  /* 0x000000040d087227 */ /* 0x000fe200078e00ff */
[----:B------:R0:W-:Y:S02]  /*8600*/  STL [R1+0x74], R0 ;  /* 0x0000740001007387 */ /* 0x0001e40000100800 */
[C---:B------:R-:W-:Y:S01]  /*8610*/  ISETP.GT.U32.AND P1, PT, R11.reuse, R16, PT ;  /* 0x000000100b00720c */ /* 0x040fe20003f24070 */
[----:B------:R-:W-:Y:S01]  /*8620*/  @!P3 IMAD.IADD R6, R6, 0x1, -R11 ;  /* 0x000000010606b824 */ /* 0x000fe200078e0a0b */
[C---:B------:R-:W-:Y:S01]  /*8630*/  ISETP.GT.U32.AND P3, PT, R11.reuse, R17, PT ;  /* 0x000000110b00720c */ /* 0x040fe20003f64070 */
[----:B------:R-:W-:Y:S02]  /*8640*/  IMAD.MOV R92, RZ, RZ, -R8 ;  /* 0x000000ffff5c7224 */ /* 0x000fe400078e0a08 */
[----:B------:R-:W-:-:S02]  /*8650*/  IMAD R8, R11, R25, R24 ;  /* 0x000000190b087224 */ /* 0x000fc400078e0218 */
[----:B------:R-:W-:Y:S02]  /*8660*/  IMAD R4, R11, R92, R4 ;  /* 0x0000005c0b047224 */ /* 0x000fe400078e0204 */
[----:B0-----:R-:W-:Y:S01]  /*8670*/  IMAD.MOV.U32 R0, RZ, RZ, R21 ;  /* 0x000000ffff007224 */ /* 0x001fe200078e0015 */
[----:B------:R-:W-:Y:S01]  /*8680*/  IABS R21, R15 ;  /* 0x0000000f00157213 */ /* 0x000fe20000000000 */
[--C-:B------:R-:W-:Y:S01]  /*8690*/  @!P6 IMAD.IADD R7, R7, 0x1, -R11.reuse ;  /* 0x000000010707e824 */ /* 0x100fe200078e0a0b */
[----:B------:R-:W-:Y:S01]  /*86a0*/  ISETP.GT.U32.AND P6, PT, R11, R6, PT ;  /* 0x000000060b00720c */ /* 0x000fe20003fc4070 */
[----:B------:R-:W-:Y:S02]  /*86b0*/  @!P5 IMAD.MOV R0, RZ, RZ, -R0 ;  /* 0x000000ffff00d224 */ /* 0x000fe400078e0a00 */
[----:B------:R-:W-:Y:S01]  /*86c0*/  IMAD.HI.U32 R10, R13, R3, RZ ;  /* 0x000000030d0a7227 */ /* 0x000fe200078e00ff */
[----:B------:R-:W-:Y:S02]  /*86d0*/  ISETP.GT.U32.AND P5, PT, R11, R7, PT ;  /* 0x000000070b00720c */ /* 0x000fe40003fa4070 */
[----:B------:R0:W-:Y:S01]  /*86e0*/  STL [R1+0x8cc], R0 ;  /* 0x0008cc0001007387 */ /* 0x0001e20000100800 */
[--C-:B------:R-:W-:Y:S01]  /*86f0*/  @!P3 IMAD.IADD R17, R17, 0x1, -R11.reuse ;  /* 0x000000011111b824 */ /* 0x100fe200078e0a0b */
[C---:B------:R-:W-:Y:S01]  /*8700*/  ISETP.GT.U32.AND P3, PT, R11.reuse, R4, PT ;  /* 0x000000040b00720c */ /* 0x040fe20003f64070 */
[----:B------:R-:W-:Y:S01]  /*8710*/  IMAD.MOV R24, RZ, RZ, -R10 ;  /* 0x000000ffff187224 */ /* 0x000fe200078e0a0a */
[----:B------:R-:W-:Y:S01]  /*8720*/  LOP3.LUT R10, R14, 0x146, RZ, 0xfc, !PT ;  /* 0x000001460e0a7812 */ /* 0x000fe200078efcff */
[----:B------:R-:W-:Y:S01]  /*8730*/  @!P1 IMAD.IADD R16, R16, 0x1, -R11 ;  /* 0x0000000110109824 */ /* 0x000fe200078e0a0b */
[----:B------:R-:W-:Y:S01]  /*8740*/  ISETP.GE.AND P1, PT, R22, RZ, PT ;  /* 0x000000ff1600720c */ /* 0x000fe20003f26270 */
[----:B------:R-:W-:Y:S01]  /*8750*/  IMAD R3, R11, R24, R3 ;  /* 0x000000180b037224 */ /* 0x000fe200078e0203 */
[----:B------:R-:W-:Y:S01]  /*8760*/  IABS R24, R10 ;  /* 0x0000000a00187213 */ /* 0x000fe20000000000 */
[----:B------:R-:W-:-:S02]  /*8770*/  @!P6 IMAD.IADD R6, R6, 0x1, -R11 ;  /* 0x000000010606e824 */ /* 0x000fc400078e0a0b */
[----:B0-----:R-:W-:Y:S01]  /*8780*/  IMAD.MOV.U32 R0, RZ, RZ, R18 ;  /* 0x000000ffff007224 */ /* 0x001fe200078e0012 */
[C---:B------:R-:W-:Y:S01]  /*8790*/  ISETP.GT.U32.AND P6, PT, R11.reuse, R3, PT ;  /* 0x000000030b00720c */ /* 0x040fe20003fc4070 */
[----:B------:R-:W-:Y:S01]  /*87a0*/  IMAD.MOV.U32 R25, RZ, RZ, R17 ;  /* 0x000000ffff197224 */ /* 0x000fe200078e0011 */
[----:B------:R-:W-:Y:S01]  /*87b0*/  LOP3.LUT R17, R14, 0x14a, RZ, 0xfc, !PT ;  /* 0x0000014a0e117812 */ /* 0x000fe200078efcff */
[----:B------:R-:W-:Y:S01]  /*87c0*/  @!P0 IMAD.MOV R0, RZ, RZ, -R0 ;  /* 0x000000ffff008224 */ /* 0x000fe200078e0a00 */
[----:B------:R-:W-:Y:S01]  /*87d0*/  ISETP.GT.U32.AND P0, PT, R11, R8, PT ;  /* 0x000000080b00720c */ /* 0x000fe20003f04070 */
[----:B------:R-:W-:Y:S01]  /*87e0*/  @!P3 IMAD.IADD R4, R4, 0x1, -R11 ;  /* 0x000000010404b824 */ /* 0x000fe200078e0a0b */
[----:B------:R-:W-:Y:S01]  /*87f0*/  ISETP.GE.AND P3, PT, R20, RZ, PT ;  /* 0x000000ff1400720c */ /* 0x000fe20003f66270 */
[----:B------:R-:W-:Y:S01]  /*8800*/  IMAD.HI.U32 R22, R13, R24, RZ ;  /* 0x000000180d167227 */ /* 0x000fe200078e00ff */
[----:B------:R0:W-:Y:S01]  /*8810*/  STL [R1+0x8e4], R0 ;  /* 0x0008e40001007387 */ /* 0x0001e20000100800 */
[----:B------:R-:W-:-:S02]  /*8820*/  IABS R20, R17 ;  /* 0x0000001100147213 */ /* 0x000fc40000000000 */
[----:B------:R-:W-:Y:S01]  /*8830*/  @!P5 IMAD.IADD R7, R7, 0x1, -R11 ;  /* 0x000000010707d824 */ /* 0x000fe200078e0a0b */
[----:B------:R-:W-:Y:S01]  /*8840*/  ISETP.GE.AND P5, PT, R19, RZ, PT ;  /* 0x000000ff1300720c */ /* 0x000fe20003fa6270 */
[----:B------:R-:W-:Y:S02]  /*8850*/  @!P4 IMAD.MOV R25, RZ, RZ, -R25 ;  /* 0x000000ffff19c224 */ /* 0x000fe400078e0a19 */
[----:B------:R-:W-:-:S03]  /*8860*/  IMAD.HI.U32 R18, R13, R21, RZ ;  /* 0x000000150d127227 */ /* 0x000fc600078e00ff */
[----:B------:R-:W-:Y:S01]  /*8870*/  STL [R1+0x70], R25 ;  /* 0x0000701901007387 */ /* 0x000fe20000100800 */
[--C-:B------:R-:W-:Y:S01]  /*8880*/  @!P0 IMAD.IADD R8, R8, 0x1, -R11.reuse ;  /* 0x0000000108088824 */ /* 0x100fe200078e0a0b */
[----:B------:R-:W-:Y:S01]  /*8890*/  ISETP.GE.AND P0, PT, R23, RZ, PT ;  /* 0x000000ff1700720c */ /* 0x000fe20003f06270 */
[----:B0-----:R-:W-:Y:S02]  /*88a0*/  IMAD.MOV.U32 R0, RZ, RZ, R16 ;  /* 0x000000ffff007224 */ /* 0x001fe400078e0010 */
[----:B------:R-:W-:Y:S01]  /*88b0*/  IMAD.MOV R22, RZ, RZ, -R22 ;  /* 0x000000ffff167224 */ /* 0x000fe200078e0a16 */
[C---:B------:R-:W-:Y:S01]  /*88c0*/  ISETP.GT.U32.AND P4, PT, R11.reuse, R8, PT ;  /* 0x000000080b00720c */ /* 0x040fe20003f84070 */
[----:B------:R-:W-:Y:S01]  /*88d0*/  @!P2 IMAD.MOV R0, RZ, RZ, -R0 ;  /* 0x000000ffff00a224 */ /* 0x000fe200078e0a00 */
[C---:B------:R-:W-:Y:S01]  /*88e0*/  ISETP.GT.U32.AND P2, PT, R11.reuse, R4, PT ;  /* 0x000000040b00720c */ /* 0x040fe20003f44070 */
[----:B------:R-:W-:Y:S02]  /*88f0*/  IMAD.MOV R19, RZ, RZ, -R18 ;  /* 0x000000ffff137224 */ /* 0x000fe400078e0a12 */
[----:B------:R-:W-:Y:S01]  /*8900*/  IMAD R18, R11, R22, R24 ;  /* 0x000000160b127224 */ /* 0x000fe200078e0218 */
[----:B------:R0:W-:Y:S01]  /*8910*/  STL [R1+0xb8], R0 ;  /* 0x0000b80001007387 */ /* 0x0001e20000100800 */
[----:B------:R-:W-:-:S02]  /*8920*/  @!P6 IMAD.IADD R3, R3, 0x1, -R11 ;  /* 0x000000010303e824 */ /* 0x000fc400078e0a0b */
[----:B------:R-:W-:Y:S02]  /*8930*/  IMAD.MOV.U32 R16, RZ, RZ, R6 ;  /* 0x000000ffff107224 */ /* 0x000fe400078e0006 */
[C---:B------:R-:W-:Y:S01]  /*8940*/  IMAD R19, R11.reuse, R19, R21 ;  /* 0x000000130b137224 */ /* 0x040fe200078e0215 */
[C---:B------:R-:W-:Y:S01]  /*8950*/  ISETP.GT.U32.AND P6, PT, R11.reuse, R3, PT ;  /* 0x000000030b00720c */ /* 0x040fe20003fc4070 */
[----:B------:R-:W-:Y:S01]  /*8960*/  @!P1 IMAD.MOV R16, RZ, RZ, -R16 ;  /* 0x000000ffff109224 */ /* 0x000fe200078e0a10 */
[C---:B------:R-:W-:Y:S01]  /*8970*/  ISETP.GT.U32.AND P1, PT, R11.reuse, R18, PT ;  /* 0x000000120b00720c */ /* 0x040fe20003f24070 */
[----:B------:R-:W-:Y:S01]  /*8980*/  @!P4 IMAD.IADD R8, R8, 0x1, -R11 ;  /* 0x000000010808c824 */ /* 0x000fe200078e0a0b */
[----:B------:R-:W-:Y:S01]  /*8990*/  ISETP.GT.U32.AND P4, PT, R11, R19, PT ;  /* 0x000000130b00720c */ /* 0x000fe20003f84070 */
[----:B0-----:R-:W-:Y:S01]  /*89a0*/  IMAD.MOV.U32 R0, RZ, RZ, R7 ;  /* 0x000000ffff007224 */ /* 0x001fe200078e0007 */
[----:B------:R0:W-:Y:S01]  /*89b0*/  STL [R1+0x8c4], R16 ;  /* 0x0008c41001007387 */ /* 0x0001e20000100800 */
[----:B------:R-:W-:Y:S01]  /*89c0*/  @!P2 IMAD.IADD R4, R4, 0x1, -R11 ;  /* 0x000000010404a824 */ /* 0x000fe200078e0a0b */
[----:B------:R-:W-:Y:S01]  /*89d0*/  ISETP.GE.AND P2, PT, R10, RZ, PT ;  /* 0x000000ff0a00720c */ /* 0x000fe20003f46270 */
[----:B------:R-:W-:Y:S01]  /*89e0*/  @!P5 IMAD.MOV R0, RZ, RZ, -R0 ;  /* 0x000000ffff00d224 */ /* 0x000fe200078e0a00 */
[----:B------:R-:W-:Y:S01]  /*89f0*/  ISETP.GE.AND P5, PT, R9, RZ, PT ;  /* 0x000000ff0900720c */ /* 0x000fe20003fa6270 */
[----:B------:R-:W-:-:S03]  /*8a00*/  IMAD.HI.U32 R9, R13, R20, RZ ;  /* 0x000000140d097227 */ /* 0x000fc600078e00ff */
[----:B------:R1:W-:Y:S01]  /*8a10*/  STL [R1+0x8c8], R0 ;  /* 0x0008c80001007387 */ /* 0x0003e20000100800 */
[--C-:B------:R-:W-:Y:S01]  /*8a20*/  @!P6 IMAD.IADD R3, R3, 0x1, -R11.reuse ;  /* 0x000000010303e824 */ /* 0x100fe200078e0a0b */
[----:B------:R-:W-:Y:S01]  /*8a30*/  ISETP.GE.AND P6, PT, R15, RZ, PT ;  /* 0x000000ff0f00720c */ /* 0x000fe20003fc6270 */
[----:B0-----:R-:W-:Y:S02]  /*8a40*/  IMAD.MOV.U32 R16, RZ, RZ, R8 ;  /* 0x000000ffff107224 */ /* 0x001fe400078e0008 */
[----:B------:R-:W-:Y:S01]  /*8a50*/  @!P1 IMAD.IADD R18, R18, 0x1, -R11 ;  /* 0x0000000112129824 */ /* 0x000fe200078e0a0b */
[----:B------:R-:W-:Y:S01]  /*8a60*/  ISETP.GE.AND P1, PT, R17, RZ, PT ;  /* 0x000000ff1100720c */ /* 0x000fe20003f26270 */
[----:B------:R-:W-:Y:S01]  /*8a70*/  @!P0 IMAD.MOV R16, RZ, RZ, -R16 ;  /* 0x000000ffff108224 */ /* 0x000fe200078e0a10 */
[C---:B------:R-:W-:Y:S01]  /*8a80*/  LOP3.LUT R17, R14.reuse, 0x150, RZ, 0xfc, !PT ;  /* 0x000001500e117812 */ /* 0x040fe200078efcff */
[----:B------:R-:W-:Y:S01]  /*8a90*/  IMAD.MOV R9, RZ, RZ, -R9 ;  /* 0x000000ffff097224 */ /* 0x000fe200078e0a09 */
[C---:B------:R-:W-:Y:S01]  /*8aa0*/  ISETP.GT.U32.AND P0, PT, R11.reuse, R18, PT ;  /* 0x000000120b00720c */ /* 0x040fe20003f04070 */
[----:B-1----:R-:W-:Y:S01]  /*8ab0*/  IMAD.MOV.U32 R0, RZ, RZ, R4 ;  /* 0x000000ffff007224 */ /* 0x002fe200078e0004 */
[----:B------:R-:W-:Y:S01]  /*8ac0*/  STL [R1+0x88], R16 ;  /* 0x0000881001007387 */ /* 0x000fe20000100800 */
[----:B------:R-:W-:Y:S01]  /*8ad0*/  IMAD R20, R11, R9, R20 ;  /* 0x000000090b147224 */ /* 0x000fe200078e0214 */
[C---:B------:R-:W-:Y:S01]  /*8ae0*/  LOP3.LUT R4, R14.reuse, 0x152, RZ, 0xfc, !PT ;  /* 0x000001520e047812 */ /* 0x040fe200078efcff */
[----:B------:R-:W-:Y:S01]  /*8af0*/  @!P3 IMAD.MOV R0, RZ, RZ, -R0 ;  /* 0x000000ffff00b224 */ /* 0x000fe200078e0a00 */
[----:B------:R-:W-:Y:S01]  /*8b00*/  LOP3.LUT R9, R14, 0x15a, RZ, 0xfc, !PT ;  /* 0x0000015a0e097812 */ /* 0x000fe200078efcff */
[----:B------:R-:W-:-:S02]  /*8b10*/  VIADD R6, R12, 0x14e ;  /* 0x0000014e0c067836 */ /* 0x000fc40000000000 */
[--C-:B------:R-:W-:Y:S01]  /*8b20*/  @!P4 IMAD.IADD R19, R19, 0x1, -R11.reuse ;  /* 0x000000011313c824 */ /* 0x100fe200078e0a0b */
[----:B------:R0:W-:Y:S02]  /*8b30*/  STL [R1+0xfc], R0 ;  /* 0x0000fc0001007387 */ /* 0x0001e40000100800 */
[----:B------:R-:W-:Y:S01]  /*8b40*/  IABS R7, R6 ;  /* 0x0000000600077213 */ /* 0x000fe20000000000 */
[----:B------:R-:W-:Y:S01]  /*8b50*/  @!P0 IMAD.IADD R18, R18, 0x1, -R11 ;  /* 0x0000000112128824 */ /* 0x000fe200078e0a0b */
[----:B------:R-:W-:Y:S02]  /*8b60*/  ISETP.GT.U32.AND P3, PT, R11, R19, PT ;  /* 0x000000130b00720c */ /* 0x000fe40003f64070 */
[----:B------:R-:W-:Y:S01]  /*8b70*/  ISETP.GE.AND P0, PT, R17, RZ, PT ;  /* 0x000000ff1100720c */ /* 0x000fe20003f06270 */
[----:B------:R-:W-:Y:S01]  /*8b80*/  IMAD.HI.U32 R10, R13, R7, RZ ;  /* 0x000000070d0a7227 */ /* 0x000fe200078e00ff */
[----:B------:R-:W-:Y:S02]  /*8b90*/  IABS R17, R17 ;  /* 0x0000001100117213 */ /* 0x000fe40000000000 */
[----:B------:R-:W-:Y:S01]  /*8ba0*/  ISETP.GE.AND P4, PT, R6, RZ, PT ;  /* 0x000000ff0600720c */ /* 0x000fe20003f86270 */
[----:B0-----:R-:W-:Y:S01]  /*8bb0*/  IMAD.MOV.U32 R0, RZ, RZ, R3 ;  /* 0x000000ffff007224 */ /* 0x001fe200078e0003 */
[----:B------:R-:W-:Y:S01]  /*8bc0*/  LOP3.LUT R3, R14, 0x154, RZ, 0xfc, !PT ;  /* 0x000001540e037812 */ /* 0x000fe200078efcff */
[----:B------:R-:W-:Y:S01]  /*8bd0*/  IMAD.MOV R10, RZ, RZ, -R10 ;  /* 0x000000ffff0a7224 */ /* 0x000fe200078e0a0a */
[----:B------:R-:W-:Y:S01]  /*8be0*/  IABS R16, R9 ;  /* 0x0000000900107213 */ /* 0x000fe20000000000 */
[----:B------:R-:W-:Y:S01]  /*8bf0*/  @!P5 IMAD.MOV R0, RZ, RZ, -R0 ;  /* 0x000000ffff00d224 */ /* 0x000fe200078e0a00 */
[----:B------:R-:W-:Y:S01]  /*8c00*/  ISETP.GT.U32.AND P5, PT, R11, R20, PT ;  /* 0x000000140b00720c */ /* 0x000fe20003fa4070 */
[----:B------:R-:W-:-:S03]  /*8c10*/  IMAD.HI.U32 R8, R13, R17, RZ ;  /* 0x000000110d087227 */ /* 0x000fc600078e00ff */
[----:B------:R0:W-:Y:S01]  /*8c20*/  STL [R1+0x8d0], R0 ;  /* 0x0008d00001007387 */ /* 0x0001e20000100800 */
[----:B------:R-:W-:Y:S01]  /*8c30*/  IMAD R15, R11, R10, R7 ;  /* 0x0000000a0b0f7224 */ /* 0x000fe200078e0207 */
[----:B------:R-:W-:Y:S01]  /*8c40*/  IABS R7, R3 ;  /* 0x0000000300077213 */ /* 0x000fe20000000000 */
[----:B------:R-:W-:Y:S01]  /*8c50*/  IMAD.MOV R8, RZ, RZ, -R8 ;  /* 0x000000ffff087224 */ /* 0x000fe200078e0a08 */
[----:B------:R-:W-:Y:S01]  /*8c60*/  IABS R10, R4 ;  /* 0x00000004000a7213 */ /* 0x000fe20000000000 */
[----:B------:R-:W-:Y:S01]  /*8c70*/  @!P3 IMAD.IADD R19, R19, 0x1, -R11 ;  /* 0x000000011313b824 */ /* 0x000fe200078e0a0b */
[C---:B------:R-:W-:Y:S01]  /*8c80*/  ISETP.GT.U32.AND P3, PT, R11.reuse, R15, PT ;  /* 0x0000000f0b00720c */ /* 0x040fe20003f64070 */
[----:B------:R-:W-:Y:S02]  /*8c90*/  IMAD R17, R11, R8, R17 ;  /* 0x000000080b117224 */ /* 0x000fe400078e0211 */
[----:B------:R-:W-:Y:S01]  /*8ca0*/  @!P5 IMAD.IADD R20, R20, 0x1, -R11 ;  /* 0x000000011414d824 */ /* 0x000fe200078e0a0b */
[----:B------:R-:W-:Y:S01]  /*8cb0*/  ISETP.GE.AND P5, PT, R4, RZ, PT ;  /* 0x000000ff0400720c */ /* 0x000fe20003fa6270 */
[----:B0-----:R-:W-:Y:S01]  /*8cc0*/  IMAD.MOV.U32 R0, RZ, RZ, R18 ;  /* 0x000000ffff007224 */ /* 0x001fe200078e0012 */
[----:B------:R-:W-:Y:S01]  /*8cd0*/  LOP3.LUT R18, R14, 0x158, RZ, 0xfc, !PT ;  /* 0x000001580e127812 */ /* 0x000fe200078efcff */
[----:B------:R-:W-:-:S04]  /*8ce0*/  IMAD.HI.U32 R4, R13, R7, RZ ;  /* 0x000000070d047227 */ /* 0x000fc800078e00ff */
[----:B------:R-:W-:Y:S01]  /*8cf0*/  @!P2 IMAD.MOV R0, RZ, RZ, -R0 ;  /* 0x000000ffff00a224 */ /* 0x000fe200078e0a00 */
[----:B------:R-:W-:Y:S01]  /*8d00*/  ISETP.GT.U32.AND P2, PT, R11, R20, PT ;  /* 0x000000140b00720c */ /* 0x000fe20003f44070 */
[----:B------:R-:W-:Y:S02]  /*8d10*/  IMAD.MOV R4, RZ, RZ, -R4 ;  /* 0x000000ffff047224 */ /* 0x000fe400078e0a04 */
[----:B------:R-:W-:Y:S01]  /*8d20*/  @!P3 IMAD.IADD R15, R15, 0x1, -R11 ;  /* 0x000000010f0fb824 */ /* 0x000fe200078e0a0b */
[----:B------:R0:W-:Y:S01]  /*8d30*/  STL [R1+0x8e8], R0 ;  /* 0x0008e80001007387 */ /* 0x0001e20000100800 */
[----:B------:R-:W-:Y:S02]  /*8d40*/  IMAD R7, R11, R4, R7 ;  /* 0x000000040b077224 */ /* 0x000fe400078e0207 */
[----:B------:R-:W-:Y:S01]  /*8d50*/  IMAD.HI.U32 R6, R13, R10, RZ ;  /* 0x0000000a0d067227 */ /* 0x000fe200078e00ff */
[----:B------:R-:W-:-:S03]  /*8d60*/  ISETP.GT.U32.AND P3, PT, R11, R15, PT ;  /* 0x0000000f0b00720c */ /* 0x000fc60003f64070 */
[----:B------:R-:W-:Y:S02]  /*8d70*/  IMAD.MOV R6, RZ, RZ, -R6 ;  /* 0x000000ffff067224 */ /* 0x000fe400078e0a06 */
[----:B------:R-:W-:Y:S01]  /*8d80*/  @!P2 IMAD.IADD R20, R20, 0x1, -R11 ;  /* 0x000000011414a824 */ /* 0x000fe200078e0a0b */
[C---:B------:R-:W-:Y:S01]  /*8d90*/  ISETP.GT.U32.AND P2, PT, R11.reuse, R17, PT ;  /* 0x000000110b00720c */ /* 0x040fe20003f44070 */
[----:B0-----:R-:W-:Y:S01]  /*8da0*/  IMAD.MOV.U32 R0, RZ, RZ, R19 ;  /* 0x000000ffff007224 */ /* 0x001fe200078e0013 */
[----:B------:R-:W-:Y:S01]  /*8db0*/  IABS R19, R18 ;  /* 0x0000001200137213 */ /* 0x000fe20000000000 */
[----:B------:R-:W-:Y:S01]  /*8dc0*/  IMAD R10, R11, R6, R10 ;  /* 0x000000060b0a7224 */ /* 0x000fe200078e020a */
[C---:B------:R-:W-:Y:S01]  /*8dd0*/  LOP3.LUT R6, R14.reuse, 0x15c, RZ, 0xfc, !PT ;  /* 0x0000015c0e067812 */ /* 0x040fe200078efcff */
[----:B------:R-:W-:Y:S01]  /*8de0*/  @!P6 IMAD.MOV R0, RZ, RZ, -R0 ;  /* 0x000000ffff00e224 */ /* 0x000fe200078e0a00 */
[----:B------:R-:W-:Y:S01]  /*8df0*/  ISETP.GE.AND P6, PT, R3, RZ, PT ;  /* 0x000000ff0300720c */ /* 0x000fe20003fc6270 */
[----:B------:R-:W-:Y:S01]  /*8e00*/  @!P3 IMAD.IADD R15, R15, 0x1, -R11 ;  /* 0x000000010f0fb824 */ /* 0x000fe200078e0a0b */
[----:B------:R-:W-:-:S02]  /*8e10*/  LOP3.LUT R3, R14, 0x156, RZ, 0xfc, !PT ;  /* 0x000001560e037812 */ /* 0x000fc400078efcff */
[----:B------:R0:W-:Y:S01]  /*8e20*/  STL [R1+0xf4], R0 ;  /* 0x0000f40001007387 */ /* 0x0001e20000100800 */
[----:B------:R-:W-:Y:S02]  /*8e30*/  ISETP.GT.U32.AND P3, PT, R11, R10, PT ;  /* 0x0000000a0b00720c */ /* 0x000fe40003f64070 */
[----:B------:R-:W-:Y:S01]  /*8e40*/  @!P2 IMAD.IADD R17, R17, 0x1, -R11 ;  /* 0x000000011111a824 */ /* 0x000fe200078e0a0b */
[----:B------:R-:W-:Y:S02]  /*8e50*/  ISETP.GT.U32.AND P2, PT, R11, R7, PT ;  /* 0x000000070b00720c */ /* 0x000fe40003f44070 */
[----:B------:R-:W-:Y:S02]  /*8e60*/  IABS R8, R3 ;  /* 0x0000000300087213 */ /* 0x000fe40000000000 */
[----:B------:R-:W-:Y:S01]  /*8e70*/  IABS R4, R6 ;  /* 0x0000000600047213 */ /* 0x000fe20000000000 */
[----:B0-----:R-:W-:Y:S02]  /*8e80*/  IMAD.MOV.U32 R0, RZ, RZ, R20 ;  /* 0x000000ffff007224 */ /* 0x001fe400078e0014 */
[----:B------:R-:W-:-:S04]  /*8e90*/  IMAD.HI.U32 R20, R13, R8, RZ ;  /* 0x000000080d147227 */ /* 0x000fc800078e00ff */
[----:B------:R-:W-:Y:S01]  /*8ea0*/  @!P1 IMAD.MOV R0, RZ, RZ, -R0 ;  /* 0x000000ffff009224 */ /* 0x000fe200078e0a00 */
[----:B------:R-:W-:Y:S01]  /*8eb0*/  ISETP.GT.U32.AND P1, PT, R11, R17, PT ;  /* 0x000000110b00720c */ /* 0x000fe20003f24070 */
[--C-:B------:R-:W-:Y:S02]  /*8ec0*/  @!P2 IMAD.IADD R7, R7, 0x1, -R11.reuse ;  /* 0x000000010707a824 */ /* 0x100fe400078e0a0b */
[----:B------:R-:W-:Y:S01]  /*8ed0*/  IMAD.MOV R20, RZ, RZ, -R20 ;  /* 0x000000ffff147224 */ /* 0x000fe200078e0a14 */
[----:B------:R0:W-:Y:S01]  /*8ee0*/  STL [R1+0x1a8], R0 ;  /* 0x0001a80001007387 */ /* 0x0001e20000100800 */
[----:B------:R-:W-:Y:S01]  /*8ef0*/  @!P3 IMAD.IADD R10, R10, 0x1, -R11 ;  /* 0x000000010a0ab824 */ /* 0x000fe200078e0a0b */
[----:B------:R-:W-:-:S04]  /*8f00*/  ISETP.GT.U32.AND P2, PT, R11, R7, PT ;  /* 0x000000070b00720c */ /* 0x000fc80003f44070 */
[----:B------:R-:W-:-:S03]  /*8f10*/  ISETP.GT.U32.AND P3, PT, R11, R10, PT ;  /* 0x0000000a0b00720c */ /* 0x000fc60003f64070 */
[----:B------:R-:W-:Y:S02]  /*8f20*/  @!P1 IMAD.IADD R17, R17, 0x1, -R11 ;  /* 0x0000000111119824 */ /* 0x000fe400078e0a0b */
[----:B0-----:R-:W-:Y:S02]  /*8f30*/  IMAD.MOV.U32 R0, RZ, RZ, R15 ;  /* 0x000000ffff007224 */ /* 0x001fe400078e000f */
[----:B------:R-:W-:-:S04]  /*8f40*/  IMAD.HI.U32 R15, R13, R4, RZ ;  /* 0x000000040d0f7227 */ /* 0x000fc800078e00ff */
[----:B------:R-:W-:Y:S01]  /*8f50*/  @!P4 IMAD.MOV R0, RZ, RZ, -R0 ;  /* 0x000000ffff00c224 */ /* 0x000fe200078e0a00 */
[----:B------:R-:W-:Y:S01]  /*8f60*/  ISETP.GE.AND P4, PT, R3, RZ, PT ;  /* 0x000000ff0300720c */ /* 0x000fe20003f86270 */
[----:B------:R-:W-:Y:S02]  /*8f70*/  IMAD R3, R11, R20, R8 ;  /* 0x000000140b037224 */ /* 0x000fe400078e0208 */
[----:B------:R-:W-:Y:S01]  /*8f80*/  IMAD.HI.U32 R8, R13, R16, RZ ;  /* 0x000000100d087227 */ /* 0x000fe200078e00ff */
[----:B------:R0:W-:Y:S02]  /*8f90*/  STL [R1+0x8b0], R0 ;  /* 0x0008b00001007387 */ /* 0x0001e40000100800 */
[----:B------:R-:W-:Y:S01]  /*8fa0*/  ISETP.GT.U32.AND P1, PT, R11, R3, PT ;  /* 0x000000030b00720c */ /* 0x000fe20003f24070 */
[----:B------:R-:W-:-:S04]  /*8fb0*/  IMAD.HI.U32 R20, R13, R19, RZ ;  /* 0x000000130d147227 */ /* 0x000fc800078e00ff */
[----:B------:R-:W-:Y:S02]  /*8fc0*/  IMAD.MOV R8, RZ, RZ, -R8 ;  /* 0x000000ffff087224 */ /* 0x000fe400078e0a08 */
[----:B------:R-:W-:Y:S02]  /*8fd0*/  IMAD.MOV R20, RZ, RZ, -R20 ;  /* 0x000000ffff147224 */ /* 0x000fe400078e0a14 */
[----:B0-----:R-:W-:Y:S02]  /*8fe0*/  IMAD.MOV.U32 R0, RZ, RZ, R17 ;  /* 0x000000ffff007224 */ /* 0x001fe400078e0011 */
[----:B------:R-:W-:Y:S02]  /*8ff0*/  IMAD.MOV R15, RZ, RZ, -R15 ;  /* 0x000000ffff0f7224 */ /* 0x000fe400078e0a0f */
[----:B------:R-:W-:Y:S02]  /*9000*/  @!P0 IMAD.MOV R0, RZ, RZ, -R0 ;  /* 0x000000ffff008224 */ /* 0x000fe400078e0a00 */
[----:B------:R-:W-:-:S02]  /*9010*/  IMAD R16, R11, R8, R16 ;  /* 0x000000080b107224 */ /* 0x000fc400078e0210 */
[----:B------:R-:W-:Y:S01]  /*9020*/  @!P2 IMAD.IADD R7, R7, 0x1, -R11 ;  /* 0x000000010707a824 */ /* 0x000fe200078e0a0b */
[----:B------:R0:W-:Y:S01]  /*9030*/  STL [R1+0x194], R0 ;  /* 0x0001940001007387 */ /* 0x0001e20000100800 */
[C---:B------:R-:W-:Y:S01]  /*9040*/  IMAD R19, R11.reuse, R20, R19 ;  /* 0x000000140b137224 */ /* 0x040fe200078e0213 */
[C---:B------:R-:W-:Y:S01]  /*9050*/  ISETP.GT.U32.AND P2, PT, R11.reuse, R16, PT ;  /* 0x000000100b00720c */ /* 0x040fe20003f44070 */
[----:B------:R-:W-:Y:S02]  /*9060*/  IMAD R4, R11, R15, R4 ;  /* 0x0000000f0b047224 */ /* 0x000fe400078e0204 */
[--C-:B------:R-:W-:Y:S01]  /*9070*/  @!P1 IMAD.IADD R3, R3, 0x1, -R11.reuse ;  /* 0x0000000103039824 */ /* 0x100fe200078e0a0b */
[C---:B------:R-:W-:Y:S01]  /*9080*/  ISETP.GT.U32.AND P1, PT, R11.reuse, R19, PT ;  /* 0x000000130b00720c */ /* 0x040fe20003f24070 */
[----:B------:R-:W-:Y:S02]  /*9090*/  VIADD R8, R12, 0x15e ;  /* 0x0000015e0c087836 */ /* 0x000fe40000000000 */
[----:B------:R-:W-:Y:S01]  /*90a0*/  @!P3 IMAD.IADD R10, R10, 0x1, -R11 ;  /* 0x000000010a0ab824 */ /* 0x000fe200078e0a0b */
[C---:B------:R-:W-:Y:S01]  /*90b0*/  ISETP.GT.U32.AND P0, PT, R11.reuse, R3, PT ;  /* 0x000000030b00720c */ /* 0x040fe20003f04070 */
[----:B0-----:R-:W-:Y:S01]  /*90c0*/  IMAD.MOV.U32 R0, RZ, RZ, R7 ;  /* 0x000000ffff007224 */ /* 0x001fe200078e0007 */
[----:B------:R-:W-:Y:S01]  /*90d0*/  LOP3.LUT R7, R14, 0x160, RZ, 0xfc, !PT ;  /* 0x000001600e077812 */ /* 0x000fe200078efcff */
[----:B------:R-:W-:Y:S01]  /*90e0*/  IMAD.MOV.U32 R17, RZ, RZ, R10 ;  /* 0x000000ffff117224 */ /* 0x000fe200078e000a */
[----:B------:R-:W-:Y:S01]  /*90f0*/  IABS R15, R8 ;  /* 0x00000008000f7213 */ /* 0x000fe20000000000 */
[----:B------:R-:W-:Y:S01]  /*9100*/  @!P6 IMAD.MOV R0, RZ, RZ, -R0 ;  /* 0x000000ffff00e224 */ /* 0x000fe200078e0a00 */
[----:B------:R-:W-:Y:S01]  /*9110*/  ISETP.GT.U32.AND P6, PT, R11, R4, PT ;  /* 0x000000040b00720c */ /* 0x000fe20003fc4070 */
[--C-:B------:R-:W-:Y:S01]  /*9120*/  @!P2 IMAD.IADD R16, R16, 0x1, -R11.reuse ;  /* 0x000000011010a824 */ /* 0x100fe200078e0a0b */
[----:B------:R-:W-:Y:S01]  /*9130*/  IABS R20, R7 ;  /* 0x0000000700147213 */ /* 0x000fe20000000000 */
[----:B------:R-:W-:Y:S01]  /*9140*/  @!P1 IMAD.IADD R19, R19, 0x1, -R11 ;  /* 0x0000000113139824 */ /* 0x000fe200078e0a0b */
[----:B------:R-:W-:Y:S01]  /*9150*/  ISETP.GE.AND P1, PT, R8, RZ, PT ;  /* 0x000000ff0800720c */ /* 0x000fe20003f26270 */
[----:B------:R-:W-:Y:S01]  /*9160*/  IMAD.MOV.U32 R10, RZ, RZ, R15 ;  /* 0x000000ffff0a7224 */ /* 0x000fe200078e000f */
[----:B------:R-:W-:Y:S01]  /*9170*/  ISETP.GE.AND P3, PT, R18, RZ, PT ;  /* 0x000000ff1200720c */ /* 0x000fe20003f66270 */
[----:B------:R-:W-:Y:S01]  /*9180*/  @!P5 IMAD.MOV R17, RZ, RZ, -R17 ;  /* 0x000000ffff11d224 */ /* 0x000fe200078e0a11 */
[----:B------:R-:W-:Y:S01]  /*9190*/  ISETP.GE.AND P5, PT, R9, RZ, PT ;  /* 0x000000ff0900720c */ /* 0x000fe20003fa6270 */
[----:B------:R-:W-:Y:S01]  /*91a0*/  IMAD.HI.U32 R8, R13, R20, RZ ;  /* 0x000000140d087227 */ /* 0x000fe200078e00ff */
[----:B------:R-:W-:-:S02]  /*91b0*/  ISETP.GT.U32.AND P2, PT, R11, R19, PT ;  /* 0x000000130b00720c */ /* 0x000fc40003f44070 */
[----:B------:R0:W-:Y:S01]  /*91c0*/  STL [R1+0x19c], R17 ;  /* 0x00019c1101007387 */ /* 0x0001e20000100800 */
[--C-:B------:R-:W-:Y:S01]  /*91d0*/  @!P6 IMAD.IADD R4, R4, 0x1, -R11.reuse ;  /* 0x000000010404e824 */ /* 0x100fe200078e0a0b */
[----:B------:R-:W-:Y:S01]  /*91e0*/  ISETP.GT.U32.AND P6, PT, R11, R16, PT ;  /* 0x000000100b00720c */ /* 0x000fe20003fc4070 */
[----:B------:R-:W-:Y:S01]  /*91f0*/  @!P0 IMAD.IADD R3, R3, 0x1, -R11 ;  /* 0x0000000103038824 */ /* 0x000fe200078e0a0b */
[----:B------:R1:W-:Y:S01]  /*9200*/  STL [R1+0x8a8], R0 ;  /* 0x0008a80001007387 */ /* 0x0003e20000100800 */
[----:B------:R-:W-:Y:S01]  /*9210*/  IMAD.HI.U32 R9, R13, R10, RZ ;  /* 0x0000000a0d097227 */ /* 0x000fe200078e00ff */
[----:B------:R-:W-:Y:S02]  /*9220*/  ISETP.GE.AND P0, PT, R6, RZ, PT ;  /* 0x000000ff0600720c */ /* 0x000fe40003f06270 */
[----:B------:R-:W-:Y:S01]  /*9230*/  LOP3.LUT R6, R14, 0x162, RZ, 0xfc, !PT ;  /* 0x000001620e067812 */ /* 0x000fe200078efcff */
[----:B------:R-:W-:Y:S02]  /*9240*/  IMAD.MOV R8, RZ, RZ, -R8 ;  /* 0x000000ffff087224 */ /* 0x000fe400078e0a08 */
[----:B------:R-:W-:Y:S01]  /*9250*/  IMAD.MOV R9, RZ, RZ, -R9 ;  /* 0x000000ffff097224 */ /* 0x000fe200078e0a09 */
[----:B0-----:R-:W-:Y:S01]  /*9260*/  IABS R17, R6 ;  /* 0x0000000600117213 */ /* 0x001fe20000000000 */
[----:B------:R-:W-:-:S02]  /*9270*/  IMAD R20, R11, R8, R20 ;  /* 0x000000080b147224 */ /* 0x000fc400078e0214 */
[----:B-1----:R-:W-:Y:S01]  /*9280*/  IMAD.MOV.U32 R0, RZ, RZ, R3 ;  /* 0x000000ffff007224 */ /* 0x002fe200078e0003 */
[C---:B------:R-:W-:Y:S01]  /*9290*/  LOP3.LUT R3, R14.reuse, 0x164, RZ, 0xfc, !PT ;  /* 0x000001640e037812 */ /* 0x040fe200078efcff */
[C---:B------:R-:W-:Y:S01]  /*92a0*/  IMAD R10, R11.reuse, R9, R10 ;  /* 0x000000090b0a7224 */ /* 0x040fe200078e020a */
[----:B------:R-:W-:Y:S01]  /*92b0*/  LOP3.LUT R9, R14, 0x166, RZ, 0xfc, !PT ;  /* 0x000001660e097812 */ /* 0x000fe200078efcff */
[----:B------:R-:W-:Y:S01]  /*92c0*/  @!P4 IMAD.MOV R0, RZ, RZ, -R0 ;  /* 0x000000ffff00c224 */ /* 0x000fe200078e0a00 */
[C---:B------:R-:W-:Y:S01]  /*92d0*/  ISETP.GT.U32.AND P4, PT, R11.reuse, R4, PT ;  /* 0x000000040b00720c */ /* 0x040fe20003f84070 */
[--C-:B------:R-:W-:Y:S01]  /*92e0*/  @!P6 IMAD.IADD R16, R16, 0x1, -R11.reuse ;  /* 0x000000011010e824 */ /* 0x100fe200078e0a0b */
[----:B------:R-:W-:Y:S01]  /*92f0*/  ISETP.GT.U32.AND P6, PT, R11, R20, PT ;  /* 0x000000140b00720c */ /* 0x000fe20003fc4070 */
[----:B------:R-:W-:Y:S01]  /*9300*/  @!P2 IMAD.IADD R19, R19, 0x1, -R11 ;  /* 0x000000011313a824 */ /* 0x000fe200078e0a0b */
[----:B------:R-:W-:Y:S01]  /*9310*/  ISETP.GT.U32.AND P2, PT, R11, R10, PT ;  /* 0x0000000a0b00720c */ /* 0x000fe20003f44070 */
[----:B------:R0:W-:Y:S01]  /*9320*/  STL [R1+0x8ac], R0 ;  /* 0x0008ac0001007387 */ /* 0x0001e20000100800 */
[----:B------:R-:W-:Y:S01]  /*9330*/  IABS R15, R9 ;  /* 0x00000009000f7213 */ /* 0x000fe20000000000 */
[----:B------:R-:W-:Y:S01]  /*9340*/  IMAD.HI.U32 R18, R13, R17, RZ ;  /* 0x000000110d127227 */ /* 0x000fe200078e00ff */
[----:B------:R-:W-:-:S03]  /*9350*/  IABS R8, R3 ;  /* 0x0000000300087213 */ /* 0x000fc60000000000 */
[----:B------:R-:W-:Y:S02]  /*9360*/  IMAD.MOV R18, RZ, RZ, -R18 ;  /* 0x000000ffff127224 */ /* 0x000fe400078e0a12 */
[----:B------:R-:W-:Y:S01]  /*9370*/  @!P4 IMAD.IADD R4, R4, 0x1, -R11 ;  /* 0x000000010404c824 */ /* 0x000fe200078e0a0b */
[----:B------:R-:W-:Y:S01]  /*9380*/  ISETP.GE.AND P4, PT, R7, RZ, PT ;  /* 0x000000ff0700720c */ /* 0x000fe20003f86270 */
[----:B0-----:R-:W-:Y:S02]  /*9390*/  IMAD.MOV.U32 R0, RZ, RZ, R19 ;  /* 0x000000ffff007224 */ /* 0x001fe400078e0013 */
[----:B------:R-:W-:Y:S02]  /*93a0*/  @!P6 IMAD.IADD R20, R20, 0x1, -R11 ;  /* 0x000000011414e824 */ /* 0x000fe400078e0a0b */
[----:B------:R-:W-:Y:S02]  /*93b0*/  IMAD.MOV.U32 R7, RZ, RZ, R15 ;  /* 0x000000ffff077224 */ /* 0x000fe400078e000f */
[----:B------:R-:W-:Y:S01]  /*93c0*/  IMAD.HI.U32 R15, R13, R8, RZ ;  /* 0x000000080d0f7227 */ /* 0x000fe200078e00ff */
[----:B------:R-:W-:-:S03]  /*93d0*/  ISETP.GT.U32.AND P6, PT, R11, R20, PT ;  /* 0x000000140b00720c */ /* 0x000fc60003fc4070 */
[----:B------:R-:W-:Y:S01]  /*93e0*/  @!P2 IMAD.IADD R10, R10, 0x1, -R11 ;  /* 0x000000010a0aa824 */ /* 0x000fe200078e0a0b */
[----:B------:R-:W-:Y:S01]  /*93f0*/  ISETP.GE.AND P2, PT, R6, RZ, PT ;  /* 0x000000ff0600720c */ /* 0x000fe20003f46270 */
[----:B------:R-:W-:Y:S02]  /*9400*/  @!P3 IMAD.MOV R0, RZ, RZ, -R0 ;  /* 0x000000ffff00b224 */ /* 0x000fe400078e0a00 */
[----:B------:R-:W-:Y:S01]  /*9410*/  IMAD.HI.U32 R6, R13, R7, RZ ;  /* 0x000000070d067227 */ /* 0x000fe200078e00ff */
[----:B------:R-:W-:Y:S02]  /*9420*/  ISETP.GT.U32.AND P3, PT, R11, R10, PT ;  /* 0x0000000a0b00720c */ /* 0x000fe40003f64070 */
[----:B------:R0:W-:Y:S01]  /*9430*/  STL [R1+0x18c], R0 ;  /* 0x00018c0001007387 */ /* 0x0001e20000100800 */
[----:B------:R-:W-:Y:S02]  /*9440*/  IMAD.MOV R15, RZ, RZ, -R15 ;  /* 0x000000ffff0f7224 */ /* 0x000fe400078e0a0f */
[----:B------:R-:W-:-:S02]  /*9450*/  IMAD.MOV R6, RZ, RZ, -R6 ;  /* 0x000000ffff067224 */ /* 0x000fc400078e0a06 */
[C---:B------:R-:W-:Y:S02]  /*9460*/  IMAD R8, R11.reuse, R15, R8 ;  /* 0x0000000f0b087224 */ /* 0x040fe400078e0208 */
[C---:B------:R-:W-:Y:S01]  /*9470*/  IMAD R17, R11.reuse, R18, R17 ;  /* 0x000000120b117224 */ /* 0x040fe200078e0211 */
[----:B------:R-:W-:Y:S01]  /*9480*/  LOP3.LUT R18, R14, 0x168, RZ, 0xfc, !PT ;  /* 0x000001680e127812 */ /* 0x000fe200078efcff */
[C---:B------:R-:W-:Y:S02]  /*9490*/  IMAD R7, R11.reuse, R6, R7 ;  /* 0x000000060b077224 */ /* 0x040fe400078e0207 */
[----:B0-----:R-:W-:Y:S01]  /*94a0*/  IMAD.MOV.U32 R0, RZ, RZ, R4 ;  /* 0x000000ffff007224 */ /* 0x001fe200078e0004 */
[----:B------:R-:W-:Y:S01]  /*94b0*/  IABS R6, R18 ;  /* 0x0000001200067213 */ /* 0x000fe20000000000 */
[----:B------:R-:W-:Y:S01]  /*94c0*/  @!P5 IMAD.MOV R16, RZ, RZ, -R16 ;  /* 0x000000ffff10d224 */ /* 0x000fe200078e0a10 */
[C---:B------:R-:W-:Y:S01]  /*94d0*/  ISETP.GT.U32.AND P5, PT, R11.reuse, R17, PT ;  /* 0x000000110b00720c */ /* 0x040fe20003fa4070 */
[----:B------:R-:W-:Y:S01]  /*94e0*/  @!P0 IMAD.MOV R0, RZ, RZ, -R0 ;  /* 0x000000ffff008224 */ /* 0x000fe200078e0a00 */
[C---:B------:R-:W-:Y:S01]  /*94f0*/  ISETP.GT.U32.AND P0, PT, R11.reuse, R8, PT ;  /* 0x000000080b00720c */ /* 0x040fe20003f04070 */
[--C-:B------:R-:W-:Y:S01]  /*9500*/  @!P6 IMAD.IADD R20, R20, 0x1, -R11.reuse ;  /* 0x000000011414e824 */ /* 0x100fe200078e0a0b */
[----:B------:R-:W-:Y:S01]  /*9510*/  ISETP.GT.U32.AND P6, PT, R11, R7, PT ;  /* 0x000000070b00720c */ /* 0x000fe20003fc4070 */
[--C-:B------:R-:W-:Y:S01]  /*9520*/  @!P3 IMAD.IADD R10, R10, 0x1, -R11.reuse ;  /* 0x000000010a0ab824 */ /* 0x100fe200078e0a0b */
[----:B------:R-:W-:Y:S01]  /*9530*/  ISETP.GE.AND P3, PT, R3, RZ, PT ;  /* 0x000000ff0300720c */ /* 0x000fe20003f66270 */
[----:B------:R-:W-:Y:S01]  /*9540*/  IMAD.HI.U32 R15, R13, R6, RZ ;  /* 0x000000060d0f7227 */ /* 0x000fe200078e00ff */
[----:B------:R-:W-:Y:S01]  /*9550*/  LOP3.LUT R3, R14, 0x16a, RZ, 0xfc, !PT ;  /* 0x0000016a0e037812 */ /* 0x000fe200078efcff */
[----:B------:R-:W-:Y:S03]  /*9560*/  STL [R1+0x190], R16 ;  /* 0x0001901001007387 */ /* 0x000fe60000100800 */
[----:B------:R-:W-:Y:S01]  /*9570*/  IABS R4, R3 ;  /* 0x0000000300047213 */ /* 0x000fe20000000000 */
[--C-:B------:R-:W-:Y:S01]  /*9580*/  @!P5 IMAD.IADD R17, R17, 0x1, -R11.reuse ;  /* 0x000000011111d824 */ /* 0x100fe200078e0a0b */
[----:B------:R0:W-:Y:S01]  /*9590*/  STL [R1+0x8a4], R0 ;  /* 0x0008a40001007387 */ /* 0x0001e20000100800 */
[--C-:B------:R-:W-:Y:S01]  /*95a0*/  @!P0 IMAD.IADD R8, R8, 0x1, -R11.reuse ;  /* 0x0000000108088824 */ /* 0x100fe200078e0a0b */
[----:B------:R-:W-:Y:S01]  /*95b0*/  ISETP.GE.AND P5, PT, R9, RZ, PT ;  /* 0x000000ff0900720c */ /* 0x000fe20003fa6270 */
[----:B------:R-:W-:Y:S01]  /*95c0*/  @!P6 IMAD.IADD R7, R7, 0x1, -R11 ;  /* 0x000000010707e824 */ /* 0x000fe200078e0a0b */
[----:B------:R-:W-:-:S02]  /*95d0*/  ISETP.GT.U32.AND P0, PT, R11, R17, PT ;  /* 0x000000110b00720c */ /* 0x000fc40003f04070 */
[----:B------:R-:W-:Y:S02]  /*95e0*/  ISETP.GT.U32.AND P6, PT, R11, R8, PT ;  /* 0x000000080b00720c */ /* 0x000fe40003fc4070 */
[----:B------:R-:W-:Y:S01]  /*95f0*/  LOP3.LUT R9, R14, 0x16c, RZ, 0xfc, !PT ;  /* 0x0000016c0e097812 */ /* 0x000fe200078efcff */
[----:B0-----:R-:W-:Y:S02]  /*9600*/  IMAD.MOV.U32 R0, RZ, RZ, R10 ;  /* 0x000000ffff007224 */ /* 0x001fe400078e000a */
[----:B------:R-:W-:Y:S01]  /*9610*/  IMAD.MOV R10, RZ, RZ, -R15 ;  /* 0x000000ffff0a7224 */ /* 0x000fe200078e0a0f */
[----:B------:R-:W-:Y:S01]  /*9620*/  IABS R21, R9 ;  /* 0x0000000900157213 */ /* 0x000fe20000000000 */
[----:B------:R-:W-:-:S04]  /*9630*/  IMAD.HI.U32 R15, R13, R4, RZ ;  /* 0x000000040d0f7227 */ /* 0x000fc800078e00ff */
[----:B------:R-:W-:Y:S02]  /*9640*/  IMAD.MOV R15, RZ, RZ, -R15 ;  /* 0x000000ffff0f7224 */ /* 0x000fe400078e0a0f */
[C---:B------:R-:W-:Y:S02]  /*9650*/  IMAD R6, R11.reuse, R10, R6 ;  /* 0x0000000a0b067224 */ /* 0x040fe400078e0206 */
[----:B------:R-:W-:Y:S01]  /*9660*/  IMAD R4, R11, R15, R4 ;  /* 0x0000000f0b047224 */ /* 0x000fe200078e0204 */
[----:B------:R-:W-:Y:S01]  /*9670*/  LOP3.LUT R15, R14, 0x170, RZ, 0xfc, !PT ;  /* 0x000001700e0f7812 */ /* 0x000fe200078efcff */
[--C-:B------:R-:W-:Y:S02]  /*9680*/  @!P6 IMAD.IADD R8, R8, 0x1, -R11.reuse ;  /* 0x000000010808e824 */ /* 0x100fe400078e0a0b */
[----:B------:R-:W-:Y:S01]  /*9690*/  @!P0 IMAD.IADD R17, R17, 0x1, -R11 ;  /* 0x0000000111118824 */ /* 0x000fe200078e0a0b */
[C---:B------:R-:W-:Y:S01]  /*96a0*/  ISETP.GT.U32.AND P6, PT, R11.reuse, R4, PT ;  /* 0x000000040b00720c */ /* 0x040fe20003fc4070 */
[----:B------:R-:W-:Y:S01]  /*96b0*/  VIADD R10, R12, 0x16e ;  /* 0x0000016e0c0a7836 */ /* 0x000fe20000000000 */
[----:B------:R-:W-:Y:S01]  /*96c0*/  ISETP.GT.U32.AND P0, PT, R11, R6, PT ;  /* 0x000000060b00720c */ /* 0x000fe20003f04070 */
[----:B------:R-:W-:-:S03]  /*96d0*/  IMAD.HI.U32 R22, R13, R21, RZ ;  /* 0x000000150d167227 */ /* 0x000fc600078e00ff */
[----:B------:R-:W-:Y:S01]  /*96e0*/  IABS R16, R10 ;  /* 0x0000000a00107213 */ /* 0x000fe20000000000 */
[----:B------:R-:W-:Y:S02]  /*96f0*/  IMAD.MOV R22, RZ, RZ, -R22 ;  /* 0x000000ffff167224 */ /* 0x000fe400078e0a16 */
[----:B------:R-:W-:Y:S01]  /*9700*/  @!P1 IMAD.MOV R0, RZ, RZ, -R0 ;  /* 0x000000ffff009224 */ /* 0x000fe200078e0a00 */
[----:B------:R-:W-:Y:S01]  /*9710*/  ISETP.GT.U32.AND P1, PT, R11, R7, PT ;  /* 0x000000070b00720c */ /* 0x000fe20003f24070 */
[----:B------:R-:W-:-:S03]  /*9720*/  IMAD.HI.U32 R19, R13, R16, RZ ;  /* 0x000000100d137227 */ /* 0x000fc600078e00ff */
[----:B------:R0:W-:Y:S01]  /*9730*/  STL [R1+0x890], R0 ;  /* 0x0008900001007387 */ /* 0x0001e20000100800 */
[--C-:B------:R-:W-:Y:S02]  /*9740*/  @!P6 IMAD.IADD R4, R4, 0x1, -R11.reuse ;  /* 0x000000010404e824 */ /* 0x100fe400078e0a0b */
[----:B------:R-:W-:Y:S01]  /*9750*/  @!P0 IMAD.IADD R6, R6, 0x1, -R11 ;  /* 0x0000000106068824 */ /* 0x000fe200078e0a0b */
[----:B------:R-:W-:Y:S01]  /*9760*/  ISETP.GE.AND P0, PT, R3, RZ, PT ;  /* 0x000000ff0300720c */ /* 0x000fe20003f06270 */
[C---:B------:R-:W-:Y:S01]  /*9770*/  IMAD R3, R11.reuse, R22, R21 ;  /* 0x000000160b037224 */ /* 0x040fe200078e0215 */
[C---:B------:R-:W-:Y:S01]  /*9780*/  ISETP.GT.U32.AND P6, PT, R11.reuse, R4, PT ;  /* 0x000000040b00720c */ /* 0x040fe20003fc4070 */
[----:B------:R-:W-:Y:S02]  /*9790*/  @!P2 IMAD.MOV R17, RZ, RZ, -R17 ;  /* 0x000000ffff11a224 */ /* 0x000fe400078e0a11 */
[----:B------:R-:W-:Y:S01]  /*97a0*/  IMAD.MOV R19, RZ, RZ, -R19 ;  /* 0x000000ffff137224 */ /* 0x000fe200078e0a13 */
[----:B------:R-:W-:Y:S01]  /*97b0*/  ISETP.GT.U32.AND P2, PT, R11, R3, PT ;  /* 0x000000030b00720c */ /* 0x000fe20003f44070 */
[----:B0-----:R-:W-:-:S02]  /*97c0*/  IMAD.MOV.U32 R0, RZ, RZ, R20 ;  /* 0x000000ffff007224 */ /* 0x001fc400078e0014 */
[C---:B------:R-:W-:Y:S02]  /*97d0*/  IMAD R16, R11.reuse, R19, R16 ;  /* 0x000000130b107224 */ /* 0x040fe400078e0210 */
[----:B------:R-:W-:Y:S01]  /*97e0*/  @!P4 IMAD.MOV R0, RZ, RZ, -R0 ;  /* 0x000000ffff00c224 */ /* 0x000fe200078e0a00 */
[----:B------:R-:W-:Y:S01]  /*97f0*/  ISETP.GT.U32.AND P4, PT, R11, R6, PT ;  /* 0x000000060b00720c */ /* 0x000fe20003f84070 */
[--C-:B------:R-:W-:Y:S01]  /*9800*/  @!P1 IMAD.IADD R7, R7, 0x1, -R11.reuse ;  /* 0x0000000107079824 */ /* 0x100fe200078e0a0b */
[----:B------:R-:W-:Y:S01]  /*9810*/  ISETP.GE.AND P1, PT, R18, RZ, PT ;  /* 0x000000ff1200720c */ /* 0x000fe20003f26270 */
[--C-:B------:R-:W-:Y:S01]  /*9820*/  @!P6 IMAD.IADD R4, R4, 0x1, -R11.reuse ;  /* 0x000000010404e824 */ /* 0x100fe200078e0a0b */
[----:B------:R-:W-:Y:S01]  /*9830*/  ISETP.GT.U32.AND P6, PT, R11, R16, PT ;  /* 0x000000100b00720c */ /* 0x000fe20003fc4070 */
[----:B------:R-:W-:Y:S01]  /*9840*/  @!P3 IMAD.MOV R8, RZ, RZ, -R8 ;  /* 0x000000ffff08b224 */ /* 0x000fe200078e0a08 */
[----:B------:R-:W-:Y:S01]  /*9850*/  IABS R18, R15 ;  /* 0x0000000f00127213 */ /* 0x000fe20000000000 */
[----:B------:R-:W-:Y:S01]  /*9860*/  @!P2 IMAD.IADD R3, R3, 0x1, -R11 ;  /* 0x000000010303a824 */ /* 0x000fe200078e0a0b */
[----:B------:R0:W-:Y:S01]  /*9870*/  STL [R1+0xbc], R0 ;  /* 0x0000bc0001007387 */ /* 0x0001e20000100800 */
[----:B------:R-:W-:-:S03]  /*9880*/  ISETP.GE.AND P3, PT, R9, RZ, PT ;  /* 0x000000ff0900720c */ /* 0x000fc60003f66270 */
[----:B------:R1:W-:Y:S01]  /*9890*/  STL [R1+0xd8], R17 ;  /* 0x0000d81101007387 */ /* 0x0003e20000100800 */
[----:B------:R-:W-:Y:S01]  /*98a0*/  ISETP.GT.U32.AND P2, PT, R11, R3, PT ;  /* 0x000000030b00720c */ /* 0x000fe20003f44070 */
[--C-:B------:R-:W-:Y:S01]  /*98b0*/  @!P4 IMAD.IADD R6, R6, 0x1, -R11.reuse ;  /* 0x000000010606c824 */ /* 0x100fe200078e0a0b */
[----:B------:R-:W-:Y:S01]  /*98c0*/  ISETP.GE.AND P4, PT, R15, RZ, PT ;  /* 0x000000ff0f00720c */ /* 0x000fe20003f86270 */
[----:B------:R2:W-:Y:S01]  /*98d0*/  STL [R1+0x888], R8 ;  /* 0x0008880801007387 */ /* 0x0005e20000100800 */
[----:B------:R-:W-:Y:S02]  /*98e0*/  @!P6 IMAD.IADD R16, R16, 0x1, -R11 ;  /* 0x000000011010e824 */ /* 0x000fe400078e0a0b */
[----:B0-----:R-:W-:Y:S01]  /*98f0*/  IMAD.MOV.U32 R0, RZ, RZ, R7 ;  /* 0x000000ffff007224 */ /* 0x001fe200078e0007 */
[----:B------:R-:W-:Y:S01]  /*9900*/  LOP3.LUT R7, R14, 0x172, RZ, 0xfc, !PT ;  /* 0x000001720e077812 */ /* 0x000fe200078efcff */
[----:B-1----:R-:W-:Y:S01]  /*9910*/  IMAD.MOV.U32 R17, RZ, RZ, R6 ;  /* 0x000000ffff117224 */ /* 0x002fe200078e0006 */
[----:B------:R-:W-:Y:S01]  /*9920*/  ISETP.GT.U32.AND P6, PT, R11, R16, PT ;  /* 0x000000100b00720c */ /* 0x000fe20003fc4070 */
[----:B------:R-:W-:Y:S01]  /*9930*/  @!P5 IMAD.MOV R0, RZ, RZ, -R0 ;  /* 0x000000ffff00d224 */ /* 0x000fe200078e0a00 */
[----:B------:R-:W-:Y:S01]  /*9940*/  ISETP.GE.AND P5, PT, R10, RZ, PT ;  /* 0x000000ff0a00720c */ /* 0x000fe20003fa6270 */
[----:B--2---:R-:W-:Y:S01]  /*9950*/  IMAD.HI.U32 R8, R13, R18, RZ ;  /* 0x000000120d087227 */ /* 0x004fe200078e00ff */
[----:B------:R-:W-:-:S02]  /*9960*/  LOP3.LUT R6, R14, 0x176, RZ, 0xfc, !PT ;  /* 0x000001760e067812 */ /* 0x000fc400078efcff */
[----:B------:R0:W-:Y:S01]  /*9970*/  STL [R1+0x88c], R0 ;  /* 0x00088c0001007387 */ /* 0x0001e20000100800 */
[----:B------:R-:W-:Y:S01]  /*9980*/  IMAD.MOV R9, RZ, RZ, -R8 ;  /* 0x000000ffff097224 */ /* 0x000fe200078e0a08 */
[----:B------:R-:W-:Y:S01]  /*9990*/  IABS R8, R7 ;  /* 0x0000000700087213 */ /* 0x000fe20000000000 */
[----:B------:R-:W-:Y:S01]  /*99a0*/  @!P1 IMAD.MOV R17, RZ, RZ, -R17 ;  /* 0x000000ffff119224 */ /* 0x000fe200078e0a11 */
[----:B------:R-:W-:Y:S01]  /*99b0*/  ISETP.GE.AND P1, PT, R7, RZ, PT ;  /* 0x000000ff0700720c */ /* 0x000fe20003f26270 */
[----:B------:R-:W-:Y:S02]  /*99c0*/  IMAD R9, R11, R9, R18 ;  /* 0x000000090b097224 */ /* 0x000fe400078e0212 */
[----:B------:R-:W-:Y:S01]  /*99d0*/  IMAD.MOV.U32 R18, RZ, RZ, R8 ;  /* 0x000000ffff127224 */ /* 0x000fe200078e0008 */
[----:B------:R-:W-:Y:S01]  /*99e0*/  STL [R1+0xc4], R17 ;  /* 0x0000c41101007387 */ /* 0x000fe20000100800 */
[--C-:B------:R-:W-:Y:S02]  /*99f0*/  @!P2 IMAD.IADD R3, R3, 0x1, -R11.reuse ;  /* 0x000000010303a824 */ /* 0x100fe400078e0a0b */
[----:B0-----:R-:W-:Y:S01]  /*9a00*/  IMAD.MOV.U32 R0, RZ, RZ, R4 ;  /* 0x000000ffff007224 */ /* 0x001fe200078e0004 */
[----:B------:R-:W-:Y:S01]  /*9a10*/  LOP3.LUT R4, R14, 0x174, RZ, 0xfc, !PT ;  /* 0x000001740e047812 */ /* 0x000fe200078efcff */
[----:B------:R-:W-:Y:S01]  /*9a20*/  @!P6 IMAD.IADD R16, R16, 0x1, -R11 ;  /* 0x000000011010e824 */ /* 0x000fe200078e0a0b */
[----:B------:R-:W-:Y:S01]  /*9a30*/  ISETP.GE.AND P6, PT, R6, RZ, PT ;  /* 0x000000ff0600720c */ /* 0x000fe20003fc6270 */
[----:B------:R-:W-:Y:S01]  /*9a40*/  @!P0 IMAD.MOV R0, RZ, RZ, -R0 ;  /* 0x000000ffff008224 */ /* 0x000fe200078e0a00 */
[----:B------:R-:W-:Y:S01]  /*9a50*/  ISETP.GT.U32.AND P0, PT, R11, R9, PT ;  /* 0x000000090b00720c */ /* 0x000fe20003f04070 */
[----:B------:R-:W-:Y:S01]  /*9a60*/  IMAD.HI.U32 R7, R13, R18, RZ ;  /* 0x000000120d077227 */ /* 0x000fe200078e00ff */
[----:B------:R-:W-:-:S02]  /*9a70*/  IABS R8, R4 ;  /* 0x0000000400087213 */ /* 0x000fc40000000000 */
[----:B------:R0:W-:Y:S01]  /*9a80*/  STL [R1+0xec], R0 ;  /* 0x0000ec0001007387 */ /* 0x0001e20000100800 */
[----:B------:R-:W-:Y:S01]  /*9a90*/  IMAD.MOV R7, RZ, RZ, -R7 ;  /* 0x000000ffff077224 */ /* 0x000fe200078e0a07 */
[----:B------:R-:W-:Y:S01]  /*9aa0*/  ISETP.GE.AND P2, PT, R4, RZ, PT ;  /* 0x000000ff0400720c */ /* 0x000fe20003f46270 */
[----:B------:R-:W-:Y:S01]  /*9ab0*/  IMAD.HI.U32 R10, R13, R8, RZ ;  /* 0x000000080d0a7227 */ /* 0x000fe200078e00ff */
[----:B------:R-:W-:-:S03]  /*9ac0*/  LOP3.LUT R4, R14, 0x178, RZ, 0xfc, !PT ;  /* 0x000001780e047812 */ /* 0x000fc600078efcff */
[----:B------:R-:W-:Y:S02]  /*9ad0*/  IMAD.MOV R10, RZ, RZ, -R10 ;  /* 0x000000ffff0a7224 */ /* 0x000fe400078e0a0a */
[----:B------:R-:W-:Y:S02]  /*9ae0*/  @!P0 IMAD.IADD R9, R9, 0x1, -R11 ;  /* 0x0000000109098824 */ /* 0x000fe400078e0a0b */
[----:B0-----:R-:W-:Y:S02]  /*9af0*/  IMAD.MOV.U32 R0, RZ, RZ, R3 ;  /* 0x000000ffff007224 */ /* 0x001fe400078e0003 */
[C---:B------:R-:W-:Y:S01]  /*9b00*/  IMAD R8, R11.reuse, R10, R8 ;  /* 0x0000000a0b087224 */ /* 0x040fe200078e0208 */
[C---:B------:R-:W-:Y:S01]  /*9b10*/  ISETP.GT.U32.AND P0, PT, R11.reuse, R9, PT ;  /* 0x000000090b00720c */ /* 0x040fe20003f04070 */
[----:B------:R-:W-:Y:S02]  /*9b20*/  @!P3 IMAD.MOV R0, RZ, RZ, -R0 ;  /* 0x000000ffff00b224 */ /* 0x000fe400078e0a00 */
[----:B------:R-:W-:Y:S01]  /*9b30*/  IMAD R18, R11, R7, R18 ;  /* 0x000000070b127224 */ /* 0x000fe200078e0212 */
[----:B------:R-:W-:Y:S01]  /*9b40*/  IABS R7, R6 ;  /* 0x0000000600077213 */ /* 0x000fe20000000000 */
[----:B------:R-:W-:Y:S01]  /*9b50*/  VIADD R10, R12, 0x17e ;  /* 0x0000017e0c0a7836 */ /* 0x000fe20000000000 */
[----:B------:R0:W-:Y:S01]  /*9b60*/  STL [R1+0x870], R0 ;  /* 0x0008700001007387 */ /* 0x0001e20000100800 */
[----:B------:R-:W-:-:S02]  /*9b70*/  IABS R6, R4 ;  /* 0x0000000400067213 */ /* 0x000fc40000000000 */
[----:B------:R-:W-:Y:S01]  /*9b80*/  ISETP.GT.U32.AND P3, PT, R11, R18, PT ;  /* 0x000000120b00720c */ /* 0x000fe20003f64070 */
[----:B------:R-:W-:Y:S01]  /*9b90*/  IMAD.HI.U32 R3, R13, R7, RZ ;  /* 0x000000070d037227 */ /* 0x000fe200078e00ff */
[----:B------:R-:W-:-:S03]  /*9ba0*/  IABS R17, R10 ;  /* 0x0000000a00117213 */ /* 0x000fc60000000000 */
[----:B------:R-:W-:Y:S01]  /*9bb0*/  @!P0 IMAD.IADD R9, R9, 0x1, -R11 ;  /* 0x0000000109098824 */ /* 0x000fe200078e0a0b */
[----:B------:R-:W-:Y:S01]  /*9bc0*/  ISETP.GE.AND P0, PT, R4, RZ, PT ;  /* 0x000000ff0400720c */ /* 0x000fe20003f06270 */
[----:B0-----:R-:W-:Y:S01]  /*9bd0*/  IMAD.MOV.U32 R0, RZ, RZ, R16 ;  /* 0x000000ffff007224 */ /* 0x001fe200078e0010 */
[----:B------:R-:W-:Y:S01]  /*9be0*/  LOP3.LUT R16, R14, 0x17a, RZ, 0xfc, !PT ;  /* 0x0000017a0e107812 */ /* 0x000fe200078efcff */
[----:B------:R-:W-:Y:S02]  /*9bf0*/  IMAD.MOV R3, RZ, RZ, -R3 ;  /* 0x000000ffff037224 */ /* 0x000fe400078e0a03 */
[----:B------:R-:W-:Y:S01]  /*9c00*/  @!P5 IMAD.MOV R0, RZ, RZ, -R0 ;  /* 0x000000ffff00d224 */ /* 0x000fe200078e0a00 */
[C---:B------:R-:W-:Y:S01]  /*9c10*/  ISETP.GT.U32.AND P5, PT, R11.reuse, R8, PT ;  /* 0x000000080b00720c */ /* 0x040fe20003fa4070 */
[----:B------:R-:W-:Y:S01]  /*9c20*/  @!P3 IMAD.IADD R18, R18, 0x1, -R11 ;  /* 0x000000011212b824 */ /* 0x000fe200078e0a0b */
[----:B------:R-:W-:Y:S01]  /*9c30*/  IABS R4, R16 ;  /* 0x0000001000047213 */ /* 0x000fe20000000000 */
[----:B------:R-:W-:Y:S01]  /*9c40*/  IMAD R7, R11, R3, R7 ;  /* 0x000000030b077224 */ /* 0x000fe200078e0207 */
[----:B------:R0:W-:Y:S01]  /*9c50*/  STL [R1+0x884], R0 ;  /* 0x0008840001007387 */ /* 0x0001e20000100800 */
[----:B------:R-:W-:Y:S01]  /*9c60*/  IMAD.HI.U32 R3, R13, R6, RZ ;  /* 0x000000060d037227 */ /* 0x000fe200078e00ff */
[----:B------:R-:W-:-:S03]  /*9c70*/  ISETP.GT.U32.AND P3, PT, R11, R18, PT ;  /* 0x000000120b00720c */ /* 0x000fc60003f64070 */
[----:B------:R-:W-:-:S04]  /*9c80*/  IMAD.HI.U32 R15, R13, R4, RZ ;  /* 0x000000040d0f7227 */ /* 0x000fc800078e00ff */
[----:B------:R-:W-:Y:S02]  /*9c90*/  @!P5 IMAD.IADD R8, R8, 0x1, -R11 ;  /* 0x000000010808d824 */ /* 0x000fe400078e0a0b */
[----:B------:R-:W-:Y:S02]  /*9ca0*/  IMAD.MOV R15, RZ, RZ, -R15 ;  /* 0x000000ffff0f7224 */ /* 0x000fe400078e0a0f */
[----:B0-----:R-:W-:Y:S01]  /*9cb0*/  IMAD.MOV.U32 R0, RZ, RZ, R9 ;  /* 0x000000ffff007224 */ /* 0x001fe200078e0009 */
[C---:B------:R-:W-:Y:S01]  /*9cc0*/  ISETP.GT.U32.AND P5, PT, R11.reuse, R8, PT ;  /* 0x000000080b00720c */ /* 0x040fe20003fa4070 */
[C---:B------:R-:W-:Y:S01]  /*9cd0*/  IMAD R4, R11.reuse, R15, R4 ;  /* 0x0000000f0b047224 */ /* 0x040fe200078e0204 */
[C---:B------:R-:W-:Y:S01]  /*9ce0*/  LOP3.LUT R9, R14.reuse, 0x17c, RZ, 0xfc, !PT ;  /* 0x0000017c0e097812 */ /* 0x040fe200078efcff */
[----:B------:R-:W-:Y:S02]  /*9cf0*/  IMAD.MOV R3, RZ, RZ, -R3 ;  /* 0x000000ffff037224 */ /* 0x000fe400078e0a03 */
[----:B------:R-:W-:Y:S01]  /*9d00*/  @!P4 IMAD.MOV R0, RZ, RZ, -R0 ;  /* 0x000000ffff00c224 */ /* 0x000fe200078e0a00 */
[C---:B------:R-:W-:Y:S01]  /*9d10*/  ISETP.GT.U32.AND P4, PT, R11.reuse, R7, PT ;  /* 0x000000070b00720c */ /* 0x040fe20003f84070 */
[----:B------:R-:W-:Y:S01]  /*9d20*/  IMAD R6, R11, R3, R6 ;  /* 0x000000030b067224 */ /* 0x000fe200078e0206 */
[----:B------:R-:W-:Y:S01]  /*9d30*/  LOP3.LUT R3, R14, 0x180, RZ, 0xfc, !PT ;  /* 0x000001800e037812 */ /* 0x000fe200078efcff */
[----:B------:R-:W-:Y:S01]  /*9d40*/  @!P3 IMAD.IADD R18, R18, 0x1, -R11 ;  /* 0x000000011212b824 */ /* 0x000fe200078e0a0b */
[----:B------:R0:W-:Y:S01]  /*9d50*/  STL [R1+0xe4], R0 ;  /* 0x0000e40001007387 */ /* 0x0001e20000100800 */
[----:B------:R-:W-:-:S02]  /*9d60*/  IABS R20, R9 ;  /* 0x0000000900147213 */ /* 0x000fc40000000000 */
[----:B------:R-:W-:Y:S01]  /*9d70*/  @!P5 IMAD.IADD R8, R8, 0x1, -R11 ;  /* 0x000000010808d824 */ /* 0x000fe200078e0a0b */
[C---:B------:R-:W-:Y:S02]  /*9d80*/  ISETP.GT.U32.AND P5, PT, R11.reuse, R4, PT ;  /* 0x000000040b00720c */ /* 0x040fe40003fa4070 */
[----:B------:R-:W-:Y:S01]  /*9d90*/  ISETP.GT.U32.AND P3, PT, R11, R6, PT ;  /* 0x000000060b00720c */ /* 0x000fe20003f64070 */
[----:B------:R-:W-:Y:S01]  /*9da0*/  IMAD.HI.U32 R19, R13, R20, RZ ;  /* 0x000000140d137227 */ /* 0x000fe200078e00ff */
[----:B------:R-:W-:-:S03]  /*9db0*/  IABS R15, R3 ;  /* 0x00000003000f7213 */ /* 0x000fc60000000000 */
[----:B0-----:R-:W-:Y:S02]  /*9dc0*/  IMAD.MOV.U32 R0, RZ, RZ, R18 ;  /* 0x000000ffff007224 */ /* 0x001fe400078e0012 */
[--C-:B------:R-:W-:Y:S02]  /*9dd0*/  @!P4 IMAD.IADD R7, R7, 0x1, -R11.reuse ;  /* 0x000000010707c824 */ /* 0x100fe400078e0a0b */
[----:B------:R-:W-:Y:S01]  /*9de0*/  @!P1 IMAD.MOV R0, RZ, RZ, -R0 ;  /* 0x000000ffff009224 */ /* 0x000fe200078e0a00 */
[----:B------:R-:W-:Y:S01]  /*9df0*/  ISETP.GE.AND P1, PT, R16, RZ, PT ;  /* 0x000000ff1000720c */ /* 0x000fe20003f26270 */
[----:B------:R-:W-:Y:S01]  /*9e00*/  @!P5 IMAD.IADD R4, R4, 0x1, -R11 ;  /* 0x000000010404d824 */ /* 0x000fe200078e0a0b */
[----:B------:R-:W-:Y:S01]  /*9e10*/  ISETP.GT.U32.AND P4, PT, R11, R7, PT ;  /* 0x000000070b00720c */ /* 0x000fe20003f84070 */
[----:B------:R-:W-:Y:S01]  /*9e20*/  IMAD.HI.U32 R16, R13, R17, RZ ;  /* 0x000000110d107227 */ /* 0x000fe200078e00ff */
[----:B------:R0:W-:Y:S02]  /*9e30*/  STL [R1+0xe0], R0 ;  /* 0x0000e00001007387 */ /* 0x0001e40000100800 */
[----:B------:R-:W-:Y:S01]  /*9e40*/  ISETP.GT.U32.AND P5, PT, R11, R4, PT ;  /* 0x000000040b00720c */ /* 0x000fe20003fa4070 */
[----:B------:R-:W-:-:S02]  /*9e50*/  IMAD.MOV R16, RZ, RZ, -R16 ;  /* 0x000000ffff107224 */ /* 0x000fc400078e0a10 */
[----:B------:R-:W-:Y:S02]  /*9e60*/  @!P3 IMAD.IADD R6, R6, 0x1, -R11 ;  /* 0x000000010606b824 */ /* 0x000fe400078e0a0b */
[----:B------:R-:W-:Y:S02]  /*9e70*/  IMAD R16, R11, R16, R17 ;  /* 0x000000100b107224 */ /* 0x000fe400078e0211 */
[----:B------:R-:W-:Y:S01]  /*9e80*/  IMAD.HI.U32 R18, R13, R15, RZ ;  /* 0x0000000f0d127227 */ /* 0x000fe200078e00ff */
[----:B------:R-:W-:-:S03]  /*9e90*/  ISETP.GT.U32.AND P3, PT, R11, R6, PT ;  /* 0x000000060b00720c */ /* 0x000fc60003f64070 */
[----:B------:R-:W-:Y:S02]  /*9ea0*/  IMAD.MOV R18, RZ, RZ, -R18 ;  /* 0x000000ffff127224 */ /* 0x000fe400078e0a12 */
[----:B------:R-:W-:Y:S01]  /*9eb0*/  @!P5 IMAD.IADD R4, R4, 0x1, -R11 ;  /* 0x000000010404d824 */ /* 0x000fe200078e0a0b */
[----:B------:R-:W-:Y:S01]  /*9ec0*/  ISETP.GT.U32.AND P5, PT, R11, R16, PT ;  /* 0x000000100b00720c */ /* 0x000fe20003fa4070 */
[----:B------:R-:W-:Y:S02]  /*9ed0*/  IMAD.MOV R19, RZ, RZ, -R19 ;  /* 0x000000ffff137224 */ /* 0x000fe400078e0a13 */
[----:B0-----:R-:W-:Y:S01]  /*9ee0*/  IMAD.MOV.U32 R0, RZ, RZ, R8 ;  /* 0x000000ffff007224 */ /* 0x001fe200078e0008 */
[----:B------:R-:W-:Y:S01]  /*9ef0*/  LOP3.LUT R8, R14, 0x182, RZ, 0xfc, !PT ;  /* 0x000001820e087812 */ /* 0x000fe200078efcff */
[----:B------:R-:W-:Y:S02]  /*9f00*/  @!P4 IMAD.IADD R7, R7, 0x1, -R11 ;  /* 0x000000010707c824 */ /* 0x000fe400078e0a0b */
[----:B------:R-:W-:-:S02]  /*9f10*/  IMAD R15, R11, R18, R15 ;  /* 0x000000120b0f7224 */ /* 0x000fc400078e020f */
[----:B------:R-:W-:Y:S02]  /*9f20*/  IMAD R20, R11, R19, R20 ;  /* 0x000000130b147224 */ /* 0x000fe400078e0214 */
[----:B------:R-:W-:Y:S01]  /*9f30*/  @!P2 IMAD.MOV R0, RZ, RZ, -R0 ;  /* 0x000000ffff00a224 */ /* 0x000fe200078e0a00 */
[----:B------:R-:W-:Y:S01]  /*9f40*/  ISETP.GE.AND P2, PT, R9, RZ, PT ;  /* 0x000000ff0900720c */ /* 0x000fe20003f46270 */
[----:B------:R-:W-:Y:S01]  /*9f50*/  @!P6 IMAD.MOV R7, RZ, RZ, -R7 ;  /* 0x000000ffff07e224 */ /* 0x000fe200078e0a07 */
[C---:B------:R-:W-:Y:S01]  /*9f60*/  ISETP.GT.U32.AND P6, PT, R11.reuse, R15, PT ;  /* 0x0000000f0b00720c */ /* 0x040fe20003fc4070 */
[--C-:B------:R-:W-:Y:S01]  /*9f70*/  @!P3 IMAD.IADD R6, R6, 0x1, -R11.reuse ;  /* 0x000000010606b824 */ /* 0x100fe200078e0a0b */
[----:B------:R-:W-:Y:S01]  /*9f80*/  LOP3.LUT R9, R14, 0x184, RZ, 0xfc, !PT ;  /* 0x000001840e097812 */ /* 0x000fe200078efcff */
[----:B------:R-:W-:Y:S01]  /*9f90*/  @!P5 IMAD.IADD R16, R16, 0x1, -R11 ;  /* 0x000000011010d824 */ /* 0x000fe200078e0a0b */
[C---:B------:R-:W-:Y:S01]  /*9fa0*/  ISETP.GT.U32.AND P4, PT, R11.reuse, R20, PT ;  /* 0x000000140b00720c */ /* 0x040fe20003f84070 */
[----:B------:R-:W-:Y:S01]  /*9fb0*/  IMAD.MOV.U32 R19, RZ, RZ, R6 ;  /* 0x000000ffff137224 */ /* 0x000fe200078e0006 */
[----:B------:R-:W-:Y:S01]  /*9fc0*/  ISETP.GE.AND P3, PT, R10, RZ, PT ;  /* 0x000000ff0a00720c */ /* 0x000fe20003f66270 */
[----:B------:R-:W-:Y:S01]  /*9fd0*/  STL [R1+0x86c], R0 ;  /* 0x00086c0001007387 */ /* 0x000fe20000100800 */
[----:B------:R-:W-:Y:S01]  /*9fe0*/  IABS R10, R8 ;  /* 0x00000008000a7213 */ /* 0x000fe20000000000 */
[----:B------:R-:W-:Y:S01]  /*9ff0*/  @!P0 IMAD.MOV R19, RZ, RZ, -R19 ;  /* 0x000000ffff138224 */ /* 0x000fe200078e0a13 */
[----:B------:R-:W-:Y:S01]  /*a000*/  IABS R17, R9 ;  /* 0x0000000900117213 */ /* 0x000fe20000000000 */
[----:B------:R0:W-:Y:S01]  /*a010*/  STL [R1+0x868], R7 ;  /* 0x0008680701007387 */ /* 0x0001e20000100800 */
[----:B------:R-:W-:Y:S01]  /*a020*/  ISETP.GT.U32.AND P5, PT, R11, R16, PT ;  /* 0x000000100b00720c */ /* 0x000fe20003fa4070 */
[----:B------:R-:W-:Y:S01]  /*a030*/  @!P6 IMAD.IADD R15, R15, 0x1, -R11 ;  /* 0x000000010f0fe824 */ /* 0x000fe200078e0a0b */
[----:B------:R-:W-:Y:S01]  /*a040*/  ISETP.GE.AND P0, PT, R3, RZ, PT ;  /* 0x000000ff0300720c */ /* 0x000fe20003f06270 */
[----:B------:R-:W-:Y:S01]  /*a050*/  IMAD.MOV.U32 R3, RZ, RZ, R17 ;  /* 0x000000ffff037224 */ /* 0x000fe200078e0011 */
[----:B------:R-:W-:Y:S01]  /*a060*/  LOP3.LUT R17, R14, 0x186, RZ, 0xfc, !PT ;  /* 0x000001860e117812 */ /* 0x000fe200078efcff */
[----:B------:R-:W-:Y:S01]  /*a070*/  @!P4 IMAD.IADD R20, R20, 0x1, -R11 ;  /* 0x000000011414c824 */ /* 0x000fe200078e0a0b */
[----:B------:R-:W-:Y:S01]  /*a080*/  ISETP.GT.U32.AND P6, PT, R11, R15, PT ;  /* 0x0000000f0b00720c */ /* 0x000fe20003fc4070 */
[----:B------:R-:W-:Y:S01]  /*a090*/  IMAD.HI.U32 R6, R13, R3, RZ ;  /* 0x000000030d067227 */ /* 0x000fe200078e00ff */
[----:B------:R-:W-:Y:S02]  /*a0a0*/  STL [R1+0xcc], R19 ;  /* 0x0000cc1301007387 */ /* 0x000fe40000100800 */
[----:B------:R-:W-:Y:S01]  /*a0b0*/  ISETP.GT.U32.AND P4, PT, R11, R20, PT ;  /* 0x000000140b00720c */ /* 0x000fe20003f84070 */
[----:B0-----:R-:W-:-:S04]  /*a0c0*/  IMAD.HI.U32 R7, R13, R10, RZ ;  /* 0x0000000a0d077227 */ /* 0x001fc800078e00ff */
[----:B------:R-:W-:Y:S02]  /*a0d0*/  IMAD.MOV R7, RZ, RZ, -R7 ;  /* 0x000000ffff077224 */ /* 0x000fe400078e0a07 */
[----:B------:R-:W-:Y:S01]  /*a0e0*/  IMAD.MOV.U32 R0, RZ, RZ, R4 ;  /* 0x000000ffff007224 */ /* 0x000fe200078e0004 */
[----:B------:R-:W-:Y:S01]  /*a0f0*/  IABS R4, R17 ;  /* 0x0000001100047213 */ /* 0x000fe20000000000 */
[C---:B------:R-:W-:Y:S01]  /*a100*/  IMAD R10, R11.reuse, R7, R10 ;  /* 0x000000070b0a7224 */ /* 0x040fe200078e020a */
[----:B------:R-:W-:Y:S01]  /*a110*/  LOP3.LUT R7, R14, 0x188, RZ, 0xfc, !PT ;  /* 0x000001880e077812 */ /* 0x000fe200078efcff */
[----:B------:R-:W-:Y:S02]  /*a120*/  IMAD.MOV R6, RZ, RZ, -R6 ;  /* 0x000000ffff067224 */ /* 0x000fe400078e0a06 */
[----:B------:R-:W-:Y:S01]  /*a130*/  @!P5 IMAD.IADD R16, R16, 0x1, -R11 ;  /* 0x000000011010d824 */ /* 0x000fe200078e0a0b */
[C---:B------:R-:W-:Y:S01]  /*a140*/  ISETP.GT.U32.AND P5, PT, R11.reuse, R10, PT ;  /* 0x0000000a0b00720c */ /* 0x040fe20003fa4070 */
[----:B------:R-:W-:Y:S01]  /*a150*/  IMAD R3, R11, R6, R3 ;  /* 0x000000060b037224 */ /* 0x000fe200078e0203 */
[----:B------:R-:W-:Y:S01]  /*a160*/  IABS R22, R7 ;  /* 0x0000000700167213 */ /* 0x000fe20000000000 */
[----:B------:R-:W-:-:S04]  /*a170*/  IMAD.HI.U32 R6, R13, R4, RZ ;  /* 0x000000040d067227 */ /* 0x000fc800078e00ff */
[----:B------:R-:W-:Y:S02]  /*a180*/  IMAD.MOV R6, RZ, RZ, -R6 ;  /* 0x000000ffff067224 */ /* 0x000fe400078e0a06 */
[--C-:B------:R-:W-:Y:S01]  /*a190*/  @!P6 IMAD.IADD R15, R15, 0x1, -R11.reuse ;  /* 0x000000010f0fe824 */ /* 0x100fe200078e0a0b */
[C---:B------:R-:W-:Y:S01]  /*a1a0*/  ISETP.GT.U32.AND P6, PT, R11.reuse, R3, PT ;  /* 0x000000030b00720c */ /* 0x040fe20003fc4070 */
[----:B------:R-:W-:Y:S02]  /*a1b0*/  IMAD R4, R11, R6, R4 ;  /* 0x000000060b047224 */ /* 0x000fe400078e0204 */
[----:B------:R-:W-:Y:S01]  /*a1c0*/  @!P1 IMAD.MOV R0, RZ, RZ, -R0 ;  /* 0x000000ffff009224 */ /* 0x000fe200078e0a00 */
[----:B------:R-:W-:Y:S01]  /*a1d0*/  ISETP.GE.AND P1, PT, R8, RZ, PT ;  /* 0x000000ff0800720c */ /* 0x000fe20003f26270 */
[--C-:B------:R-:W-:Y:S01]  /*a1e0*/  @!P4 IMAD.IADD R20, R20, 0x1, -R11.reuse ;  /* 0x000000011414c824 */ /* 0x100fe200078e0a0b */
[----:B------:R-:W-:Y:S01]  /*a1f0*/  ISETP.GE.AND P4, PT, R9, RZ, PT ;  /* 0x000000ff0900720c */ /* 0x000fe20003f86270 */
[----:B------:R-:W-:Y:S01]  /*a200*/  @!P5 IMAD.IADD R10, R10, 0x1, -R11 ;  /* 0x000000010a0ad824 */ /* 0x000fe200078e0a0b */
[----:B------:R-:W-:Y:S01]  /*a210*/  ISETP.GT.U32.AND P5, PT, R11, R4, PT ;  /* 0x000000040b00720c */ /* 0x000fe20003fa4070 */
[----:B------:R0:W-:Y:S01]  /*a220*/  STL [R1+0xd0], R0 ;  /* 0x0000d00001007387 */ /* 0x0001e20000100800 */
[C---:B------:R-:W-:Y:S01]  /*a230*/  LOP3.LUT R9, R14.reuse, 0x18a, RZ, 0xfc, !PT ;  /* 0x0000018a0e097812 */ /* 0x040fe200078efcff */
[----:B------:R-:W-:Y:S01]  /*a240*/  IMAD.HI.U32 R23, R13, R22, RZ ;  /* 0x000000160d177227 */ /* 0x000fe200078e00ff */
[----:B------:R-:W-:-:S02]  /*a250*/  LOP3.LUT R8, R14, 0x18c, RZ, 0xfc, !PT ;  /* 0x0000018c0e087812 */ /* 0x000fc400078efcff */
[----:B------:R-:W-:Y:S01]  /*a260*/  IABS R21, R9 ;  /* 0x0000000900157213 */ /* 0x000fe20000000000 */
[----:B------:R-:W-:Y:S01]  /*a270*/  @!P6 IMAD.IADD R3, R3, 0x1, -R11 ;  /* 0x000000010303e824 */ /* 0x000fe200078e0a0b */
[----:B------:R-:W-:Y:S01]  /*a280*/  IABS R18, R8 ;  /* 0x0000000800127213 */ /* 0x000fe20000000000 */
[----:B------:R-:W-:Y:S01]  /*a290*/  IMAD.MOV R23, RZ, RZ, -R23 ;  /* 0x000000ffff177224 */ /* 0x000fe200078e0a17 */
[----:B------:R-:W-:Y:S01]  /*a2a0*/  ISETP.GE.AND P6, PT, R17, RZ, PT ;  /* 0x000000ff1100720c */ /* 0x000fe20003fc6270 */
[----:B0-----:R-:W-:Y:S02]  /*a2b0*/  IMAD.MOV.U32 R0, RZ, RZ, R20 ;  /* 0x000000ffff007224 */ /* 0x001fe400078e0014 */
[----:B------:R-:W-:Y:S01]  /*a2c0*/  @!P5 IMAD.IADD R4, R4, 0x1, -R11 ;  /* 0x000000010404d824 */ /* 0x000fe200078e0a0b */
[C---:B------:R-:W-:Y:S01]  /*a2d0*/  ISETP.GT.U32.AND P5, PT, R11.reuse, R3, PT ;  /* 0x000000030b00720c */ /* 0x040fe20003fa4070 */
[----:B------:R-:W-:Y:S01]  /*a2e0*/  @!P2 IMAD.MOV R0, RZ, RZ, -R0 ;  /* 0x000000ffff00a224 */ /* 0x000fe200078e0a00 */
[----:B------:R-:W-:Y:S01]  /*a2f0*/  ISETP.GT.U32.AND P2, PT, R11, R10, PT ;  /* 0x0000000a0b00720c */ /* 0x000fe20003f44070 */
[----:B------:R-:W-:-:S03]  /*a300*/  IMAD.HI.U32 R19, R13, R21, RZ ;  /* 0x000000150d137227 */ /* 0x000fc600078e00ff */
[----:B------:R0:W-:Y:S01]  /*a310*/  STL [R1+0x848], R0 ;  /* 0x0008480001007387 */ /* 0x0001e20000100800 */
[----:B------:R-:W-:-:S04]  /*a320*/  IMAD.HI.U32 R17, R13, R18, RZ ;  /* 0x000000120d117227 */ /* 0x000fc800078e00ff */
[----:B------:R-:W-:Y:S02]  /*a330*/  IMAD.MOV R19, RZ, RZ, -R19 ;  /* 0x000000ffff137224 */ /* 0x000fe400078e0a13 */
[C---:B------:R-:W-:Y:S02]  /*a340*/  IMAD R22, R11.reuse, R23, R22 ;  /* 0x000000170b167224 */ /* 0x040fe400078e0216 */
[----:B------:R-:W-:Y:S02]  /*a350*/  IMAD.MOV R17, RZ, RZ, -R17 ;  /* 0x000000ffff117224 */ /* 0x000fe400078e0a11 */
[----:B0-----:R-:W-:Y:S02]  /*a360*/  IMAD.MOV.U32 R0, RZ, RZ, R16 ;  /* 0x000000ffff007224 */ /* 0x001fe400078e0010 */
[----:B------:R-:W-:Y:S01]  /*a370*/  @!P2 IMAD.IADD R10, R10, 0x1, -R11 ;  /* 0x000000010a0aa824 */ /* 0x000fe200078e0a0b */
[C---:B------:R-:W-:Y:S01]  /*a380*/  ISETP.GT.U32.AND P2, PT, R11.reuse, R22, PT ;  /* 0x000000160b00720c */ /* 0x040fe20003f44070 */
[----:B------:R-:W-:Y:S01]  /*a390*/  @!P3 IMAD.MOV R0, RZ, RZ, -R0 ;  /* 0x000000ffff00b224 */ /* 0x000fe200078e0a00 */
[C---:B------:R-:W-:Y:S01]  /*a3a0*/  ISETP.GT.U32.AND P3, PT, R11.reuse, R4, PT ;  /* 0x000000040b00720c */ /* 0x040fe20003f64070 */
[----:B------:R-:W-:-:S02]  /*a3b0*/  IMAD R21, R11, R19, R21 ;  /* 0x000000130b157224 */ /* 0x000fc400078e0215 */
[----:B------:R-:W-:Y:S01]  /*a3c0*/  VIADD R6, R12, 0x18e ;  /* 0x0000018e0c067836 */ /* 0x000fe20000000000 */
[----:B------:R0:W-:Y:S01]  /*a3d0*/  STL [R1+0x864], R0 ;  /* 0x0008640001007387 */ /* 0x0001e20000100800 */
[C---:B------:R-:W-:Y:S02]  /*a3e0*/  IMAD R18, R11.reuse, R17, R18 ;  /* 0x000000110b127224 */ /* 0x040fe400078e0212 */
[----:B------:R-:W-:Y:S01]  /*a3f0*/  @!P0 IMAD.MOV R15, RZ, RZ, -R15 ;  /* 0x000000ffff0f8224 */ /* 0x000fe200078e0a0f */
[----:B------:R-:W-:Y:S01]  /*a400*/  ISETP.GT.U32.AND P0, PT, R11, R21, PT ;  /* 0x000000150b00720c */ /* 0x000fe20003f04070 */
[--C-:B------:R-:W-:Y:S01]  /*a410*/  @!P5 IMAD.IADD R3, R3, 0x1, -R11.reuse ;  /* 0x000000010303d824 */ /* 0x100fe200078e0a0b */
[----:B------:R-:W-:Y:S01]  /*a420*/  IABS R20, R6 ;  /* 0x0000000600147213 */ /* 0x000fe20000000000 */
[----:B------:R-:W-:Y:S01]  /*a430*/  @!P2 IMAD.IADD R22, R22, 0x1, -R11 ;  /* 0x000000011616a824 */ /* 0x000fe200078e0a0b */
[----:B------:R-:W-:Y:S01]  /*a440*/  ISETP.GT.U32.AND P5, PT, R11, R18, PT ;  /* 0x000000120b00720c */ /* 0x000fe20003fa4070 */
[----:B------:R-:W-:Y:S01]  /*a450*/  STL [R1+0xb0], R15 ;  /* 0x0000b00f01007387 */ /* 0x000fe20000100800 */
[----:B0-----:R-:W-:Y:S01]  /*a460*/  IMAD.MOV.U32 R0, RZ, RZ, R10 ;  /* 0x000000ffff007224 */ /* 0x001fe200078e000a */
[----:B------:R-:W-:Y:S01]  /*a470*/  ISETP.GE.AND P2, PT, R8, RZ, PT ;  /* 0x000000ff0800720c */ /* 0x000fe20003f46270 */
[----:B------:R-:W-:Y:S01]  /*a480*/  IMAD.HI.U32 R10, R13, R20, RZ ;  /* 0x000000140d0a7227 */ /* 0x000fe200078e00ff */
[----:B------:R-:W-:-:S03]  /*a490*/  LOP3.LUT R8, R14, 0x192, RZ, 0xfc, !PT ;  /* 0x000001920e087812 */ /* 0x000fc600078efcff */
[----:B------:R-:W-:Y:S01]  /*a4a0*/  @!P1 IMAD.MOV R0, RZ, RZ, -R0 ;  /* 0x000000ffff009224 */ /* 0x000fe200078e0a00 */
[----:B------:R-:W-:Y:S01]  /*a4b0*/  ISETP.GE.AND P1, PT, R7, RZ, PT ;  /* 0x000000ff0700720c */ /* 0x000fe20003f26270 */
[----:B------:R-:W-:Y:S01]  /*a4c0*/  IMAD.MOV R10, RZ, RZ, -R10 ;  /* 0x000000ffff0a7224 */ /* 0x000fe200078e0a0a */
[----:B------:R-:W-:Y:S01]  /*a4d0*/  LOP3.LUT R7, R14, 0x190, RZ, 0xfc, !PT ;  /* 0x000001900e077812 */ /* 0x000fe200078efcff */
[--C-:B------:R-:W-:Y:S01]  /*a4e0*/  @!P3 IMAD.IADD R4, R4, 0x1, -R11.reuse ;  /* 0x000000010404b824 */ /* 0x100fe200078e0a0b */
[----:B------:R0:W-:Y:S01]  /*a4f0*/  STL [R1+0x9c], R0 ;  /* 0x00009c0001007387 */ /* 0x0001e20000100800 */
[----:B------:R-:W-:Y:S01]  /*a500*/  ISETP.GE.AND P3, PT, R9, RZ, PT ;  /* 0x000000ff0900720c */ /* 0x000fe20003f66270 */
[--C-:B------:R-:W-:Y:S01]  /*a510*/  @!P0 IMAD.IADD R21, R21, 0x1, -R11.reuse ;  /* 0x0000000115158824 */ /* 0x100fe200078e0a0b */
[C---:B------:R-:W-:Y:S01]  /*a520*/  ISETP.GT.U32.AND P0, PT, R11.reuse, R22, PT ;  /* 0x000000160b00720c */ /* 0x040fe20003f04070 */
[C---:B------:R-:W-:Y:S01]  /*a530*/  IMAD R9, R11.reuse, R10, R20 ;  /* 0x0000000a0b097224 */ /* 0x040fe200078e0214 */
[----:B------:R-:W-:Y:S01]  /*a540*/  IABS R10, R7 ;  /* 0x00000007000a7213 */ /* 0x000fe20000000000 */
[----:B------:R-:W-:Y:S01]  /*a550*/  @!P5 IMAD.IADD R18, R18, 0x1, -R11 ;  /* 0x000000011212d824 */ /* 0x000fe200078e0a0b */
[----:B------:R-:W-:Y:S01]  /*a560*/  ISETP.GT.U32.AND P5, PT, R11, R21, PT ;  /* 0x000000150b00720c */ /* 0x000fe20003fa4070 */
[----:B0-----:R-:W-:Y:S01]  /*a570*/  IMAD.MOV.U32 R0, RZ, RZ, R3 ;  /* 0x000000ffff007224 */ /* 0x001fe200078e0003 */
[----:B------:R-:W-:Y:S01]  /*a580*/  IABS R3, R8 ;  /* 0x0000000800037213 */ /* 0x000fe20000000000 */
[----:B------:R-:W-:-:S04]  /*a590*/  IMAD.HI.U32 R15, R13, R10, RZ ;  /* 0x0000000a0d0f7227 */ /* 0x000fc800078e00ff */
[----:B------:R-:W-:Y:S01]  /*a5a0*/  @!P4 IMAD.MOV R0, RZ, RZ, -R0 ;  /* 0x000000ffff00c224 */ /* 0x000fe200078e0a00 */
[C---:B------:R-:W-:Y:S01]  /*a5b0*/  ISETP.GT.U32.AND P4, PT, R11.reuse, R18, PT ;  /* 0x000000120b00720c */ /* 0x040fe20003f84070 */
[----:B------:R-:W-:Y:S02]  /*a5c0*/  IMAD.MOV R15, RZ, RZ, -R15 ;  /* 0x000000ffff0f7224 */ /* 0x000fe400078e0a0f */
[--C-:B------:R-:W-:Y:S01]  /*a5d0*/  @!P0 IMAD.IADD R22, R22, 0x1, -R11.reuse ;  /* 0x0000000116168824 */ /* 0x100fe200078e0a0b */
[----:B------:R0:W-:Y:S01]  /*a5e0*/  STL [R1+0x850], R0 ;  /* 0x0008500001007387 */ /* 0x0001e20000100800 */
[----:B------:R-:W-:Y:S01]  /*a5f0*/  ISETP.GE.AND P0, PT, R6, RZ, PT ;  /* 0x000000ff0600720c */ /* 0x000fe20003f06270 */
[----:B------:R-:W-:Y:S02]  /*a600*/  IMAD R10, R11, R15, R10 ;  /* 0x0000000f0b0a7224 */ /* 0x000fe400078e020a */
[----:B------:R-:W-:Y:S01]  /*a610*/  @!P5 IMAD.IADD R21, R21, 0x1, -R11 ;  /* 0x000000011515d824 */ /* 0x000fe200078e0a0b */
[----:B------:R-:W-:-:S02]  /*a620*/  ISETP.GE.AND P5, PT, R7, RZ, PT ;  /* 0x000000ff0700720c */ /* 0x000fc40003fa6270 */
[C---:B------:R-:W-:Y:S01]  /*a630*/  LOP3.LUT R7, R14.reuse, 0x198, RZ, 0xfc, !PT ;  /* 0x000001980e077812 */ /* 0x040fe200078efcff */
[----:B------:R-:W-:Y:S02]  /*a640*/  IMAD.MOV.U32 R23, RZ, RZ, R21 ;  /* 0x000000ffff177224 */ /* 0x000fe400078e0015 */
[----:B0-----:R-:W-:Y:S01]  /*a650*/  IMAD.MOV.U32 R0, RZ, RZ, R4 ;  /* 0x000000ffff007224 */ /* 0x001fe200078e0004 */
[----:B------:R-:W-:Y:S01]  /*a660*/  IABS R16, R7 ;  /* 0x0000000700107213 */ /* 0x000fe20000000000 */
[----:B------:R-:W-:Y:S01]  /*a670*/  IMAD.MOV.U32 R4, RZ, RZ, R3 ;  /* 0x000000ffff047224 */ /* 0x000fe200078e0003 */
[----:B------:R-:W-:Y:S01]  /*a680*/  LOP3.LUT R3, R14, 0x194, RZ, 0xfc, !PT ;  /* 0x000001940e037812 */ /* 0x000fe200078efcff */
[----:B------:R-:W-:Y:S01]  /*a690*/  @!P6 IMAD.MOV R0, RZ, RZ, -R0 ;  /* 0x000000ffff00e224 */ /* 0x000fe200078e0a00 */
[----:B------:R-:W-:Y:S01]  /*a6a0*/  ISETP.GT.U32.AND P6, PT, R11, R9, PT ;  /* 0x000000090b00720c */ /* 0x000fe20003fc4070 */
[----:B------:R-:W-:Y:S01]  /*a6b0*/  IMAD.HI.U32 R6, R13, R4, RZ ;  /* 0x000000040d067227 */ /* 0x000fe200078e00ff */
[----:B------:R-:W-:-:S02]  /*a6c0*/  IABS R17, R3 ;  /* 0x0000000300117213 */ /* 0x000fc40000000000 */
[----:B------:R0:W-:Y:S01]  /*a6d0*/  STL [R1+0x84c], R0 ;  /* 0x00084c0001007387 */ /* 0x0001e20000100800 */
[----:B------:R-:W-:Y:S01]  /*a6e0*/  @!P4 IMAD.IADD R18, R18, 0x1, -R11 ;  /* 0x000000011212c824 */ /* 0x000fe200078e0a0b */
[----:B------:R-:W-:Y:S01]  /*a6f0*/  ISETP.GT.U32.AND P4, PT, R11, R10, PT ;  /* 0x0000000a0b00720c */ /* 0x000fe20003f84070 */
[----:B------:R-:W-:Y:S02]  /*a700*/  IMAD.MOV R6, RZ, RZ, -R6 ;  /* 0x000000ffff067224 */ /* 0x000fe400078e0a06 */
[----:B------:R-:W-:Y:S02]  /*a710*/  @!P3 IMAD.MOV R23, RZ, RZ, -R23 ;  /* 0x000000ffff17b224 */ /* 0x000fe400078e0a17 */
[----:B------:R-:W-:-:S04]  /*a720*/  IMAD.HI.U32 R19, R13, R17, RZ ;  /* 0x000000110d137227 */ /* 0x000fc800078e00ff */
[--C-:B------:R-:W-:Y:S01]  /*a730*/  @!P6 IMAD.IADD R9, R9, 0x1, -R11.reuse ;  /* 0x000000010909e824 */ /* 0x100fe200078e0a0b */
[----:B------:R-:W-:Y:S01]  /*a740*/  ISETP.GE.AND P6, PT, R8, RZ, PT ;  /* 0x000000ff0800720c */ /* 0x000fe20003fc6270 */
[C---:B------:R-:W-:Y:S01]  /*a750*/  IMAD R8, R11.reuse, R6, R4 ;  /* 0x000000060b087224 */ /* 0x040fe200078e0204 */
[C---:B------:R-:W-:Y:S01]  /*a760*/  LOP3.LUT R6, R14.reuse, 0x196, RZ, 0xfc, !PT ;  /* 0x000001960e067812 */ /* 0x040fe200078efcff */
[----:B0-----:R-:W-:Y:S01]  /*a770*/  IMAD.MOV.U32 R0, RZ, RZ, R22 ;  /* 0x000000ffff007224 */ /* 0x001fe200078e0016 */
[----:B------:R-:W-:Y:S01]  /*a780*/  LOP3.LUT R4, R14, 0x19a, RZ, 0xfc, !PT ;  /* 0x0000019a0e047812 */ /* 0x000fe200078efcff */
[----:B------:R-:W-:Y:S01]  /*a790*/  @!P4 IMAD.IADD R10, R10, 0x1, -R11 ;  /* 0x000000010a0ac824 */ /* 0x000fe200078e0a0b */
[C---:B------:R-:W-:Y:S01]  /*a7a0*/  ISETP.GT.U32.AND P3, PT, R11.reuse, R8, PT ;  /* 0x000000080b00720c */ /* 0x040fe20003f64070 */
[----:B------:R-:W-:Y:S01]  /*a7b0*/  @!P1 IMAD.MOV R0, RZ, RZ, -R0 ;  /* 0x000000ffff009224 */ /* 0x000fe200078e0a00 */
[----:B------:R-:W-:Y:S01]  /*a7c0*/  ISETP.GT.U32.AND P4, PT, R11, R9, PT ;  /* 0x000000090b00720c */ /* 0x000fe20003f84070 */
[----:B------:R-:W-:Y:S01]  /*a7d0*/  IMAD.MOV R19, RZ, RZ, -R19 ;  /* 0x000000ffff137224 */ /* 0x000fe200078e0a13 */
[----:B------:R-:W-:-:S02]  /*a7e0*/  IABS R20, R6 ;  /* 0x0000000600147213 */ /* 0x000fc40000000000 */
[----:B------:R0:W-:Y:S01]  /*a7f0*/  STL [R1+0x94], R0 ;  /* 0x0000940001007387 */ /* 0x0001e20000100800 */
[----:B------:R-:W-:Y:S02]  /*a800*/  ISETP.GT.U32.AND P1, PT, R11, R10, PT ;  /* 0x0000000a0b00720c */ /* 0x000fe40003f24070 */
[----:B------:R-:W-:Y:S01]  /*a810*/  IABS R15, R4 ;  /* 0x00000004000f7213 */ /* 0x000fe20000000000 */
[----:B------:R-:W-:Y:S03]  /*a820*/  STL [R1+0x84], R23 ;  /* 0x0000841701007387 */ /* 0x000fe60000100800 */
[--C-:B------:R-:W-:Y:S02]  /*a830*/  @!P3 IMAD.IADD R8, R8, 0x1, -R11.reuse ;  /* 0x000000010808b824 */ /* 0x100fe400078e0a0b */
[----:B------:R-:W-:Y:S02]  /*a840*/  @!P4 IMAD.IADD R9, R9, 0x1, -R11 ;  /* 0x000000010909c824 */ /* 0x000fe400078e0a0b */
[----:B0-----:R-:W-:Y:S01]  /*a850*/  IMAD.MOV.U32 R0, RZ, RZ, R18 ;  /* 0x000000ffff007224 */ /* 0x001fe200078e0012 */
[----:B------:R-:W-:Y:S01]  /*a860*/  ISETP.GT.U32.AND P3, PT, R11, R8, PT ;  /* 0x000000080b00720c */ /* 0x000fe20003f64070 */
[----:B------:R-:W-:-:S02]  /*a870*/  IMAD.MOV.U32 R18, RZ, RZ, R20 ;  /* 0x000000ffff127224 */ /* 0x000fc400078e0014 */
[----:B------:R-:W-:Y:S01]  /*a880*/  @!P2 IMAD.MOV R0, RZ, RZ, -R0 ;  /* 0x000000ffff00a224 */ /* 0x000fe200078e0a00 */
[----:B------:R-:W-:Y:S01]  /*a890*/  ISETP.GE.AND P2, PT, R3, RZ, PT ;  /* 0x000000ff0300720c */ /* 0x000fe20003f46270 */
[----:B------:R-:W-:Y:S02]  /*a8a0*/  IMAD R3, R11, R19, R17 ;  /* 0x000000130b037224 */ /* 0x000fe400078e0211 */
[----:B------:R-:W-:Y:S01]  /*a8b0*/  IMAD.HI.U32 R19, R13, R16, RZ ;  /* 0x000000100d137227 */ /* 0x000fe200078e00ff */
[----:B------:R0:W-:Y:S02]  /*a8c0*/  STL [R1+0x830], R0 ;  /* 0x0008300001007387 */ /* 0x0001e40000100800 */
[----:B------:R-:W-:Y:S01]  /*a8d0*/  ISETP.GT.U32.AND P4, PT, R11, R3, PT ;  /* 0x000000030b00720c */ /* 0x000fe20003f84070 */
[----:B------:R-:W-:-:S04]  /*a8e0*/  IMAD.HI.U32 R20, R13, R18, RZ ;  /* 0x000000120d147227 */ /* 0x000fc800078e00ff */
[----:B------:R-:W-:-:S04]  /*a8f0*/  IMAD.HI.U32 R17, R13, R15, RZ ;  /* 0x0000000f0d117227 */ /* 0x000fc800078e00ff */
[----:B0-----:R-:W-:Y:S02]  /*a900*/  IMAD.MOV.U32 R0, RZ, RZ, R9 ;  /* 0x000000ffff007224 */ /* 0x001fe400078e0009 */
[----:B------:R-:W-:Y:S02]  /*a910*/  IMAD.MOV R19, RZ, RZ, -R19 ;  /* 0x000000ffff137224 */ /* 0x000fe400078e0a13 */
[----:B------:R-:W-:Y:S02]  /*a920*/  @!P0 IMAD.MOV R0, RZ, RZ, -R0 ;  /* 0x000000ffff008224 */ /* 0x000fe400078e0a00 */
[----:B------:R-:W-:Y:S02]  /*a930*/  IMAD.MOV R20, RZ, RZ, -R20 ;  /* 0x000000ffff147224 */ /* 0x000fe400078e0a14 */
[----:B------:R-:W-:Y:S01]  /*a940*/  IMAD.MOV R17, RZ, RZ, -R17 ;  /* 0x000000ffff117224 */ /* 0x000fe200078e0a11 */
[----:B------:R0:W-:Y:S01]  /*a950*/  STL [R1+0x808], R0 ;  /* 0x0008080001007387 */ /* 0x0001e20000100800 */
[----:B------:R-:W-:-:S02]  /*a960*/  IMAD R16, R11, R19, R16 ;  /* 0x000000130b107224 */ /* 0x000fc400078e0210 */
[--C-:B------:R-:W-:Y:S02]  /*a970*/  @!P3 IMAD.IADD R8, R8, 0x1, -R11.reuse ;  /* 0x000000010808b824 */ /* 0x100fe400078e0a0b */
[--C-:B------:R-:W-:Y:S01]  /*a980*/  @!P4 IMAD.IADD R3, R3, 0x1, -R11.reuse ;  /* 0x000000010303c824 */ /* 0x100fe200078e0a0b */
[C---:B------:R-:W-:Y:S01]  /*a990*/  ISETP.GT.U32.AND P3, PT, R11.reuse, R16, PT ;  /* 0x000000100b00720c */ /* 0x040fe20003f64070 */
[----:B------:R-:W-:Y:S01]  /*a9a0*/  @!P1 IMAD.IADD R10, R10, 0x1, -R11 ;  /* 0x000000010a0a9824 */ /* 0x000fe200078e0a0b */
[----:B------:R-:W-:Y:S01]  /*a9b0*/  ISETP.GE.AND P1, PT, R6, RZ, PT ;  /* 0x000000ff0600720c */ /* 0x000fe20003f26270 */
[C---:B------:R-:W-:Y:S01]  /*a9c0*/  IMAD R18, R11.reuse, R20, R18 ;  /* 0x000000140b127224 */ /* 0x040fe200078e0212 */
[C---:B------:R-:W-:Y:S01]  /*a9d0*/  LOP3.LUT R6, R14.reuse, 0x19c, RZ, 0xfc, !PT ;  /* 0x0000019c0e067812 */ /* 0x040fe200078efcff */
[C---:B------:R-:W-:Y:S01]  /*a9e0*/  IMAD R9, R11.reuse, R17, R15 ;  /* 0x000000110b097224 */ /* 0x040fe200078e020f */
[C---:B------:R-:W-:Y:S01]  /*a9f0*/  ISETP.GT.U32.AND P4, PT, R11.reuse, R3, PT ;  /* 0x000000030b00720c */ /* 0x040fe20003f84070 */
[----:B0-----:R-:W-:Y:S01]  /*aa00*/  IMAD.MOV.U32 R0, RZ, RZ, R8 ;  /* 0x000000ffff007224 */ /* 0x001fe200078e0008 */
[----:B------:R-:W-:Y:S01]  /*aa10*/  IABS R19, R6 ;  /* 0x0000000600137213 */ /* 0x000fe20000000000 */
[----:B------:R-:W-:Y:S01]  /*aa20*/  IMAD.MOV.U32 R17, RZ, RZ, R10 ;  /* 0x000000ffff117224 */ /* 0x000fe200078e000a */
[C---:B------:R-:W-:Y:S01]  /*aa30*/  ISETP.GT.U32.AND P0, PT, R11.reuse, R18, PT ;  /* 0x000000120b00720c */ /* 0x040fe20003f04070 */
[----:B------:R-:W-:Y:S01]  /*aa40*/  @!P6 IMAD.MOV R0, RZ, RZ, -R0 ;  /* 0x000000ffff00e224 */ /* 0x000fe200078e0a00 */
[----:B------:R-:W-:Y:S01]  /*aa50*/  ISETP.GT.U32.AND P6, PT, R11, R9, PT ;  /* 0x000000090b00720c */ /* 0x000fe20003fc4070 */
[----:B------:R-:W-:Y:S01]  /*aa60*/  IMAD.MOV.U32 R15, RZ, RZ, R19 ;  /* 0x000000ffff0f7224 */ /* 0x000fe200078e0013 */
[----:B------:R-:W-:Y:S01]  /*aa70*/  LOP3.LUT R8, R14, 0x1a4, RZ, 0xfc, !PT ;  /* 0x000001a40e087812 */ /* 0x000fe200078efcff */
[----:B------:R-:W-:-:S02]  /*aa80*/  VIADD R19, R12, 0x19e ;  /* 0x0000019e0c137836 */ /* 0x000fc40000000000 */
[----:B------:R-:W-:Y:S01]  /*aa90*/  @!P5 IMAD.MOV R17, RZ, RZ, -R17 ;  /* 0x000000ffff11d224 */ /* 0x000fe200078e0a11 */
[----:B------:R-:W-:Y:S01]  /*aaa0*/  ISETP.GE.AND P5, PT, R7, RZ, PT ;  /* 0x000000ff0700720c */ /* 0x000fe20003fa6270 */
[--C-:B------:R-:W-:Y:S01]  /*aab0*/  @!P3 IMAD.IADD R16, R16, 0x1, -R11.reuse ;  /* 0x000000011010b824 */ /* 0x100fe200078e0a0b */
[----:B------:R-:W-:Y:S01]  /*aac0*/  IABS R7, R19 ;  /* 0x0000001300077213 */ /* 0x000fe20000000000 */
[--C-:B------:R-:W-:Y:S01]  /*aad0*/  @!P4 IMAD.IADD R3, R3, 0x1, -R11.reuse ;  /* 0x000000010303c824 */ /* 0x100fe200078e0a0b */
[----:B------:R-:W-:Y:S01]  /*aae0*/  STL [R1+0x6c], R17 ;  /* 0x00006c1101007387 */ /* 0x000fe20000100800 */
[--C-:B------:R-:W-:Y:S01]  /*aaf0*/  @!P0 IMAD.IADD R18, R18, 0x1, -R11.reuse ;  /* 0x0000000112128824 */ /* 0x100fe200078e0a0b */
[----:B------:R-:W-:Y:S01]  /*ab00*/  ISETP.GE.AND P4, PT, R4, RZ, PT ;  /* 0x000000ff0400720c */ /* 0x000fe20003f86270 */
[----:B------:R-:W-:Y:S01]  /*ab10*/  @!P6 IMAD.IADD R9, R9, 0x1, -R11 ;  /* 0x000000010909e824 */ /* 0x000fe200078e0a0b */
[----:B------:R0:W-:Y:S01]  /*ab20*/  STL [R1+0x68], R0 ;  /* 0x0000680001007387 */ /* 0x0001e20000100800 */
[----:B------:R-:W-:Y:S01]  /*ab30*/  ISETP.GT.U32.AND P6, PT, R11, R16, PT ;  /* 0x000000100b00720c */ /* 0x000fe20003fc4070 */
[----:B------:R-:W-:Y:S01]  /*ab40*/  IMAD.HI.U32 R10, R13, R15, RZ ;  /* 0x0000000f0d0a7227 */ /* 0x000fe200078e00ff */
[----:B------:R-:W-:-:S02]  /*ab50*/  ISETP.GT.U32.AND P3, PT, R11, R18, PT ;  /* 0x000000120b00720c */ /* 0x000fc40003f64070 */
[----:B------:R-:W-:Y:S01]  /*ab60*/  ISETP.GE.AND P0, PT, R6, RZ, PT ;  /* 0x000000ff0600720c */ /* 0x000fe20003f06270 */
[----:B------:R-:W-:Y:S01]  /*ab70*/  IMAD.MOV R10, RZ, RZ, -R10 ;  /* 0x000000ffff0a7224 */ /* 0x000fe200078e0a0a */
[----:B------:R-:W-:Y:S01]  /*ab80*/  LOP3.LUT R6, R14, 0x1a2, RZ, 0xfc, !PT ;  /* 0x000001a20e067812 */ /* 0x000fe200078efcff */
[----:B0-----:R-:W-:-:S03]  /*ab90*/  IMAD.MOV.U32 R0, RZ, RZ, R3 ;  /* 0x000000ffff007224 */ /* 0x001fc600078e0003 */
[----:B------:R-:W-:Y:S01]  /*aba0*/  IABS R17, R6 ;  /* 0x0000000600117213 */ /* 0x000fe20000000000 */
[----:B------:R-:W-:-:S04]  /*abb0*/  IMAD.HI.U32 R3, R13, R7, RZ ;  /* 0x000000070d037227 */ /* 0x000fc800078e00ff */
[----:B------:R-:W-:Y:S02]  /*abc0*/  IMAD.MOV R3, RZ, RZ, -R3 ;  /* 0x000000ffff037224 */ /* 0x000fe400078e0a03 */
[C---:B------:R-:W-:Y:S01]  /*abd0*/  IMAD R4, R11.reuse, R10, R15 ;  /* 0x0000000a0b047224 */ /* 0x040fe200078e020f */
[----:B------:R-:W-:Y:S01]  /*abe0*/  LOP3.LUT R10, R14, 0x1a0, RZ, 0xfc, !PT ;  /* 0x000001a00e0a7812 */ /* 0x000fe200078efcff */
[C---:B------:R-:W-:Y:S01]  /*abf0*/  IMAD R3, R11.reuse, R3, R7 ;  /* 0x000000030b037224 */ /* 0x040fe200078e0207 */
[----:B------:R-:W-:Y:S01]  /*ac00*/  IABS R7, R8 ;  /* 0x0000000800077213 */ /* 0x000fe20000000000 */
[--C-:B------:R-:W-:Y:S01]  /*ac10*/  @!P6 IMAD.IADD R16, R16, 0x1, -R11.reuse ;  /* 0x000000011010e824 */ /* 0x100fe200078e0a0b */
[----:B------:R-:W-:Y:S01]  /*ac20*/  IABS R15, R10 ;  /* 0x0000000a000f7213 */ /* 0x000fe20000000000 */
[----:B------:R-:W-:Y:S01]  /*ac30*/  @!P3 IMAD.IADD R18, R18, 0x1, -R11 ;  /* 0x000000011212b824 */ /* 0x000fe200078e0a0b */
[C---:B------:R-:W-:Y:S01]  /*ac40*/  ISETP.GT.U32.AND P6, PT, R11.reuse, R3, PT ;  /* 0x000000030b00720c */ /* 0x040fe20003fc4070 */
[----:B------:R-:W-:Y:S01]  /*ac50*/  @!P2 IMAD.MOV R0, RZ, RZ, -R0 ;  /* 0x000000ffff00a224 */ /* 0x000fe200078e0a00 */
[----:B------:R-:W-:Y:S01]  /*ac60*/  ISETP.GT.U32.AND P3, PT, R11, R4, PT ;  /* 0x000000040b00720c */ /* 0x000fe20003f64070 */
[----:B------:R-:W-:Y:S01]  /*ac70*/  IMAD.HI.U32 R20, R13, R15, RZ ;  /* 0x0000000f0d147227 */ /* 0x000fe200078e00ff */
[----:B------:R-:W-:-:S02]  /*ac80*/  ISETP.GT.U32.AND P2, PT, R11, R9, PT ;  /* 0x000000090b00720c */ /* 0x000fc40003f44070 */
[----:B------:R0:W-:Y:S01]  /*ac90*/  STL [R1+0x804], R0 ;  /* 0x0008040001007387 */ /* 0x0001e20000100800 */
[----:B------:R-:W-:Y:S02]  /*aca0*/  IMAD.MOV.U32 R21, RZ, RZ, R18 ;  /* 0x000000ffff157224 */ /* 0x000fe400078e0012 */
[----:B------:R-:W-:Y:S02]  /*acb0*/  IMAD.MOV R20, RZ, RZ, -R20 ;  /* 0x000000ffff147224 */ /* 0x000fe400078e0a14 */
[----:B------:R-:W-:Y:S02]  /*acc0*/  @!P1 IMAD.MOV R21, RZ, RZ, -R21 ;  /* 0x000000ffff159224 */ /* 0x000fe400078e0a15 */
[--C-:B------:R-:W-:Y:S02]  /*acd0*/  @!P6 IMAD.IADD R3, R3, 0x1, -R11.reuse ;  /* 0x000000010303e824 */ /* 0x100fe400078e0a0b */
[----:B------:R-:W-:Y:S01]  /*ace0*/  @!P3 IMAD.IADD R4, R4, 0x1, -R11 ;  /* 0x000000010404b824 */ /* 0x000fe200078e0a0b */
[----:B------:R-:W-:Y:S01]  /*acf0*/  ISETP.GE.AND P3, PT, R10, RZ, PT ;  /* 0x000000ff0a00720c */ /* 0x000fe20003f66270 */
[----:B------:R-:W-:Y:S01]  /*ad00*/  IMAD.HI.U32 R10, R13, R7, RZ ;  /* 0x000000070d0a7227 */ /* 0x000fe200078e00ff */
[C---:B------:R-:W-:Y:S01]  /*ad10*/  ISETP.GT.U32.AND P6, PT, R11.reuse, R3, PT ;  /* 0x000000030b00720c */ /* 0x040fe20003fc4070 */
[----:B------:R-:W-:Y:S01]  /*ad20*/  STL [R1+0x810], R21 ;  /* 0x0008101501007387 */ /* 0x000fe20000100800 */
[----:B------:R-:W-:Y:S01]  /*ad30*/  ISETP.GT.U32.AND P1, PT, R11, R4, PT ;  /* 0x000000040b00720c */ /* 0x000fe20003f24070 */
[----:B0-----:R-:W-:-:S02]  /*ad40*/  IMAD.MOV.U32 R0, RZ, RZ, R16 ;  /* 0x000000ffff007224 */ /* 0x001fc400078e0010 */
[C---:B------:R-:W-:Y:S02]  /*ad50*/  IMAD R15, R11.reuse, R20, R15 ;  /* 0x000000140b0f7224 */ /* 0x040fe400078e020f */
[----:B------:R-:W-:Y:S02]  /*ad60*/  IMAD.MOV R10, RZ, RZ, -R10 ;  /* 0x000000ffff0a7224 */ /* 0x000fe400078e0a0a */
[----:B------:R-:W-:Y:S01]  /*ad70*/  @!P5 IMAD.MOV R0, RZ, RZ, -R0 ;  /* 0x000000ffff00d224 */ /* 0x000fe200078e0a00 */
[----:B------:R-:W-:Y:S01]  /*ad80*/  ISETP.GT.U32.AND P5, PT, R11, R15, PT ;  /* 0x0000000f0b00720c */ /* 0x000fe20003fa4070 */
[----:B------:R-:W-:Y:S01]  /*ad90*/  @!P2 IMAD.IADD R9, R9, 0x1, -R11 ;  /* 0x000000010909a824 */ /* 0x000fe200078e0a0b */
[----:B------:R-:W-:Y:S01]  /*ada0*/  ISETP.GE.AND P2, PT, R19, RZ, PT ;  /* 0x000000ff1300720c */ /* 0x000fe20003f46270 */
[----:B------:R-:W-:Y:S01]  /*adb0*/  IMAD R7, R11, R10, R7 ;  /* 0x0000000a0b077224 */ /* 0x000fe200078e0207 */
[----:B------:R0:W-:Y:S01]  /*adc0*/  STL [R1+0x5c], R0 ;  /* 0x00005c0001007387 */ /* 0x0001e20000100800 */
[--C-:B------:R-:W-:Y:S01]  /*add0*/  @!P6 IMAD.IADD R3, R3, 0x1, -R11.reuse ;  /* 0x000000010303e824 */ /* 0x100fe200078e0a0b */
[----:B------:R-:W-:Y:S01]  /*ade0*/  LOP3.LUT R10, R14, 0x1a6, RZ, 0xfc, !PT ;  /* 0x000001a60e0a7812 */ /* 0x000fe200078efcff */
[----:B------:R-:W-:Y:S01]  /*adf0*/  @!P1 IMAD.IADD R4, R4, 0x1, -R11 ;  /* 0x0000000104049824 */ /* 0x000fe200078e0a0b */
[----:B------:R-:W-:Y:S01]  /*ae00*/  ISETP.GT.U32.AND P6, PT, R11, R7, PT ;  /* 0x000000070b00720c */ /* 0x000fe20003fc4070 */
[----:B------:R-:W-:Y:S01]  /*ae10*/  IMAD.HI.U32 R19, R13, R17, RZ ;  /* 0x000000110d137227 */ /* 0x000fe200078e00ff */
[----:B------:R-:W-:-:S02]  /*ae20*/  IABS R16, R10 ;  /* 0x0000000a00107213 */ /* 0x000fc40000000000 */
[----:B------:R-:W-:Y:S01]  /*ae30*/  ISETP.GE.AND P1, PT, R6, RZ, PT ;  /* 0x000000ff0600720c */ /* 0x000fe20003f26270 */
[----:B------:R-:W-:Y:S01]  /*ae40*/  @!P5 IMAD.IADD R15, R15, 0x1, -R11 ;  /* 0x000000010f0fd824 */ /* 0x000fe200078e0a0b */
[----:B------:R-:W-:Y:S01]  /*ae50*/  ISETP.GE.AND P5, PT, R8, RZ, PT ;  /* 0x000000ff0800720c */ /* 0x000fe20003fa6270 */
[----:B0-----:R-:W-:Y:S01]  /*ae60*/  IMAD.MOV.U32 R0, RZ, RZ, R9 ;  /* 0x000000ffff007224 */ /* 0x001fe200078e0009 */
[C---:B------:R-:W-:Y:S01]  /*ae70*/  LOP3.LUT R9, R14.reuse, 0x1a8, RZ, 0xfc, !PT ;  /* 0x000001a80e097812 */ /* 0x040fe200078efcff */
[----:B------:R-:W-:Y:S01]  /*ae80*/  IMAD.MOV R19, RZ, RZ, -R19 ;  /* 0x000000ffff137224 */ /* 0x000fe200078e0a13 */
[C---:B------:R-:W-:Y:S01]  /*ae90*/  LOP3.LUT R8, R14.reuse, 0x1ac, RZ, 0xfc, !PT ;  /* 0x000001ac0e087812 */ /* 0x040fe200078efcff */
[----:B------:R-:W-:Y:S01]  /*aea0*/  @!P4 IMAD.MOV R0, RZ, RZ, -R0 ;  /* 0x000000ffff00c224 */ /* 0x000fe200078e0a00 */
[----:B------:R-:W-:Y:S01]  /*aeb0*/  IABS R18, R9 ;  /* 0x0000000900127213 */ /* 0x000fe20000000000 */
[----:B------:R-:W-:Y:S02]  /*aec0*/  IMAD.MOV.U32 R6, RZ, RZ, R16 ;  /* 0x000000ffff067224 */ /* 0x000fe400078e0010 */
[----:B------:R-:W-:Y:S01]  /*aed0*/  @!P6 IMAD.IADD R7, R7, 0x1, -R11 ;  /* 0x000000010707e824 */ /* 0x000fe200078e0a0b */
[----:B------:R0:W-:Y:S01]  /*aee0*/  STL [R1+0x58], R0 ;  /* 0x0000580001007387 */ /* 0x0001e20000100800 */
[----:B------:R-:W-:Y:S01]  /*aef0*/  IMAD R17, R11, R19, R17 ;  /* 0x000000130b117224 */ /* 0x000fe200078e0211 */
[----:B------:R-:W-:-:S02]  /*af00*/  LOP3.LUT R19, R14, 0x1aa, RZ, 0xfc, !PT ;  /* 0x000001aa0e137812 */ /* 0x000fc400078efcff */
[C---:B------:R-:W-:Y:S02]  /*af10*/  ISETP.GT.U32.AND P6, PT, R11.reuse, R7, PT ;  /* 0x000000070b00720c */ /* 0x040fe40003fc4070 */
[----:B------:R-:W-:Y:S02]  /*af20*/  ISETP.GT.U32.AND P4, PT, R11, R17, PT ;  /* 0x000000110b00720c */ /* 0x000fe40003f84070 */
[----:B------:R-:W-:Y:S01]  /*af30*/  IABS R16, R19 ;  /* 0x0000001300107213 */ /* 0x000fe20000000000 */
[----:B0-----:R-:W-:Y:S02]  /*af40*/  IMAD.MOV.U32 R0, RZ, RZ, R4 ;  /* 0x000000ffff007224 */ /* 0x001fe400078e0004 */
[----:B------:R-:W-:-:S04]  /*af50*/  IMAD.HI.U32 R4, R13, R6, RZ ;  /* 0x000000060d047227 */ /* 0x000fc800078e00ff */
[----:B------:R-:W-:Y:S01]  /*af60*/  @!P0 IMAD.MOV R0, RZ, RZ, -R0 ;  /* 0x000000ffff008224 */ /* 0x000fe200078e0a00 */
[----:B------:R-:W-:Y:S01]  /*af70*/  ISETP.GT.U32.AND P0, PT, R11, R15, PT ;  /* 0x0000000f0b00720c */ /* 0x000fe20003f04070 */
[----:B------:R-:W-:Y:S02]  /*af80*/  IMAD.MOV R4, RZ, RZ, -R4 ;  /* 0x000000ffff047224 */ /* 0x000fe400078e0a04 */
[--C-:B------:R-:W-:Y:S01]  /*af90*/  @!P6 IMAD.IADD R7, R7, 0x1, -R11.reuse ;  /* 0x000000010707e824 */ /* 0x100fe200078e0a0b */
[----:B------:R0:W-:Y:S01]  /*afa0*/  STL [R1+0x80c], R0 ;  /* 0x00080c0001007387 */ /* 0x0001e20000100800 */
[----:B------:R-:W-:Y:S01]  /*afb0*/  IMAD R6, R11, R4, R6 ;  /* 0x000000040b067224 */ /* 0x000fe200078e0206 */
[----:B------:R-:W-:Y:S01]  /*afc0*/  LOP3.LUT R4, R14, 0x1b0, RZ, 0xfc, !PT ;  /* 0x000001b00e047812 */ /* 0x000fe200078efcff */
[----:B------:R-:W-:-:S05]  /*afd0*/  @!P4 IMAD.IADD R17, R17, 0x1, -R11 ;  /* 0x000000011111c824 */ /* 0x000fca00078e0a0b */
[----:B------:R-:W-:Y:S01]  /*afe0*/  ISETP.GT.U32.AND P4, PT, R11, R17, PT ;  /* 0x000000110b00720c */ /* 0x000fe20003f84070 */
[----:B------:R-:W-:Y:S01]  /*aff0*/  @!P0 IMAD.IADD R15, R15, 0x1, -R11 ;  /* 0x000000010f0f8824 */ /* 0x000fe200078e0a0b */
[----:B------:R-:W-:Y:S01]  /*b000*/  ISETP.GT.U32.AND P0, PT, R11, R6, PT ;  /* 0x000000060b00720c */ /* 0x000fe20003f04070 */
[----:B0-----:R-:W-:Y:S02]  /*b010*/  IMAD.MOV.U32 R0, RZ, RZ, R3 ;  /* 0x000000ffff007224 */ /* 0x001fe400078e0003 */
[----:B------:R-:W-:-:S04]  /*b020*/  IMAD.HI.U32 R3, R13, R18, RZ ;  /* 0x000000120d037227 */ /* 0x000fc800078e00ff */
[----:B------:R-:W-:Y:S02]  /*b030*/  IMAD.MOV R3, RZ, RZ, -R3 ;  /* 0x000000ffff037224 */ /* 0x000fe400078e0a03 */
[----:B------:R-:W-:Y:S01]  /*b040*/  @!P2 IMAD.MOV R0, RZ, RZ, -R0 ;  /* 0x000000ffff00a224 */ /* 0x000fe200078e0a00 */
[----:B------:R-:W-:Y:S01]  /*b050*/  ISETP.GE.AND P2, PT, R10, RZ, PT ;  /* 0x000000ff0a00720c */ /* 0x000fe20003f46270 */
[----:B------:R-:W-:Y:S01]  /*b060*/  IMAD R3, R11, R3, R18 ;  /* 0x000000030b037224 */ /* 0x000fe200078e0212 */
[----:B------:R-:W-:Y:S01]  /*b070*/  IABS R10, R8 ;  /* 0x00000008000a7213 */ /* 0x000fe20000000000 */
[--C-:B------:R-:W-:Y:S01]  /*b080*/  @!P0 IMAD.IADD R6, R6, 0x1, -R11.reuse ;  /* 0x0000000106068824 */ /* 0x100fe200078e0a0b */
[----:B------:R0:W-:Y:S01]  /*b090*/  STL [R1+0x828], R0 ;  /* 0x0008280001007387 */ /* 0x0001e20000100800 */
[----:B------:R-:W-:Y:S01]  /*b0a0*/  IMAD.HI.U32 R18, R13, R16, RZ ;  /* 0x000000100d127227 */ /* 0x000fe200078e00ff */
[----:B------:R-:W-:Y:S02]  /*b0b0*/  ISETP.GT.U32.AND P6, PT, R11, R3, PT ;  /* 0x000000030b00720c */ /* 0x000fe40003fc4070 */
[----:B------:R-:W-:Y:S01]  /*b0c0*/  ISETP.GE.AND P0, PT, R19, RZ, PT ;  /* 0x000000ff1300720c */ /* 0x000fe20003f06270 */
[----:B------:R-:W-:Y:S01]  /*b0d0*/  IMAD.MOV R18, RZ, RZ, -R18 ;  /* 0x000000ffff127224 */ /* 0x000fe200078e0a12 */
[----:B------:R-:W-:Y:S01]  /*b0e0*/  IABS R19, R4 ;  /* 0x0000000400137213 */ /* 0x000fe20000000000 */
[----:B------:R-:W-:Y:S01]  /*b0f0*/  @!P4 IMAD.IADD R17, R17, 0x1, -R11 ;  /* 0x000000011111c824 */ /* 0x000fe200078e0a0b */
[----:B------:R-:W-:Y:S01]  /*b100*/  ISETP.GE.AND P4, PT, R9, RZ, PT ;  /* 0x000000ff0900720c */ /* 0x000fe20003f86270 */
[----:B------:R-:W-:-:S02]  /*b110*/  IMAD R16, R11, R18, R16 ;  /* 0x000000120b107224 */ /* 0x000fc400078e0210 */
[----:B0-----:R-:W-:Y:S02]  /*b120*/  IMAD.MOV.U32 R0, RZ, RZ, R15 ;  /* 0x000000ffff007224 */ /* 0x001fe400078e000f */
[----:B------:R-:W-:-:S04]  /*b130*/  IMAD.HI.U32 R15, R13, R10, RZ ;  /* 0x0000000a0d0f7227 */ /* 0x000fc800078e00ff */
[----:B------:R-:W-:Y:S01]  /*b140*/  @!P6 IMAD.IADD R3, R3, 0x1, -R11 ;  /* 0x000000010303e824 */ /* 0x000fe200078e0a0b */
[C---:B------:R-:W-:Y:S01]  /*b150*/  ISETP.GT.U32.AND P6, PT, R11.reuse, R6, PT ;  /* 0x000000060b00720c */ /* 0x040fe20003fc4070 */
[----:B------:R-:W-:Y:S02]  /*b160*/  IMAD.MOV R15, RZ, RZ, -R15 ;  /* 0x000000ffff0f7224 */ /* 0x000fe400078e0a0f */
[----:B------:R-:W-:Y:S01]  /*b170*/  @!P3 IMAD.MOV R0, RZ, RZ, -R0 ;  /* 0x000000ffff00b224 */ /* 0x000fe200078e0a00 */
[C---:B------:R-:W-:Y:S01]  /*b180*/  ISETP.GT.U32.AND P3, PT, R11.reuse, R3, PT ;  /* 0x000000030b00720c */ /* 0x040fe20003f64070 */
[----:B------:R-:W-:Y:S01]  /*b190*/  @!P1 IMAD.MOV R17, RZ, RZ, -R17 ;  /* 0x000000ffff119224 */ /* 0x000fe200078e0a11 */
[C---:B------:R-:W-:Y:S01]  /*b1a0*/  ISETP.GT.U32.AND P1, PT, R11.reuse, R16, PT ;  /* 0x000000100b00720c */ /* 0x040fe20003f24070 */
[----:B------:R-:W-:Y:S01]  /*b1b0*/  IMAD R10, R11, R15, R10 ;  /* 0x0000000f0b0a7224 */ /* 0x000fe200078e020a */
[----:B------:R0:W-:Y:S01]  /*b1c0*/  STL [R1+0x54], R0 ;  /* 0x0000540001007387 */ /* 0x0001e20000100800 */
[----:B------:R-:W-:-:S03]  /*b1d0*/  VIADD R9, R12, 0x1ae ;  /* 0x000001ae0c097836 */ /* 0x000fc60000000000 */
[----:B------:R1:W-:Y:S01]  /*b1e0*/  STL [R1+0x50], R17 ;  /* 0x0000501101007387 */ /* 0x0003e20000100800 */
[--C-:B------:R-:W-:Y:S01]  /*b1f0*/  @!P6 IMAD.IADD R6, R6, 0x1, -R11.reuse ;  /* 0x000000010606e824 */ /* 0x100fe200078e0a0b */
[----:B------:R-:W-:Y:S02]  /*b200*/  ISETP.GT.U32.AND P6, PT, R11, R10, PT ;  /* 0x0000000a0b00720c */ /* 0x000fe40003fc4070 */
[----:B------:R-:W-:Y:S01]  /*b210*/  IABS R93, R9 ;  /* 0x00000009005d7213 */ /* 0x000fe20000000000 */
[----:B------:R-:W-:Y:S01]  /*b220*/  @!P3 IMAD.IADD R3, R3, 0x1, -R11 ;  /* 0x000000010303b824 */ /* 0x000fe200078e0a0b */
[----:B------:R-:W-:Y:S01]  /*b230*/  ISETP.GE.AND P3, PT, R9, RZ, PT ;  /* 0x000000ff0900720c */ /* 0x000fe20003f66270 */
[----:B0-----:R-:W-:Y:S01]  /*b240*/  IMAD.MOV.U32 R0, RZ, RZ, R7 ;  /* 0x000000ffff007224 */ /* 0x001fe200078e0007 */
[----:B------:R-:W-:Y:S01]  /*b250*/  LOP3.LUT R7, R14, 0x1b2, RZ, 0xfc, !PT ;  /* 0x000001b20e077812 */ /* 0x000fe200078efcff */
[----:B------:R-:W-:Y:S01]  /*b260*/  @!P1 IMAD.IADD R16, R16, 0x1, -R11 ;  /* 0x0000000110109824 */ /* 0x000fe200078e0a0b */
[----:B------:R-:W-:Y:S01]  /*b270*/  ISETP.GE.AND P1, PT, R4, RZ, PT ;  /* 0x000000ff0400720c */ /* 0x000fe20003f26270 */
[----:B------:R-:W-:Y:S01]  /*b280*/  @!P5 IMAD.MOV R0, RZ, RZ, -R0 ;  /* 0x000000ffff00d224 */ /* 0x000fe200078e0a00 */
[----:B------:R-:W-:Y:S01]  /*b290*/  ISETP.GE.AND P5, PT, R8, RZ, PT ;  /* 0x000000ff0800720c */ /* 0x000fe20003fa6270 */
[----:B------:R-:W-:Y:S01]  /*b2a0*/  IMAD.HI.U32 R8, R13, R19, RZ ;  /* 0x000000130d087227 */ /* 0x000fe200078e00ff */
[----:B------:R-:W-:-:S02]  /*b2b0*/  IABS R18, R7 ;  /* 0x0000000700127213 */ /* 0x000fc40000000000 */
[----:B------:R0:W-:Y:S01]  /*b2c0*/  STL [R1+0x824], R0 ;  /* 0x0008240001007387 */ /* 0x0001e20000100800 */
[----:B------:R-:W-:Y:S01]  /*b2d0*/  @!P6 IMAD.IADD R10, R10, 0x1, -R11 ;  /* 0x000000010a0ae824 */ /* 0x000fe200078e0a0b */
[C---:B------:R-:W-:Y:S01]  /*b2e0*/  LOP3.LUT R4, R14.reuse, 0x1b4, RZ, 0xfc, !PT ;  /* 0x000001b40e047812 */ /* 0x040fe200078efcff */
[----:B------:R-:W-:Y:S01]  /*b2f0*/  IMAD.MOV R8, RZ, RZ, -R8 ;  /* 0x000000ffff087224 */ /* 0x000fe200078e0a08 */
[----:B-1----:R-:W-:Y:S01]  /*b300*/  LOP3.LUT R17, R14, 0x1ba, RZ, 0xfc, !PT ;  /* 0x000001ba0e117812 */ /* 0x002fe200078efcff */
[----:B------:R-:W-:Y:S01]  /*b310*/  IMAD.HI.U32 R15, R13, R93, RZ ;  /* 0x0000005d0d0f7227 */ /* 0x000fe200078e00ff */
[----:B------:R-:W-:-:S03]  /*b320*/  ISETP.GT.U32.AND P6, PT, R11, R10, PT ;  /* 0x0000000a0b00720c */ /* 0x000fc60003fc4070 */
[----:B------:R-:W-:Y:S02]  /*b330*/  IMAD R19, R11, R8, R19 ;  /* 0x000000080b137224 */ /* 0x000fe400078e0213 */
[----:B0-----:R-:W-:Y:S02]  /*b340*/  IMAD.MOV.U32 R0, RZ, RZ, R6 ;  /* 0x000000ffff007224 */ /* 0x001fe400078e0006 */
[----:B------:R-:W-:-:S04]  /*b350*/  IMAD.HI.U32 R6, R13, R18, RZ ;  /* 0x000000120d067227 */ /* 0x000fc800078e00ff */
[----:B------:R-:W-:Y:S01]  /*b360*/  @!P2 IMAD.MOV R0, RZ, RZ, -R0 ;  /* 0x000000ffff00a224 */ /* 0x000fe200078e0a00 */
[C---:B------:R-:W-:Y:S01]  /*b370*/  ISETP.GT.U32.AND P2, PT, R11.reuse, R16, PT ;  /* 0x000000100b00720c */ /* 0x040fe20003f44070 */
[----:B------:R-:W-:Y:S02]  /*b380*/  IMAD.MOV R6, RZ, RZ, -R6 ;  /* 0x000000ffff067224 */ /* 0x000fe400078e0a06 */
[----:B------:R-:W-:Y:S01]  /*b390*/  @!P6 IMAD.IADD R10, R10, 0x1, -R11 ;  /* 0x000000010a0ae824 */ /* 0x000fe200078e0a0b */
[----:B------:R0:W-:Y:S01]  /*b3a0*/  STL [R1+0x82c], R0 ;  /* 0x00082c0001007387 */ /* 0x0001e20000100800 */
[C---:B------:R-:W-:Y:S01]  /*b3b0*/  IMAD R18, R11.reuse, R6, R18 ;  /* 0x000000060b127224 */ /* 0x040fe200078e0212 */
[----:B------:R-:W-:Y:S01]  /*b3c0*/  IABS R6, R17 ;  /* 0x0000001100067213 */ /* 0x000fe20000000000 */
[----:B------:R-:W-:Y:S01]  /*b3d0*/  IMAD.MOV R9, RZ, RZ, -R15 ;  /* 0x000000ffff097224 */ /* 0x000fe200078e0a0f */
[----:B------:R-:W-:Y:S02]  /*b3e0*/  IABS R15, R4 ;  /* 0x00000004000f7213 */ /* 0x000fe40000000000 */
[C---:B------:R-:W-:Y:S01]  /*b3f0*/  ISETP.GT.U32.AND P6, PT, R11.reuse, R18, PT ;  /* 0x000000120b00720c */ /* 0x040fe20003fc4070 */
[C---:B------:R-:W-:Y:S01]  /*b400*/  IMAD R93, R11.reuse, R9, R93 ;  /* 0x000000090b5d7224 */ /* 0x040fe200078e025d */
[----:B------:R-:W-:Y:S01]  /*b410*/  LOP3.LUT R9, R14, 0x1c0, RZ, 0xfc, !PT ;  /* 0x000001c00e097812 */ /* 0x000fe200078efcff */
[----:B------:R-:W-:Y:S01]  /*b420*/  @!P2 IMAD.IADD R16, R16, 0x1, -R11 ;  /* 0x000000011010a824 */ /* 0x000fe200078e0a0b */
[----:B------:R-:W-:Y:S01]  /*b430*/  ISETP.GT.U32.AND P2, PT, R11, R19, PT ;  /* 0x000000130b00720c */ /* 0x000fe20003f44070 */
[----:B0-----:R-:W-:Y:S01]  /*b440*/  IMAD.MOV.U32 R0, RZ, RZ, R3 ;  /* 0x000000ffff007224 */ /* 0x001fe200078e0003 */
[----:B------:R-:W-:Y:S01]  /*b450*/  LOP3.LUT R3, R14, 0x1b8, RZ, 0xfc, !PT ;  /* 0x000001b80e037812 */ /* 0x000fe200078efcff */
[----:B------:R-:W-:-:S03]  /*b460*/  IMAD.HI.U32 R20, R13, R15, RZ ;  /* 0x0000000f0d147227 */ /* 0x000fc600078e00ff */
[----:B------:R-:W-:Y:S01]  /*b470*/  IABS R8, R3 ;  /* 0x0000000300087213 */ /* 0x000fe20000000000 */
[----:B------:R-:W-:Y:S01]  /*b480*/  @!P4 IMAD.MOV R0, RZ, RZ, -R0 ;  /* 0x000000ffff00c224 */ /* 0x000fe200078e0a00 */
[----:B------:R-:W-:Y:S01]  /*b490*/  ISETP.GT.U32.AND P4, PT, R11, R93, PT ;  /* 0x0000005d0b00720c */ /* 0x000fe20003f84070 */
[----:B------:R-:W-:Y:S02]  /*b4a0*/  IMAD.MOV R20, RZ, RZ, -R20 ;  /* 0x000000ffff147224 */ /* 0x000fe400078e0a14 */
[--C-:B------:R-:W-:Y:S01]  /*b4b0*/  @!P6 IMAD.IADD R18, R18, 0x1, -R11.reuse ;  /* 0x000000011212e824 */ /* 0x100fe200078e0a0b */
[----:B------:R0:W-:Y:S01]  /*b4c0*/  STL [R1+0x44], R0 ;  /* 0x0000440001007387 */ /* 0x0001e20000100800 */
[----:B------:R-:W-:Y:S02]  /*b4d0*/  @!P2 IMAD.IADD R19, R19, 0x1, -R11 ;  /* 0x000000011313a824 */ /* 0x000fe400078e0a0b */
[----:B------:R-:W-:Y:S02]  /*b4e0*/  IMAD.MOV.U32 R21, RZ, RZ, R16 ;  /* 0x000000ffff157224 */ /* 0x000fe400078e0010 */
[----:B------:R-:W-:Y:S01]  /*b4f0*/  IMAD.MOV.U32 R16, RZ, RZ, R10 ;  /* 0x000000ffff107224 */ /* 0x000fe200078e000a */
[----:B------:R-:W-:Y:S01]  /*b500*/  ISETP.GT.U32.AND P6, PT, R11, R19, PT ;  /* 0x000000130b00720c */ /* 0x000fe20003fc4070 */
[----:B------:R-:W-:-:S04]  /*b510*/  IMAD.HI.U32 R10, R13, R6, RZ ;  /* 0x000000060d0a7227 */ /* 0x000fc800078e00ff */
[----:B0-----:R-:W-:Y:S02]  /*b520*/  IMAD R0, R11, R20, R15 ;  /* 0x000000140b007224 */ /* 0x001fe400078e020f */
[----:B------:R-:W-:-:S04]  /*b530*/  IMAD.HI.U32 R15, R13, R8, RZ ;  /* 0x000000080d0f7227 */ /* 0x000fc800078e00ff */
[----:B------:R-:W-:Y:S01]  /*b540*/  @!P5 IMAD.MOV R16, RZ, RZ, -R16 ;  /* 0x000000ffff10d224 */ /* 0x000fe200078e0a10 */
[C---:B------:R-:W-:Y:S01]  /*b550*/  ISETP.GT.U32.AND P5, PT, R11.reuse, R0, PT ;  /* 0x000000000b00720c */ /* 0x040fe20003fa4070 */
[----:B------:R-:W-:Y:S02]  /*b560*/  IMAD.MOV R15, RZ, RZ, -R15 ;  /* 0x000000ffff0f7224 */ /* 0x000fe400078e0a0f */
[----:B------:R-:W-:Y:S01]  /*b570*/  @!P0 IMAD.MOV R21, RZ, RZ, -R21 ;  /* 0x000000ffff158224 */ /* 0x000fe200078e0a15 */
[----:B------:R-:W-:Y:S01]  /*b580*/  ISETP.GT.U32.AND P0, PT, R11, R18, PT ;  /* 0x000000120b00720c */ /* 0x000fe20003f04070 */
[----:B------:R-:W-:Y:S02]  /*b590*/  IMAD.MOV R10, RZ, RZ, -R10 ;  /* 0x000000ffff0a7224 */ /* 0x000fe400078e0a0a */
[--C-:B------:R-:W-:Y:S01]  /*b5a0*/  @!P4 IMAD.IADD R93, R93, 0x1, -R11.reuse ;  /* 0x000000015d5dc824 */ /* 0x100fe200078e0a0b */
[----:B------:R-:W-:Y:S01]  /*b5b0*/  ISETP.GE.AND P4, PT, R7, RZ, PT ;  /* 0x000000ff0700720c */ /* 0x000fe20003f86270 */
[----:B------:R-:W-:Y:S01]  /*b5c0*/  IMAD R8, R11, R15, R8 ;  /* 0x0000000f0b087224 */ /* 0x000fe200078e0208 */
[----:B------:R-:W-:Y:S01]  /*b5d0*/  IABS R7, R9 ;  /* 0x0000000900077213 */ /* 0x000fe20000000000 */
[----:B------:R-:W-:Y:S01]  /*b5e0*/  @!P6 IMAD.IADD R19, R19, 0x1, -R11 ;  /* 0x000000011313e824 */ /* 0x000fe200078e0a0b */
[----:B------:R-:W-:Y:S01]  /*b5f0*/  STL [R1+0x40], R21 ;  /* 0x0000401501007387 */ /* 0x000fe20000100800 */
[C---:B------:R-:W-:Y:S01]  /*b600*/  IMAD R6, R11.reuse, R10, R6 ;  /* 0x0000000a0b067224 */ /* 0x040fe200078e0206 */
[----:B------:R-:W-:Y:S01]  /*b610*/  ISETP.GT.U32.AND P6, PT, R11, R8, PT ;  /* 0x000000080b00720c */ /* 0x000fe20003fc4070 */
[----:B------:R-:W-:Y:S01]  /*b620*/  IMAD.MOV.U32 R20, RZ, RZ, R19 ;  /* 0x000000ffff147224 */ /* 0x000fe200078e0013 */
[----:B------:R0:W-:Y:S01]  /*b630*/  STL [R1+0x844], R16 ;  /* 0x0008441001007387 */ /* 0x0001e20000100800 */
[----:B------:R-:W-:Y:S01]  /*b640*/  IMAD.HI.U32 R10, R13, R7, RZ ;  /* 0x000000070d0a7227 */ /* 0x000fe200078e00ff */
[----:B------:R-:W-:-:S02]  /*b650*/  ISETP.GT.U32.AND P2, PT, R11, R93, PT ;  /* 0x0000005d0b00720c */ /* 0x000fc40003f44070 */
[----:B------:R-:W-:Y:S01]  /*b660*/  LOP3.LUT R15, R14, 0x1c8, RZ, 0xfc, !PT ;  /* 0x000001c80e0f7812 */ /* 0x000fe200078efcff */
[--C-:B------:R-:W-:Y:S01]  /*b670*/  @!P5 IMAD.IADD R0, R0, 0x1, -R11.reuse ;  /* 0x000000010000d824 */ /* 0x100fe200078e0a0b */
[C---:B------:R-:W-:Y:S01]  /*b680*/  ISETP.GT.U32.AND P5, PT, R11.reuse, R6, PT ;  /* 0x000000060b00720c */ /* 0x040fe20003fa4070 */
[----:B------:R-:W-:Y:S02]  /*b690*/  @!P1 IMAD.MOV R20, RZ, RZ, -R20 ;  /* 0x000000ffff149224 */ /* 0x000fe400078e0a14 */
[--C-:B------:R-:W-:Y:S01]  /*b6a0*/  @!P0 IMAD.IADD R18, R18, 0x1, -R11.reuse ;  /* 0x0000000112128824 */ /* 0x100fe200078e0a0b */
[----:B0-----:R-:W-:Y:S01]  /*b6b0*/  IABS R16, R15 ;  /* 0x0000000f00107213 */ /* 0x001fe20000000000 */
[----:B------:R-:W-:Y:S01]  /*b6c0*/  IMAD.MOV R10, RZ, RZ, -R10 ;  /* 0x000000ffff0a7224 */ /* 0x000fe200078e0a0a */
[----:B------:R0:W-:Y:S01]  /*b6d0*/  STL [R1+0x3c], R20 ;  /* 0x00003c1401007387 */ /* 0x0001e20000100800 */
[----:B------:R-:W-:Y:S01]  /*b6e0*/  @!P6 IMAD.IADD R8, R8, 0x1, -R11 ;  /* 0x000000010808e824 */ /* 0x000fe200078e0a0b */
[C---:B------:R-:W-:Y:S01]  /*b6f0*/  ISETP.GT.U32.AND P6, PT, R11.reuse, R0, PT ;  /* 0x000000000b00720c */ /* 0x040fe20003fc4070 */
[----:B------:R-:W-:Y:S01]  /*b700*/  IMAD R7, R11, R10, R7 ;  /* 0x0000000a0b077224 */ /* 0x000fe200078e0207 */
[----:B------:R-:W-:Y:S01]  /*b710*/  ISETP.GE.AND P0, PT, R3, RZ, PT ;  /* 0x000000ff0300720c */ /* 0x000fe20003f06270 */
[--C-:B------:R-:W-:Y:S01]  /*b720*/  @!P2 IMAD.IADD R93, R93, 0x1, -R11.reuse ;  /* 0x000000015d5da824 */ /* 0x100fe200078e0a0b */
        /* <DEDUP_REMOVED lines=8> */
[----:B------:R-:W-:Y:S01]  /*b7b0*/  @!P6 IMAD.IADD R0, R0, 0x1, -R11 ;  /* 0x000000010000e824 */ /* 0x000fe200078e0a0b */
[----:B------:R-:W-:Y:S01]  /*b7c0*/  ISETP.GE.AND P6, PT, R17, RZ, PT ;  /* 0x000000ff1100720c */ /* 0x000fe20003fc6270 */
[----:B------:R-:W-:Y:S01]  /*b7d0*/  @!P4 IMAD.MOV R20, RZ, RZ, -R20 ;  /* 0x000000ffff14c224 */ /* 0x000fe200078e0a14 */
[----:B------:R-:W-:Y:S01]  /*b7e0*/  ISETP.GT.U32.AND P4, PT, R11, R7, PT ;  /* 0x000000070b00720c */ /* 0x000fe20003f84070 */
[----:B------:R-:W-:Y:S01]  /*b7f0*/  IMAD.MOV R17, RZ, RZ, -R19 ;  /* 0x000000ffff117224 */ /* 0x000fe200078e0a13 */
[----:B------:R-:W-:Y:S01]  /*b800*/  LOP3.LUT R3, R14, 0x1c2, RZ, 0xfc, !PT ;  /* 0x000001c20e037812 */ /* 0x000fe200078efcff */
[----:B------:R-:W-:Y:S01]  /*b810*/  @!P1 IMAD.IADD R8, R8, 0x1, -R11 ;  /* 0x0000000108089824 */ /* 0x000fe200078e0a0b */
[----:B------:R-:W-:Y:S01]  /*b820*/  ISETP.GE.AND P1, PT, R9, RZ, PT ;  /* 0x000000ff0900720c */ /* 0x000fe20003f26270 */
[----:B------:R-:W-:Y:S01]  /*b830*/  IMAD R9, R11, R17, R16 ;  /* 0x000000110b097224 */ /* 0x000fe200078e0210 */
[----:B------:R-:W-:Y:S01]  /*b840*/  STL [R1+0x38], R20 ;  /* 0x0000381401007387 */ /* 0x000fe20000100800 */
[----:B------:R-:W-:Y:S01]  /*b850*/  IMAD.HI.U32 R16, R13, R25, RZ ;  /* 0x000000190d107227 */ /* 0x000fe200078e00ff */
[----:B------:R-:W-:-:S02]  /*b860*/  IABS R10, R3 ;  /* 0x00000003000a7213 */ /* 0x000fc40000000000 */
[----:B------:R0:W-:Y:S01]  /*b870*/  STL [R1+0x18], R0 ;  /* 0x0000180001007387 */ /* 0x0001e20000100800 */
[--C-:B------:R-:W-:Y:S02]  /*b880*/  @!P5 IMAD.IADD R6, R6, 0x1, -R11.reuse ;  /* 0x000000010606d824 */ /* 0x100fe400078e0a0b */
[----:B------:R-:W-:Y:S02]  /*b890*/  @!P4 IMAD.IADD R7, R7, 0x1, -R11 ;  /* 0x000000010707c824 */ /* 0x000fe400078e0a0b */
[----:B------:R-:W-:Y:S02]  /*b8a0*/  IMAD.MOV R16, RZ, RZ, -R16 ;  /* 0x000000ffff107224 */ /* 0x000fe400078e0a10 */
[----:B------:R-:W-:Y:S01]  /*b8b0*/  IMAD.HI.U32 R18, R13, R10, RZ ;  /* 0x0000000a0d127227 */ /* 0x000fe200078e00ff */
[----:B------:R-:W-:-:S03]  /*b8c0*/  ISETP.GT.U32.AND P4, PT, R11, R7, PT ;  /* 0x000000070b00720c */ /* 0x000fc60003f84070 */
[----:B0-----:R-:W-:Y:S01]  /*b8d0*/  IMAD.MOV.U32 R0, RZ, RZ, R6 ;  /* 0x000000ffff007224 */ /* 0x001fe200078e0006 */
[C---:B------:R-:W-:Y:S01]  /*b8e0*/  LOP3.LUT R6, R14.reuse, 0x1d0, RZ, 0xfc, !PT ;  /* 0x000001d00e067812 */ /* 0x040fe200078efcff */
[C---:B------:R-:W-:Y:S02]  /*b8f0*/  IMAD R25, R11.reuse, R16, R25 ;  /* 0x000000100b197224 */ /* 0x040fe400078e0219 */
[----:B------:R-:W-:Y:S01]  /*b900*/  @!P6 IMAD.MOV R0, RZ, RZ, -R0 ;  /* 0x000000ffff00e224 */ /* 0x000fe200078e0a00 */
[----:B------:R-:W-:Y:S01]  /*b910*/  ISETP.GT.U32.AND P6, PT, R11, R9, PT ;  /* 0x000000090b00720c */ /* 0x000fe20003fc4070 */
[----:B------:R-:W-:Y:S01]  /*b920*/  IMAD.MOV.U32 R20, RZ, RZ, R8 ;  /* 0x000000ffff147224 */ /* 0x000fe200078e0008 */
[----:B------:R-:W-:Y:S01]  /*b930*/  IABS R24, R6 ;  /* 0x0000000600187213 */ /* 0x000fe20000000000 */
[----:B------:R-:W-:Y:S01]  /*b940*/  IMAD.MOV R18, RZ, RZ, -R18 ;  /* 0x000000ffff127224 */ /* 0x000fe200078e0a12 */
[C---:B------:R-:W-:Y:S01]  /*b950*/  LOP3.LUT R8, R14.reuse, 0x1d8, RZ, 0xfc, !PT ;  /* 0x000001d80e087812 */ /* 0x040fe200078efcff */
[----:B------:R-:W-:Y:S01]  /*b960*/  @!P4 IMAD.IADD R7, R7, 0x1, -R11 ;  /* 0x000000010707c824 */ /* 0x000fe200078e0a0b */
[----:B------:R-:W-:Y:S01]  /*b970*/  ISETP.GT.U32.AND P4, PT, R11, R25, PT ;  /* 0x000000190b00720c */ /* 0x000fe20003f84070 */
[----:B------:R-:W-:Y:S01]  /*b980*/  @!P0 IMAD.MOV R20, RZ, RZ, -R20 ;  /* 0x000000ffff148224 */ /* 0x000fe200078e0a14 */
[----:B------:R-:W-:Y:S01]  /*b990*/  ISETP.GE.AND P0, PT, R3, RZ, PT ;  /* 0x000000ff0300720c */ /* 0x000fe20003f06270 */
[----:B------:R-:W-:Y:S01]  /*b9a0*/  IMAD R10, R11, R18, R10 ;  /* 0x000000120b0a7224 */ /* 0x000fe200078e020a */
[----:B------:R-:W-:-:S02]  /*b9b0*/  LOP3.LUT R3, R14, 0x1d2, RZ, 0xfc, !PT ;  /* 0x000001d20e037812 */ /* 0x000fc400078efcff */
[----:B------:R-:W-:Y:S01]  /*b9c0*/  STL [R1+0x34], R20 ;  /* 0x0000341401007387 */ /* 0x000fe20000100800 */
[--C-:B------:R-:W-:Y:S01]  /*b9d0*/  @!P6 IMAD.IADD R9, R9, 0x1, -R11.reuse ;  /* 0x000000010909e824 */ /* 0x100fe200078e0a0b */
[----:B------:R-:W-:Y:S02]  /*b9e0*/  ISETP.GT.U32.AND P5, PT, R11, R10, PT ;  /* 0x0000000a0b00720c */ /* 0x000fe40003fa4070 */
[----:B------:R0:W-:Y:S01]  /*b9f0*/  STL [R1+0x30], R0 ;  /* 0x0000300001007387 */ /* 0x0001e20000100800 */
[----:B------:R-:W-:Y:S02]  /*ba00*/  IABS R23, R3 ;  /* 0x0000000300177213 */ /* 0x000fe40000000000 */
[----:B------:R-:W-:Y:S01]  /*ba10*/  @!P4 IMAD.IADD R25, R25, 0x1, -R11 ;  /* 0x000000011919c824 */ /* 0x000fe200078e0a0b */
[----:B------:R-:W-:Y:S02]  /*ba20*/  ISETP.GT.U32.AND P6, PT, R11, R9, PT ;  /* 0x000000090b00720c */ /* 0x000fe40003fc4070 */
[----:B------:R-:W-:-:S02]  /*ba30*/  IABS R22, R8 ;  /* 0x0000000800167213 */ /* 0x000fc40000000000 */
[----:B------:R-:W-:Y:S01]  /*ba40*/  ISETP.GT.U32.AND P4, PT, R11, R25, PT ;  /* 0x000000190b00720c */ /* 0x000fe20003f84070 */
[----:B0-----:R-:W-:Y:S02]  /*ba50*/  IMAD.MOV.U32 R0, RZ, RZ, R7 ;  /* 0x000000ffff007224 */ /* 0x001fe400078e0007 */
[----:B------:R-:W-:-:S04]  /*ba60*/  IMAD.HI.U32 R7, R13, R24, RZ ;  /* 0x000000180d077227 */ /* 0x000fc800078e00ff */
[----:B------:R-:W-:Y:S01]  /*ba70*/  @!P1 IMAD.MOV R0, RZ, RZ, -R0 ;  /* 0x000000ffff009224 */ /* 0x000fe200078e0a00 */
[----:B------:R-:W-:Y:S01]  /*ba80*/  ISETP.GE.AND P1, PT, R15, RZ, PT ;  /* 0x000000ff0f00720c */ /* 0x000fe20003f26270 */
[----:B------:R-:W-:Y:S02]  /*ba90*/  IMAD.MOV R15, RZ, RZ, -R7 ;  /* 0x000000ffff0f7224 */ /* 0x000fe400078e0a07 */
[----:B------:R-:W-:Y:S01]  /*baa0*/  IMAD.HI.U32 R7, R13, R23, RZ ;  /* 0x000000170d077227 */ /* 0x000fe200078e00ff */
[----:B------:R0:W-:Y:S03]  /*bab0*/  STL [R1+0x2c], R0 ;  /* 0x00002c0001007387 */ /* 0x0001e60000100800 */
[----:B------:R-:W-:Y:S02]  /*bac0*/  IMAD R24, R11, R15, R24 ;  /* 0x0000000f0b187224 */ /* 0x000fe400078e0218 */
[----:B------:R-:W-:-:S02]  /*bad0*/  IMAD.MOV R7, RZ, RZ, -R7 ;  /* 0x000000ffff077224 */ /* 0x000fc400078e0a07 */
[--C-:B------:R-:W-:Y:S02]  /*bae0*/  @!P5 IMAD.IADD R10, R10, 0x1, -R11.reuse ;  /* 0x000000010a0ad824 */ /* 0x100fe400078e0a0b */
[----:B------:R-:W-:Y:S01]  /*baf0*/  @!P6 IMAD.IADD R9, R9, 0x1, -R11 ;  /* 0x000000010909e824 */ /* 0x000fe200078e0a0b */
[C---:B------:R-:W-:Y:S01]  /*bb00*/  ISETP.GT.U32.AND P6, PT, R11.reuse, R24, PT ;  /* 0x000000180b00720c */ /* 0x040fe20003fc4070 */
[C---:B------:R-:W-:Y:S01]  /*bb10*/  IMAD R23, R11.reuse, R7, R23 ;  /* 0x000000070b177224 */ /* 0x040fe200078e0217 */
[----:B------:R-:W-:Y:S01]  /*bb20*/  ISETP.GT.U32.AND P5, PT, R11, R10, PT ;  /* 0x0000000a0b00720c */ /* 0x000fe20003fa4070 */
[----:B------:R-:W-:Y:S01]  /*bb30*/  @!P4 IMAD.IADD R25, R25, 0x1, -R11 ;  /* 0x000000011919c824 */ /* 0x000fe200078e0a0b */
[C---:B------:R-:W-:Y:S01]  /*bb40*/  LOP3.LUT R7, R14.reuse, 0x1ea, RZ, 0xfc, !PT ;  /* 0x000001ea0e077812 */ /* 0x040fe200078efcff */
[----:B0-----:R-:W-:Y:S01]  /*bb50*/  IMAD.MOV.U32 R0, RZ, RZ, R9 ;  /* 0x000000ffff007224 */ /* 0x001fe200078e0009 */
[----:B------:R-:W-:Y:S02]  /*bb60*/  ISETP.GT.U32.AND P4, PT, R11, R23, PT ;  /* 0x000000170b00720c */ /* 0x000fe40003f84070 */
[----:B------:R-:W-:Y:S01]  /*bb70*/  LOP3.LUT R9, R14, 0x1da, RZ, 0xfc, !PT ;  /* 0x000001da0e097812 */ /* 0x000fe200078efcff */
[----:B------:R-:W-:Y:S01]  /*bb80*/  @!P1 IMAD.MOV R0, RZ, RZ, -R0 ;  /* 0x000000ffff009224 */ /* 0x000fe200078e0a00 */
[----:B------:R-:W-:-:S02]  /*bb90*/  ISETP.GE.AND P1, PT, R3, RZ, PT ;  /* 0x000000ff0300720c */ /* 0x000fc40003f26270 */
[----:B------:R-:W-:Y:S01]  /*bba0*/  IABS R21, R9 ;  /* 0x0000000900157213 */ /* 0x000fe20000000000 */
[--C-:B------:R-:W-:Y:S01]  /*bbb0*/  @!P6 IMAD.IADD R24, R24, 0x1, -R11.reuse ;  /* 0x000000011818e824 */ /* 0x100fe200078e0a0b */
[----:B------:R-:W-:Y:S01]  /*bbc0*/  LOP3.LUT R3, R14, 0x1e8, RZ, 0xfc, !PT ;  /* 0x000001e80e037812 */ /* 0x000fe200078efcff */
[--C-:B------:R-:W-:Y:S01]  /*bbd0*/  @!P5 IMAD.IADD R10, R10, 0x1, -R11.reuse ;  /* 0x000000010a0ad824 */ /* 0x100fe200078e0a0b */
[----:B------:R-:W-:Y:S01]  /*bbe0*/  ISETP.GE.AND P5, PT, R4, RZ, PT ;  /* 0x000000ff0400720c */ /* 0x000fe20003fa6270 */
[----:B------:R-:W-:Y:S01]  /*bbf0*/  IMAD.HI.U32 R4, R13, R22, RZ ;  /* 0x000000160d047227 */ /* 0x000fe200078e00ff */
[----:B------:R-:W-:Y:S02]  /*bc00*/  ISETP.GT.U32.AND P6, PT, R11, R24, PT ;  /* 0x000000180b00720c */ /* 0x000fe40003fc4070 */
[----:B------:R-:W-:Y:S01]  /*bc10*/  IABS R18, R3 ;  /* 0x0000000300127213 */ /* 0x000fe20000000000 */
[----:B------:R-:W-:Y:S01]  /*bc20*/  @!P4 IMAD.IADD R23, R23, 0x1, -R11 ;  /* 0x000000011717c824 */ /* 0x000fe200078e0a0b */
[----:B------:R-:W-:Y:S01]  /*bc30*/  IABS R17, R7 ;  /* 0x0000000700117213 */ /* 0x000fe20000000000 */
[----:B------:R-:W-:-:S02]  /*bc40*/  IMAD.MOV R4, RZ, RZ, -R4 ;  /* 0x000000ffff047224 */ /* 0x000fc400078e0a04 */
[----:B------:R-:W-:Y:S01]  /*bc50*/  IMAD.HI.U32 R15, R13, R21, RZ ;  /* 0x000000150d0f7227 */ /* 0x000fe200078e00ff */
[----:B------:R-:W-:-:S03]  /*bc60*/  ISETP.GT.U32.AND P4, PT, R11, R23, PT ;  /* 0x000000170b00720c */ /* 0x000fc60003f84070 */
[C---:B------:R-:W-:Y:S01]  /*bc70*/  IMAD R22, R11.reuse, R4, R22 ;  /* 0x000000040b167224 */ /* 0x040fe200078e0216 */
[----:B------:R-:W-:Y:S01]  /*bc80*/  LOP3.LUT R4, R14, 0x1e0, RZ, 0xfc, !PT ;  /* 0x000001e00e047812 */ /* 0x000fe200078efcff */
[----:B------:R-:W-:Y:S02]  /*bc90*/  IMAD.MOV R15, RZ, RZ, -R15 ;  /* 0x000000ffff0f7224 */ /* 0x000fe400078e0a0f */
[----:B------:R-:W-:Y:S01]  /*bca0*/  @!P6 IMAD.IADD R24, R24, 0x1, -R11 ;  /* 0x000000011818e824 */ /* 0x000fe200078e0a0b */
[----:B------:R-:W-:Y:S01]  /*bcb0*/  IABS R20, R4 ;  /* 0x0000000400147213 */ /* 0x000fe20000000000 */
[C---:B------:R-:W-:Y:S01]  /*bcc0*/  IMAD R21, R11.reuse, R15, R21 ;  /* 0x0000000f0b157224 */ /* 0x040fe200078e0215 */
[----:B------:R-:W-:Y:S01]  /*bcd0*/  ISETP.GT.U32.AND P6, PT, R11, R22, PT ;  /* 0x000000160b00720c */ /* 0x000fe20003fc4070 */
[----:B------:R-:W-:Y:S02]  /*bce0*/  IMAD.MOV.U32 R16, RZ, RZ, R10 ;  /* 0x000000ffff107224 */ /* 0x000fe400078e000a */
[----:B------:R-:W-:Y:S01]  /*bcf0*/  @!P4 IMAD.IADD R23, R23, 0x1, -R11 ;  /* 0x000000011717c824 */ /* 0x000fe200078e0a0b */
[----:B------:R-:W-:Y:S01]  /*bd00*/  ISETP.GT.U32.AND P4, PT, R11, R21, PT ;  /* 0x000000150b00720c */ /* 0x000fe20003f84070 */
[----:B------:R-:W-:Y:S01]  /*bd10*/  @!P0 IMAD.MOV R16, RZ, RZ, -R16 ;  /* 0x000000ffff108224 */ /* 0x000fe200078e0a10 */
[----:B------:R-:W-:Y:S01]  /*bd20*/  ISETP.GE.AND P0, PT, R6, RZ, PT ;  /* 0x000000ff0600720c */ /* 0x000fe20003f06270 */
[----:B------:R-:W-:Y:S01]  /*bd30*/  IMAD.HI.U32 R10, R13, R20, RZ ;  /* 0x000000140d0a7227 */ /* 0x000fe200078e00ff */
[----:B------:R-:W-:-:S02]  /*bd40*/  LOP3.LUT R6, R14, 0x1e2, RZ, 0xfc, !PT ;  /* 0x000001e20e067812 */ /* 0x000fc400078efcff */
[----:B------:R-:W-:Y:S01]  /*bd50*/  STL [R1+0x28], R16 ;  /* 0x0000281001007387 */ /* 0x000fe20000100800 */
[----:B------:R-:W-:Y:S01]  /*bd60*/  IMAD.MOV R10, RZ, RZ, -R10 ;  /* 0x000000ffff0a7224 */ /* 0x000fe200078e0a0a */
[----:B------:R-:W-:Y:S01]  /*bd70*/  IABS R19, R6 ;  /* 0x0000000600137213 */ /* 0x000fe20000000000 */
[----:B------:R-:W-:Y:S01]  /*bd80*/  @!P6 IMAD.IADD R22, R22, 0x1, -R11 ;  /* 0x000000011616e824 */ /* 0x000fe200078e0a0b */
[----:B------:R0:W-:Y:S01]  /*bd90*/  STL [R1+0x24], R0 ;  /* 0x0000240001007387 */ /* 0x0001e20000100800 */
[----:B------:R-:W-:Y:S02]  /*bda0*/  IMAD R20, R11, R10, R20 ;  /* 0x0000000a0b147224 */ /* 0x000fe400078e0214 */
[----:B------:R-:W-:-:S03]  /*bdb0*/  IMAD.HI.U32 R10, R13, R19, RZ ;  /* 0x000000130d0a7227 */ /* 0x000fc600078e00ff */
[----:B------:R-:W-:Y:S01]  /*bdc0*/  ISETP.GT.U32.AND P6, PT, R11, R20, PT ;  /* 0x000000140b00720c */ /* 0x000fe20003fc4070 */
[----:B------:R-:W-:Y:S01]  /*bdd0*/  @!P4 IMAD.IADD R21, R21, 0x1, -R11 ;  /* 0x000000011515c824 */ /* 0x000fe200078e0a0b */
[C---:B------:R-:W-:Y:S01]  /*bde0*/  ISETP.GT.U32.AND P4, PT, R11.reuse, R22, PT ;  /* 0x000000160b00720c */ /* 0x040fe20003f84070 */
[----:B------:R-:W-:Y:S01]  /*bdf0*/  IMAD.MOV R10, RZ, RZ, -R10 ;  /* 0x000000ffff0a7224 */ /* 0x000fe200078e0a0a */
[C---:B0-----:R-:W-:Y:S01]  /*be00*/  LOP3.LUT R0, R14.reuse, 0x1f2, RZ, 0xfc, !PT ;  /* 0x000001f20e007812 */ /* 0x041fe200078efcff */
[----:B------:R-:W-:Y:S02]  /*be10*/  @!P0 IMAD.MOV R24, RZ, RZ, -R24 ;  /* 0x000000ffff188224 */ /* 0x000fe400078e0a18 */
[----:B------:R-:W-:Y:S01]  /*be20*/  IMAD R19, R11, R10, R19 ;  /* 0x0000000a0b137224 */ /* 0x000fe200078e0213 */
[----:B------:R-:W-:Y:S01]  /*be30*/  LOP3.LUT R10, R14, 0x1f0, RZ, 0xfc, !PT ;  /* 0x000001f00e0a7812 */ /* 0x000fe200078efcff */
[----:B------:R-:W-:Y:S01]  /*be40*/  IMAD.HI.U32 R16, R13, R18, RZ ;  /* 0x000000120d107227 */ /* 0x000fe200078e00ff */
[----:B------:R0:W-:Y:S02]  /*be50*/  STL [R1+0x14], R0 ;  /* 0x0000140001007387 */ /* 0x0001e40000100800 */
[C---:B------:R-:W-:Y:S01]  /*be60*/  ISETP.GT.U32.AND P0, PT, R11.reuse, R19, PT ;  /* 0x000000130b00720c */ /* 0x040fe20003f04070 */
[--C-:B------:R-:W-:Y:S01]  /*be70*/  @!P6 IMAD.IADD R20, R20, 0x1, -R11.reuse ;  /* 0x000000011414e824 */ /* 0x100fe200078e0a0b */
[----:B------:R-:W-:Y:S01]  /*be80*/  ISETP.GT.U32.AND P6, PT, R11, R21, PT ;  /* 0x000000150b00720c */ /* 0x000fe20003fc4070 */
[----:B------:R-:W-:Y:S01]  /*be90*/  @!P4 IMAD.IADD R22, R22, 0x1, -R11 ;  /* 0x000000011616c824 */ /* 0x000fe200078e0a0b */
[----:B------:R-:W-:Y:S01]  /*bea0*/  ISETP.GE.AND P4, PT, R8, RZ, PT ;  /* 0x000000ff0800720c */ /* 0x000fe20003f86270 */
[----:B------:R-:W-:-:S04]  /*beb0*/  IMAD.HI.U32 R15, R13, R17, RZ ;  /* 0x000000110d0f7227 */ /* 0x000fc800078e00ff */
[----:B------:R-:W-:Y:S02]  /*bec0*/  IMAD.MOV R16, RZ, RZ, -R16 ;  /* 0x000000ffff107224 */ /* 0x000fe400078e0a10 */
[----:B------:R-:W-:Y:S02]  /*bed0*/  IMAD.MOV R15, RZ, RZ, -R15 ;  /* 0x000000ffff0f7224 */ /* 0x000fe400078e0a0f */
[C---:B------:R-:W-:Y:S01]  /*bee0*/  IMAD R18, R11.reuse, R16, R18 ;  /* 0x000000100b127224 */ /* 0x040fe200078e0212 */
[----:B------:R-:W-:Y:S01]  /*bef0*/  IABS R16, R10 ;  /* 0x0000000a00107213 */ /* 0x000fe20000000000 */
[----:B------:R-:W-:Y:S01]  /*bf00*/  @!P5 IMAD.MOV R25, RZ, RZ, -R25 ;  /* 0x000000ffff19d224 */ /* 0x000fe200078e0a19 */
[C---:B------:R-:W-:Y:S01]  /*bf10*/  ISETP.GT.U32.AND P5, PT, R11.reuse, R20, PT ;  /* 0x000000140b00720c */ /* 0x040fe20003fa4070 */
[----:B------:R-:W-:Y:S01]  /*bf20*/  IMAD R17, R11, R15, R17 ;  /* 0x0000000f0b117224 */ /* 0x000fe200078e0211 */
[----:B------:R-:W-:Y:S01]  /*bf30*/  IABS R15, R0 ;  /* 0x00000000000f7213 */ /* 0x000fe20000000000 */
[----:B------:R-:W-:Y:S01]  /*bf40*/  @!P0 IMAD.IADD R19, R19, 0x1, -R11 ;  /* 0x0000000113138824 */ /* 0x000fe200078e0a0b */
[----:B------:R-:W-:Y:S01]  /*bf50*/  ISETP.GE.AND P0, PT, R4, RZ, PT ;  /* 0x000000ff0400720c */ /* 0x000fe20003f06270 */
[----:B------:R-:W-:Y:S01]  /*bf60*/  IMAD.HI.U32 R92, R13, R16, RZ ;  /* 0x000000100d5c7227 */ /* 0x000fe200078e00ff */
[----:B0-----:R-:W-:-:S02]  /*bf70*/  LOP3.LUT R0, R14, 0x1f8, RZ, 0xfc, !PT ;  /* 0x000001f80e007812 */ /* 0x001fc400078efcff */
[----:B------:R-:W-:Y:S01]  /*bf80*/  IABS R4, R63 ;  /* 0x0000003f00047213 */ /* 0x000fe20000000000 */
[--C-:B------:R-:W-:Y:S01]  /*bf90*/  @!P6 IMAD.IADD R21, R21, 0x1, -R11.reuse ;  /* 0x000000011515e824 */ /* 0x100fe200078e0a0b */
[C---:B------:R-:W-:Y:S01]  /*bfa0*/  ISETP.GT.U32.AND P6, PT, R11.reuse, R17, PT ;  /* 0x000000110b00720c */ /* 0x040fe20003fc4070 */
[----:B------:R-:W-:Y:S01]  /*bfb0*/  @!P4 IMAD.MOV R22, RZ, RZ, -R22 ;  /* 0x000000ffff16c224 */ /* 0x000fe200078e0a16 */
[----:B------:R-:W-:Y:S01]  /*bfc0*/  ISETP.GT.U32.AND P4, PT, R11, R19, PT ;  /* 0x000000130b00720c */ /* 0x000fe20003f84070 */
[----:B------:R-:W-:Y:S01]  /*bfd0*/  IMAD.HI.U32 R8, R13, R15, RZ ;  /* 0x0000000f0d087227 */ /* 0x000fe200078e00ff */
[----:B------:R0:W-:Y:S03]  /*bfe0*/  STL [R1+0x48], R0 ;  /* 0x0000480001007387 */ /* 0x0001e60000100800 */
[----:B------:R-:W-:Y:S01]  /*bff0*/  IMAD.MOV R92, RZ, RZ, -R92 ;  /* 0x000000ffff5c7224 */ /* 0x000fe200078e0a5c */
[----:B------:R1:W-:Y:S01]  /*c000*/  STL [R1+0x4c], R63 ;  /* 0x00004c3f01007387 */ /* 0x0003e20000100800 */
[----:B------:R-:W-:Y:S01]  /*c010*/  @!P5 IMAD.IADD R20, R20, 0x1, -R11 ;  /* 0x000000011414d824 */ /* 0x000fe200078e0a0b */
[----:B------:R-:W-:Y:S01]  /*c020*/  ISETP.GE.AND P5, PT, R9, RZ, PT ;  /* 0x000000ff0900720c */ /* 0x000fe20003fa6270 */
[----:B------:R-:W-:-:S02]  /*c030*/  IMAD.MOV R8, RZ, RZ, -R8 ;  /* 0x000000ffff087224 */ /* 0x000fc400078e0a08 */
[C---:B------:R-:W-:Y:S02]  /*c040*/  IMAD R16, R11.reuse, R92, R16 ;  /* 0x0000005c0b107224 */ /* 0x040fe400078e0210 */
[----:B------:R-:W-:Y:S01]  /*c050*/  @!P1 IMAD.MOV R23, RZ, RZ, -R23 ;  /* 0x000000ffff179224 */ /* 0x000fe200078e0a17 */
[C---:B------:R-:W-:Y:S01]  /*c060*/  ISETP.GT.U32.AND P1, PT, R11.reuse, R18, PT ;  /* 0x000000120b00720c */ /* 0x040fe20003f24070 */
[C---:B------:R-:W-:Y:S02]  /*c070*/  IMAD R15, R11.reuse, R8, R15 ;  /* 0x000000080b0f7224 */ /* 0x040fe400078e020f */
[----:B------:R-:W-:Y:S01]  /*c080*/  @!P0 IMAD.MOV R20, RZ, RZ, -R20 ;  /* 0x000000ffff148224 */ /* 0x000fe200078e0a14 */
[----:B------:R-:W-:Y:S01]  /*c090*/  ISETP.GT.U32.AND P0, PT, R11, R16, PT ;  /* 0x000000100b00720c */ /* 0x000fe20003f04070 */
[--C-:B------:R-:W-:Y:S01]  /*c0a0*/  @!P6 IMAD.IADD R17, R17, 0x1, -R11.reuse ;  /* 0x000000011111e824 */ /* 0x100fe200078e0a0b */
[----:B------:R-:W2:Y:S01]  /*c0b0*/  LDC.64 R8, c[0x0][0x3a8] ;  /* 0x0000ea00ff087b82 */ /* 0x000ea20000000a00 */
[----:B------:R-:W-:Y:S01]  /*c0c0*/  @!P4 IMAD.IADD R19, R19, 0x1, -R11 ;  /* 0x000000011313c824 */ /* 0x000fe200078e0a0b */
[C---:B------:R-:W-:Y:S01]  /*c0d0*/  ISETP.GT.U32.AND P4, PT, R11.reuse, R15, PT ;  /* 0x0000000f0b00720c */ /* 0x040fe20003f84070 */
[----:B------:R-:W-:Y:S01]  /*c0e0*/  @!P5 IMAD.MOV R21, RZ, RZ, -R21 ;  /* 0x000000ffff15d224 */ /* 0x000fe200078e0a15 */
[----:B------:R-:W-:-:S03]  /*c0f0*/  ISETP.GT.U32.AND P6, PT, R11, R17, PT ;  /* 0x000000110b00720c */ /* 0x000fc60003fc4070 */
[--C-:B------:R-:W-:Y:S01]  /*c100*/  @!P1 IMAD.IADD R18, R18, 0x1, -R11.reuse ;  /* 0x0000000112129824 */ /* 0x100fe200078e0a0b */
[----:B------:R-:W-:Y:S02]  /*c110*/  ISETP.GE.AND P1, PT, R6, RZ, PT ;  /* 0x000000ff0600720c */ /* 0x000fe40003f26270 */
[----:B------:R-:W-:Y:S01]  /*c120*/  IABS R6, R0 ;  /* 0x0000000000067213 */ /* 0x000fe20000000000 */
[--C-:B------:R-:W-:Y:S01]  /*c130*/  @!P0 IMAD.IADD R16, R16, 0x1, -R11.reuse ;  /* 0x0000000110108824 */ /* 0x100fe200078e0a0b */
[----:B------:R-:W-:Y:S01]  /*c140*/  ISETP.GT.U32.AND P5, PT, R11, R18, PT ;  /* 0x000000120b00720c */ /* 0x000fe20003fa4070 */
[----:B0-----:R-:W0:Y:S01]  /*c150*/  LDC R0, c[0x0][0x3a0] ;  /* 0x0000e800ff007b82 */ /* 0x001e220000000800 */
[----:B------:R-:W-:Y:S01]  /*c160*/  ISETP.GE.AND P0, PT, R10, RZ, PT ;  /* 0x000000ff0a00720c */ /* 0x000fe20003f06270 */
[----:B------:R-:W-:Y:S01]  /*c170*/  @!P4 IMAD.IADD R15, R15, 0x1, -R11 ;  /* 0x000000010f0fc824 */ /* 0x000fe200078e0a0b */
[----:B------:R-:W-:Y:S01]  /*c180*/  ISETP.GT.U32.AND P4, PT, R11, R16, PT ;  /* 0x000000100b00720c */ /* 0x000fe20003f84070 */
[----:B------:R-:W-:-:S04]  /*c190*/  IMAD.HI.U32 R92, R13, R6, RZ ;  /* 0x000000060d5c7227 */ /* 0x000fc800078e00ff */
[--C-:B------:R-:W-:Y:S01]  /*c1a0*/  @!P6 IMAD.IADD R17, R17, 0x1, -R11.reuse ;  /* 0x000000011111e824 */ /* 0x100fe200078e0a0b */
[----:B------:R-:W-:Y:S01]  /*c1b0*/  ISETP.GE.AND P6, PT, R7, RZ, PT ;  /* 0x000000ff0700720c */ /* 0x000fe20003fc6270 */
[----:B------:R-:W-:Y:S02]  /*c1c0*/  IMAD.MOV R7, RZ, RZ, -R92 ;  /* 0x000000ffff077224 */ /* 0x000fe400078e0a5c */
[--C-:B------:R-:W-:Y:S01]  /*c1d0*/  @!P5 IMAD.IADD R18, R18, 0x1, -R11.reuse ;  /* 0x000000011212d824 */ /* 0x100fe200078e0a0b */
[----:B------:R-:W-:Y:S01]  /*c1e0*/  ISETP.GE.AND P5, PT, R3, RZ, PT ;  /* 0x000000ff0300720c */ /* 0x000fe20003fa6270 */
[----:B------:R-:W-:Y:S02]  /*c1f0*/  IMAD R6, R11, R7, R6 ;  /* 0x000000070b067224 */ /* 0x000fe400078e0206 */
[----:B------:R-:W-:Y:S02]  /*c200*/  @!P4 IMAD.IADD R16, R16, 0x1, -R11 ;  /* 0x000000011010c824 */ /* 0x000fe400078e0a0b */
[----:B------:R-:W-:Y:S01]  /*c210*/  IMAD.HI.U32 R3, R13, R4, RZ ;  /* 0x000000040d037227 */ /* 0x000fe200078e00ff */
[----:B------:R-:W-:-:S03]  /*c220*/  ISETP.GT.U32.AND P4, PT, R11, R6, PT ;  /* 0x000000060b00720c */ /* 0x000fc60003f84070 */
[----:B------:R-:W-:Y:S02]  /*c230*/  IMAD.MOV R3, RZ, RZ, -R3 ;  /* 0x000000ffff037224 */ /* 0x000fe400078e0a03 */
[----:B------:R-:W-:Y:S02]  /*c240*/  @!P6 IMAD.MOV R17, RZ, RZ, -R17 ;  /* 0x000000ffff11e224 */ /* 0x000fe400078e0a11 */
[C---:B------:R-:W-:Y:S02]  /*c250*/  IMAD R4, R11.reuse, R3, R4 ;  /* 0x000000030b047224 */ /* 0x040fe400078e0204 */
[C---:B0-----:R-:W-:Y:S02]  /*c260*/  VIADD R3, R0.reuse, 0xfffffff7 ;  /* 0xfffffff700037836 */ /* 0x041fe40000000000 */
[----:B------:R-:W-:Y:S02]  /*c270*/  VIADD R7, R0, 0xffffffff ;  /* 0xffffffff00077836 */ /* 0x000fe40000000000 */
[----:B------:R-:W-:Y:S01]  /*c280*/  @!P4 IMAD.IADD R6, R6, 0x1, -R11 ;  /* 0x000000010606c824 */ /* 0x000fe200078e0a0b */
[----:B------:R-:W-:Y:S01]  /*c290*/  ISETP.GT.U32.AND P4, PT, R11, R4, PT ;  /* 0x000000040b00720c */ /* 0x000fe20003f84070 */
[----:B------:R-:W-:Y:S01]  /*c2a0*/  @!P0 IMAD.MOV R16, RZ, RZ, -R16 ;  /* 0x000000ffff108224 */ /* 0x000fe200078e0a10 */
[----:B------:R-:W-:Y:S01]  /*c2b0*/  ISETP.GE.U32.AND P6, PT, R3, 0x7fffffb8, PT ;  /* 0x7fffffb80300780c */ /* 0x000fe20003fc6070 */
[----:B---3--:R-:W-:-:S02]  /*c2c0*/  IMAD R3, R2, UR4, RZ ;  /* 0x0000000402037c24 */ /* 0x008fc4000f8e02ff */
[----:B------:R-:W-:Y:S01]  /*c2d0*/  @!P5 IMAD.MOV R18, RZ, RZ, -R18 ;  /* 0x000000ffff12d224 */ /* 0x000fe200078e0a12 */
[----:B------:R-:W-:Y:S01]  /*c2e0*/  ISETP.GE.U32.AND P5, PT, R7, 0x7fffffc0, PT ;  /* 0x7fffffc00700780c */ /* 0x000fe20003fa6070 */
[C---:B--2---:R-:W-:Y:S02]  /*c2f0*/  IMAD.SHL.U32 R7, R8.reuse, 0x2, RZ ;  /* 0x0000000208077824 */ /* 0x044fe400078e00ff */
[C---:B------:R-:W-:Y:S02]  /*c300*/  IMAD R10, R8.reuse, 0x3, RZ ;  /* 0x00000003080a7824 */ /* 0x040fe400078e02ff */
[----:B------:R-:W-:Y:S02]  /*c310*/  IMAD.SHL.U32 R92, R8, 0x4, RZ ;  /* 0x00000004085c7824 */ /* 0x000fe400078e00ff */
[----:B------:R-:W-:Y:S01]  /*c320*/  @!P4 IMAD.IADD R4, R4, 0x1, -R11 ;  /* 0x000000010404c824 */ /* 0x000fe200078e0a0b */
[----:B------:R-:W-:Y:S01]  /*c330*/  ISETP.GT.U32.AND P4, PT, R11, R6, PT ;  /* 0x000000060b00720c */ /* 0x000fe20003f84070 */
[----:B-1----:R-:W-:-:S02]  /*c340*/  IMAD R63, R8, 0x5, RZ ;  /* 0x00000005083f7824 */ /* 0x002fc400078e02ff */
[C---:B------:R-:W-:Y:S01]  /*c350*/  IMAD R64, R8.reuse, 0x7, RZ ;  /* 0x0000000708407824 */ /* 0x040fe200078e02ff */
[----:B------:R-:W-:Y:S01]  /*c360*/  ISETP.GT.U32.AND P0, PT, R11, R4, PT ;  /* 0x000000040b00720c */ /* 0x000fe20003f04070 */
[C---:B------:R-:W-:Y:S02]  /*c370*/  IMAD R65, R8.reuse, 0x9, RZ ;  /* 0x0000000908417824 */ /* 0x040fe400078e02ff */
[C---:B------:R-:W-:Y:S02]  /*c380*/  IMAD R81, R8.reuse, 0xa, RZ ;  /* 0x0000000a08517824 */ /* 0x040fe400078e02ff */
[C---:B------:R-:W-:Y:S02]  /*c390*/  IMAD R66, R8.reuse, 0xb, RZ ;  /* 0x0000000b08427824 */ /* 0x040fe400078e02ff */
[----:B------:R-:W-:Y:S02]  /*c3a0*/  IMAD R67, R8, 0xc, RZ ;  /* 0x0000000c08437824 */ /* 0x000fe400078e02ff */
[----:B------:R-:W-:Y:S01]  /*c3b0*/  @!P4 IMAD.IADD R6, R6, 0x1, -R11 ;  /* 0x000000010606c824 */ /* 0x000fe200078e0a0b */
[----:B------:R-:W-:Y:S01]  /*c3c0*/  IADD3 R2, P4, PT, R3, UR12, RZ ;  /* 0x0000000c03027c10 */ /* 0x000fe2000ff9e0ff */
[----:B------:R-:W-:-:S02]  /*c3d0*/  IMAD R68, R8, 0xd, RZ ;  /* 0x0000000d08447824 */ /* 0x000fc400078e02ff */
[----:B------:R-:W-:Y:S01]  /*c3e0*/  @!P0 IMAD.IADD R4, R4, 0x1, -R11 ;  /* 0x0000000104048824 */ /* 0x000fe200078e0a0b */
[----:B------:R-:W-:Y:S01]  /*c3f0*/  LEA.HI.X.SX32 R3, R3, UR13, 0x1, P4 ;  /* 0x0000000d03037c11 */ /* 0x000fe2000a0f0eff */
[C---:B------:R-:W-:Y:S01]  /*c400*/  IMAD R82, R8.reuse, 0xe, RZ ;  /* 0x0000000e08527824 */ /* 0x040fe200078e02ff */
[----:B------:R-:W-:Y:S01]  /*c410*/  IADD3 R80, P4, PT, R7, R2, RZ ;  /* 0x0000000207507210 */ /* 0x000fe20007f9e0ff */
[C---:B------:R-:W-:Y:S02]  /*c420*/  IMAD R69, R8.reuse, 0xf, RZ ;  /* 0x0000000f08457824 */ /* 0x040fe400078e02ff */
[C---:B------:R-:W-:Y:S02]  /*c430*/  IMAD.SHL.U32 R0, R8.reuse, 0x10, RZ ;  /* 0x0000001008007824 */ /* 0x040fe400078e00ff */
[----:B------:R0:W-:Y:S01]  /*c440*/  STL [R1+0x110], R80 ;  /* 0x0001105001007387 */ /* 0x0001e20000100800 */
[C---:B------:R-:W-:Y:S02]  /*c450*/  IMAD R70, R8.reuse, 0x11, RZ ;  /* 0x0000001108467824 */ /* 0x040fe400078e02ff */
[----:B------:R-:W-:-:S02]  /*c460*/  IMAD R83, R8, 0x12, RZ ;  /* 0x0000001208537824 */ /* 0x000fc400078e02ff */
[C---:B------:R-:W-:Y:S02]  /*c470*/  IMAD R71, R8.reuse, 0x13, RZ ;  /* 0x0000001308477824 */ /* 0x040fe400078e02ff */
[C---:B------:R-:W-:Y:S02]  /*c480*/  IMAD R84, R8.reuse, 0x14, RZ ;  /* 0x0000001408547824 */ /* 0x040fe400078e02ff */
[----:B------:R-:W-:Y:S01]  /*c490*/  IMAD R72, R8, 0x15, RZ ;  /* 0x0000001508487824 */ /* 0x000fe200078e02ff */
[----:B0-----:R-:W-:Y:S01]  /*c4a0*/  IADD3 R80, P0, PT, R10, R2, RZ ;  /* 0x000000020a507210 */ /* 0x001fe20007f1e0ff */
[C---:B------:R-:W-:Y:S02]  /*c4b0*/  IMAD R85, R8.reuse, 0x16, RZ ;  /* 0x0000001608557824 */ /* 0x040fe400078e02ff */
[C---:B------:R-:W-:Y:S02]  /*c4c0*/  IMAD R73, R8.reuse, 0x17, RZ ;  /* 0x0000001708497824 */ /* 0x040fe400078e02ff */
[----:B------:R0:W-:Y:S01]  /*c4d0*/  STL [R1+0x118], R80 ;  /* 0x0001185001007387 */ /* 0x0001e20000100800 */
[----:B------:R-:W-:-:S02]  /*c4e0*/  IMAD R86, R8, 0x18, RZ ;  /* 0x0000001808567824 */ /* 0x000fc400078e02ff */
[C---:B------:R-:W-:Y:S02]  /*c4f0*/  IMAD R74, R8.reuse, 0x19, RZ ;  /* 0x00000019084a7824 */ /* 0x040fe400078e02ff */
[----:B------:R-:W-:Y:S01]  /*c500*/  @!P1 IMAD.MOV R19, RZ, RZ, -R19 ;  /* 0x000000ffff139224 */ /* 0x000fe200078e0a13 */
[----:B------:R-:W-:Y:S01]  /*c510*/  ISETP.GT.U32.AND P1, PT, R11, R15, PT ;  /* 0x0000000f0b00720c */ /* 0x000fe20003f24070 */
[C---:B------:R-:W-:Y:S02]  /*c520*/  IMAD R87, R8.reuse, 0x1a, RZ ;  /* 0x0000001a08577824 */ /* 0x040fe400078e02ff */
[C---:B------:R-:W-:Y:S01]  /*c530*/  IMAD R75, R8.reuse, 0x1b, RZ ;  /* 0x0000001b084b7824 */ /* 0x040fe200078e02ff */
[----:B0-----:R-:W-:Y:S01]  /*c540*/  LEA.HI.X.SX32 R80, R7, R3, 0x1, P4 ;  /* 0x0000000307507211 */ /* 0x001fe200020f0eff */
[----:B------:R-:W-:Y:S01]  /*c550*/  IMAD R76, R8, 0x1d, RZ ;  /* 0x0000001d084c7824 */ /* 0x000fe200078e02ff */
[----:B------:R-:W-:Y:S01]  /*c560*/  IADD3 R7, P4, PT, R92, R2, RZ ;  /* 0x000000025c077210 */ /* 0x000fe20007f9e0ff */
[----:B------:R-:W-:-:S02]  /*c570*/  IMAD R88, R8, 0x1e, RZ ;  /* 0x0000001e08587824 */ /* 0x000fc400078e02ff */
[----:B------:R-:W-:Y:S01]  /*c580*/  STL [R1+0x10c], R80 ;  /* 0x00010c5001007387 */ /* 0x000fe20000100800 */
[C---:B------:R-:W-:Y:S02]  /*c590*/  IMAD R77, R8.reuse, 0x1f, RZ ;  /* 0x0000001f084d7824 */ /* 0x040fe400078e02ff */
[C---:B------:R-:W-:Y:S01]  /*c5a0*/  IMAD.SHL.U32 R89, R8.reuse, 0x20, RZ ;  /* 0x0000002008597824 */ /* 0x040fe200078e00ff */
[----:B------:R0:W-:Y:S01]  /*c5b0*/  STL [R1+0x120], R7 ;  /* 0x0001200701007387 */ /* 0x0001e20000100800 */
[----:B------:R-:W-:Y:S01]  /*c5c0*/  @!P1 IMAD.IADD R15, R15, 0x1, -R11 ;  /* 0x000000010f0f9824 */ /* 0x000fe200078e0a0b */
[----:B------:R-:W-:Y:S01]  /*c5d0*/  ISETP.NE.U32.AND P1, PT, R5, RZ, PT ;  /* 0x000000ff0500720c */ /* 0x000fe20003f25070 */
[C---:B------:R-:W-:Y:S02]  /*c5e0*/  IMAD R5, R8.reuse, 0x1c, RZ ;  /* 0x0000001c08057824 */ /* 0x040fe400078e02ff */
[C---:B------:R-:W-:Y:S02]  /*c5f0*/  IMAD R78, R8.reuse, 0x21, RZ ;  /* 0x00000021084e7824 */ /* 0x040fe400078e02ff */
[----:B------:R-:W-:-:S02]  /*c600*/  IMAD R90, R8, 0x22, RZ ;  /* 0x00000022085a7824 */ /* 0x000fc400078e02ff */
[----:B------:R-:W-:Y:S01]  /*c610*/  IMAD R79, R8, 0x23, RZ ;  /* 0x00000023084f7824 */ /* 0x000fe200078e02ff */
[-C--:B0-----:R-:W-:Y:S01]  /*c620*/  LEA.HI.X.SX32 R7, R10, R3.reuse, 0x1, P0 ;  /* 0x000000030a077211 */ /* 0x081fe200000f0eff */
[C---:B------:R-:W-:Y:S01]  /*c630*/  IMAD R91, R8.reuse, 0x24, RZ ;  /* 0x00000024085b7824 */ /* 0x040fe200078e02ff */
[C---:B------:R-:W-:Y:S01]  /*c640*/  IADD3 R10, P0, PT, R63.reuse, R2, RZ ;  /* 0x000000023f0a7210 */ /* 0x040fe20007f1e0ff */
[----:B------:R-:W-:Y:S02]  /*c650*/  IMAD R80, R8, 0x25, RZ ;  /* 0x0000002508507824 */ /* 0x000fe400078e02ff */
[----:B------:R0:W-:Y:S01]  /*c660*/  STL [R1+0x114], R7 ;  /* 0x0001140701007387 */ /* 0x0001e20000100800 */
[----:B------:R-:W-:-:S03]  /*c670*/  LEA.HI.X.SX32 R63, R63, R3, 0x1, P0 ;  /* 0x000000033f3f7211 */ /* 0x000fc600000f0eff */
[----:B------:R1:W-:Y:S01]  /*c680*/  STL [R1+0x128], R10 ;  /* 0x0001280a01007387 */ /* 0x0003e20000100800 */
[----:B0-----:R-:W-:Y:S01]  /*c690*/  LEA.HI.X.SX32 R7, R92, R3, 0x1, P4 ;  /* 0x000000035c077211 */ /* 0x001fe200020f0eff */
[----:B------:R-:W-:-:S04]  /*c6a0*/  IMAD R92, R8, 0x6, RZ ;  /* 0x00000006085c7824 */ /* 0x000fc800078e02ff */
[----:B------:R0:W-:Y:S01]  /*c6b0*/  STL [R1+0x11c], R7 ;  /* 0x00011c0701007387 */ /* 0x0001e20000100800 */
[----:B-1----:R-:W-:-:S05]  /*c6c0*/  IADD3 R10, P4, PT, R92, R2, RZ ;  /* 0x000000025c0a7210 */ /* 0x002fca0007f9e0ff */
[----:B------:R1:W-:Y:S01]  /*c6d0*/  STL [R1+0x130], R10 ;  /* 0x0001300a01007387 */ /* 0x0003e20000100800 */
[----:B------:R-:W-:-:S03]  /*c6e0*/  LEA.HI.X.SX32 R92, R92, R3, 0x1, P4 ;  /* 0x000000035c5c7211 */ /* 0x000fc600020f0eff */
[----:B------:R2:W-:Y:S01]  /*c6f0*/  STL [R1+0x124], R63 ;  /* 0x0001243f01007387 */ /* 0x0005e20000100800 */
[C---:B0-----:R-:W-:Y:S02]  /*c700*/  IMAD R7, R8.reuse, 0x26, RZ ;  /* 0x0000002608077824 */ /* 0x041fe400078e02ff */
[----:B-1----:R-:W-:Y:S01]  /*c710*/  IMAD.SHL.U32 R10, R8, 0x8, RZ ;  /* 0x00000008080a7824 */ /* 0x002fe200078e00ff */
[----:B--2---:R-:W-:-:S05]  /*c720*/  IADD3 R63, P0, PT, R64, R2, RZ ;  /* 0x00000002403f7210 */ /* 0x004fca0007f1e0ff */
[----:B------:R0:W-:Y:S01]  /*c730*/  STL [R1+0x138], R63 ;  /* 0x0001383f01007387 */ /* 0x0001e20000100800 */
[----:B------:R-:W-:-:S03]  /*c740*/  LEA.HI.X.SX32 R64, R64, R3, 0x1, P0 ;  /* 0x0000000340407211 */ /* 0x000fc600000f0eff */
[----:B0-----:R0:W5:Y:S04]  /*c750*/  LDL.LU R63, [R1+0xd4c] ;  /* 0x000d4c00013f7983 */ /* 0x0011680000300800 */
[----:B------:R1:W-:Y:S02]  /*c760*/  STL [R1+0x12c], R92 ;  /* 0x00012c5c01007387 */ /* 0x0003e40000100800 */
[----:B-1----:R-:W-:-:S05]  /*c770*/  IADD3 R92, P4, PT, R10, R2, RZ ;  /* 0x000000020a5c7210 */ /* 0x002fca0007f9e0ff */
[----:B------:R1:W-:Y:S01]  /*c780*/  STL [R1+0x140], R92 ;  /* 0x0001405c01007387 */ /* 0x0003e20000100800 */
[----:B------:R-:W-:-:S03]  /*c790*/  LEA.HI.X.SX32 R10, R10, R3, 0x1, P4 ;  /* 0x000000030a0a7211 */ /* 0x000fc600020f0eff */
[----:B------:R2:W-:Y:S01]  /*c7a0*/  STL [R1+0x134], R64 ;  /* 0x0001344001007387 */ /* 0x0005e20000100800 */
[----:B-1----:R-:W-:Y:S01]  /*c7b0*/  IMAD R92, R8, 0x27, RZ ;  /* 0x00000027085c7824 */ /* 0x002fe200078e02ff */
[----:B--2---:R-:W-:-:S05]  /*c7c0*/  IADD3 R64, P0, PT, R65, R2, RZ ;  /* 0x0000000241407210 */ /* 0x004fca0007f1e0ff */
[----:B------:R1:W-:Y:S01]  /*c7d0*/  STL [R1+0x148], R64 ;  /* 0x0001484001007387 */ /* 0x0003e20000100800 */
[----:B------:R-:W-:-:S03]  /*c7e0*/  LEA.HI.X.SX32 R65, R65, R3, 0x1, P0 ;  /* 0x0000000341417211 */ /* 0x000fc600000f0eff */
[----:B-1----:R0:W5:Y:S04]  /*c7f0*/  LDL.LU R64, [R1+0xd48] ;  /* 0x000d480001407983 */ /* 0x0021680000300800 */
        /* <DEDUP_REMOVED lines=141> */
[----:B-1----:R-:W-:-:S04]  /*d0d0*/  IADD3 R91, P4, PT, R7, R2, RZ ;  /* 0x00000002075b7210 */ /* 0x002fc80007f9e0ff */
[----:B------:R-:W-:Y:S01]  /*d0e0*/  LEA.HI.X.SX32 R7, R7, R3, 0x1, P4 ;  /* 0x0000000307077211 */ /* 0x000fe200020f0eff */
[----:B------:R1:W-:Y:S04]  /*d0f0*/  STL [R1+0xa38], R91 ;  /* 0x000a385b01007387 */ /* 0x0003e80000100800 */
[----:B------:R2:W-:Y:S01]  /*d100*/  STL [R1+0xa2c], R80 ;  /* 0x000a2c5001007387 */ /* 0x0005e20000100800 */
[----:B-1----:R-:W-:Y:S01]  /*d110*/  IMAD R91, R8, 0x36, RZ ;  /* 0x00000036085b7824 */ /* 0x002fe200078e02ff */
[----:B--2---:R-:W-:-:S05]  /*d120*/  IADD3 R80, P0, PT, R92, R2, RZ ;  /* 0x000000025c507210 */ /* 0x004fca0007f1e0ff */
[----:B------:R1:W-:Y:S04]  /*d130*/  STL [R1+0xa40], R80 ;  /* 0x000a405001007387 */ /* 0x0003e80000100800 */
[----:B------:R2:W-:Y:S01]  /*d140*/  STL [R1+0xa34], R7 ;  /* 0x000a340701007387 */ /* 0x0005e20000100800 */
[----:B-1----:R-:W-:Y:S01]  /*d150*/  IADD3 R80, P4, PT, R10, R2, RZ ;  /* 0x000000020a507210 */ /* 0x002fe20007f9e0ff */
[----:B--2---:R-:W-:-:S04]  /*d160*/  IMAD R7, R8, 0x37, RZ ;  /* 0x0000003708077824 */ /* 0x004fc800078e02ff */
[----:B------:R1:W-:Y:S01]  /*d170*/  STL [R1+0xa48], R80 ;  /* 0x000a485001007387 */ /* 0x0003e20000100800 */
[-C--:B------:R-:W-:Y:S02]  /*d180*/  LEA.HI.X.SX32 R10, R10, R3.reuse, 0x1, P4 ;  /* 0x000000030a0a7211 */ /* 0x080fe400020f0eff */
[----:B-1----:R-:W-:Y:S01]  /*d190*/  LEA.HI.X.SX32 R80, R92, R3, 0x1, P0 ;  /* 0x000000035c507211 */ /* 0x002fe200000f0eff */
[----:B------:R-:W-:-:S04]  /*d1a0*/  IMAD R92, R8, 0x2a, RZ ;  /* 0x0000002a085c7824 */ /* 0x000fc800078e02ff */
        /* <DEDUP_REMOVED lines=62> */
[----:B------:R1:W-:Y:S04]  /*d590*/  STL [R1+0xab0], R88 ;  /* 0x000ab05801007387 */ /* 0x0003e80000100800 */
[----:B-1----:R0:W5:Y:S04]  /*d5a0*/  LDL.LU R88, [R1+0xce8] ;  /* 0x000ce80001587983 */ /* 0x0021680000300800 */
[----:B------:R1:W-:Y:S01]  /*d5b0*/  STL [R1+0xaa4], R89 ;  /* 0x000aa45901007387 */ /* 0x0003e20000100800 */
[----:B------:R-:W-:Y:S02]  /*d5c0*/  LEA.HI.X.SX32 R90, R90, R3, 0x1, P0 ;  /* 0x000000035a5a7211 */ /* 0x000fe400000f0eff */
[----:B-1----:R-:W-:-:S05]  /*d5d0*/  IADD3 R89, P4, PT, R91, R2, RZ ;  /* 0x000000025b597210 */ /* 0x002fca0007f9e0ff */
[----:B------:R1:W-:Y:S02]  /*d5e0*/  STL [R1+0xab8], R89 ;  /* 0x000ab85901007387 */ /* 0x0003e40000100800 */
[----:B-1----:R-:W-:Y:S01]  /*d5f0*/  IMAD R89, R8, 0x3e, RZ ;  /* 0x0000003e08597824 */ /* 0x002fe200078e02ff */
[----:B------:R-:W-:-:S05]  /*d600*/  LEA.HI.X.SX32 R91, R91, R3, 0x1, P4 ;  /* 0x000000035b5b7211 */ /* 0x000fca00020f0eff */
[----:B------:R0:W5:Y:S04]  /*d610*/  LDL.LU R89, [R1+0xce4] ;  /* 0x000ce40001597983 */ /* 0x0001680000300800 */
[----:B------:R1:W-:Y:S02]  /*d620*/  STL [R1+0xaac], R90 ;  /* 0x000aac5a01007387 */ /* 0x0003e40000100800 */
[----:B-1----:R-:W-:-:S05]  /*d630*/  IADD3 R90, P0, PT, R7, R2, RZ ;  /* 0x00000002075a7210 */ /* 0x002fca0007f1e0ff */
[----:B------:R1:W-:Y:S01]  /*d640*/  STL [R1+0xac0], R90 ;  /* 0x000ac05a01007387 */ /* 0x0003e20000100800 */
[----:B------:R-:W-:-:S03]  /*d650*/  LEA.HI.X.SX32 R7, R7, R3, 0x1, P0 ;  /* 0x0000000307077211 */ /* 0x000fc600000f0eff */
[----:B-1----:R0:W5:Y:S01]  /*d660*/  LDL.LU R90, [R1+0xce0] ;  /* 0x000ce000015a7983 */ /* 0x0021620000300800 */
[----:B------:R-:W-:-:S03]  /*d670*/  USHF.L.U32 UR4, UR7, 0x15, URZ ;  /* 0x0000001507047899 */ /* 0x000fc600080006ff */
[----:B------:R1:W-:Y:S02]  /*d680*/  STL [R1+0xab4], R91 ;  /* 0x000ab45b01007387 */ /* 0x0003e40000100800 */
[----:B-1----:R-:W-:-:S04]  /*d690*/  IADD3 R91, P4, PT, R10, R2, RZ ;  /* 0x000000020a5b7210 */ /* 0x002fc80007f9e0ff */
[----:B------:R-:W-:Y:S01]  /*d6a0*/  LEA.HI.X.SX32 R10, R10, R3, 0x1, P4 ;  /* 0x000000030a0a7211 */ /* 0x000fe200020f0eff */
[----:B------:R1:W-:Y:S04]  /*d6b0*/  STL [R1+0xac8], R91 ;  /* 0x000ac85b01007387 */ /* 0x0003e80000100800 */
[----:B------:R2:W-:Y:S01]  /*d6c0*/  STL [R1+0xabc], R7 ;  /* 0x000abc0701007387 */ /* 0x0005e20000100800 */
[-C--:B-1----:R-:W-:Y:S02]  /*d6d0*/  IADD3 R91, P0, PT, R92, R2.reuse, RZ ;  /* 0x000000025c5b7210 */ /* 0x082fe40007f1e0ff */
[----:B--2---:R-:W-:-:S03]  /*d6e0*/  IADD3 R7, P4, PT, R0, R2, RZ ;  /* 0x0000000200077210 */ /* 0x004fc60007f9e0ff */
[----:B------:R1:W-:Y:S04]  /*d6f0*/  STL [R1+0xad0], R91 ;  /* 0x000ad05b01007387 */ /* 0x0003e80000100800 */
[----:B------:R2:W-:Y:S04]  /*d700*/  STL [R1+0xac4], R10 ;  /* 0x000ac40a01007387 */ /* 0x0005e80000100800 */
[----:B------:R3:W-:Y:S01]  /*d710*/  STL [R1+0xad8], R7 ;  /* 0x000ad80701007387 */ /* 0x0007e20000100800 */
[-C--:B-1----:R-:W-:Y:S01]  /*d720*/  LEA.HI.X.SX32 R91, R92, R3.reuse, 0x1, P0 ;  /* 0x000000035c5b7211 */ /* 0x082fe200000f0eff */
[----:B------:R-:W-:Y:S01]  /*d730*/  IMAD R92, R8, 0x3b, RZ ;  /* 0x0000003b085c7824 */ /* 0x000fe200078e02ff */
[----:B------:R-:W-:Y:S01]  /*d740*/  LEA.HI.X.SX32 R0, R0, R3, 0x1, P4 ;  /* 0x0000000300007211 */ /* 0x000fe200020f0eff */
[----:B--2---:R-:W-:-:S02]  /*d750*/  IMAD R10, R8, 0x3c, RZ ;  /* 0x0000003c080a7824 */ /* 0x004fc400078e02ff */
[----:B------:R1:W-:Y:S01]  /*d760*/  STL [R1+0xacc], R91 ;  /* 0x000acc5b01007387 */ /* 0x0003e20000100800 */
[----:B---3--:R-:W2:Y:S01]  /*d770*/  S2R R7, SR_TID.X ;  /* 0x0000000000077919 */ /* 0x008ea20000002100 */
[----:B-1----:R-:W-:-:S05]  /*d780*/  IADD3 R91, P0, PT, R92, R2, RZ ;  /* 0x000000025c5b7210 */ /* 0x002fca0007f1e0ff */
[----:B------:R1:W-:Y:S01]  /*d790*/  STL [R1+0xae0], R91 ;  /* 0x000ae05b01007387 */ /* 0x0003e20000100800 */
[----:B------:R-:W-:-:S03]  /*d7a0*/  LEA.HI.X.SX32 R92, R92, R3, 0x1, P0 ;  /* 0x000000035c5c7211 */ /* 0x000fc600000f0eff */
[----:B-1----:R0:W5:Y:S04]  /*d7b0*/  LDL.LU R91, [R1+0xcdc] ;  /* 0x000cdc00015b7983 */ /* 0x0021680000300800 */
[----:B------:R1:W-:Y:S01]  /*d7c0*/  STL [R1+0xad4], R0 ;  /* 0x000ad40001007387 */ /* 0x0003e20000100800 */
[----:B--2---:R-:W-:Y:S02]  /*d7d0*/  LOP3.LUT R7, R7, 0x3f, RZ, 0xc0, !PT ;  /* 0x0000003f07077812 */ /* 0x004fe400078ec0ff */
[----:B-1----:R-:W-:-:S05]  /*d7e0*/  IADD3 R0, P4, PT, R10, R2, RZ ;  /* 0x000000020a007210 */ /* 0x002fca0007f9e0ff */
[----:B------:R1:W-:Y:S04]  /*d7f0*/  STL [R1+0xae8], R0 ;  /* 0x000ae80001007387 */ /* 0x0003e80000100800 */
[----:B-1----:R0:W5:Y:S01]  /*d800*/  LDL.LU R0, [R1+0xcd8] ;  /* 0x000cd80001007983 */ /* 0x0021620000300800 */
[----:B------:R-:W-:Y:S01]  /*d810*/  LEA.HI.X.SX32 R10, R10, R3, 0x1, P4 ;  /* 0x000000030a0a7211 */ /* 0x000fe200020f0eff */
[----:B------:R-:W-:Y:S01]  /*d820*/  IMAD R7, R7, R9, RZ ;  /* 0x0000000907077224 */ /* 0x000fe200078e02ff */
[----:B------:R-:W-:Y:S01]  /*d830*/  ULOP3.LUT UR4, UR4, 0x600000, URZ, 0xc0, !UPT ;  /* 0x0060000004047892 */ /* 0x000fe2000f8ec0ff */
[----:B------:R1:W-:Y:S01]  /*d840*/  STL [R1+0xadc], R92 ;  /* 0x000adc5c01007387 */ /* 0x0003e20000100800 */
[----:B------:R-:W-:Y:S01]  /*d850*/  UIADD3 UR11, UPT, UPT, UR9, 0x14000, URZ ;  /* 0x00014000090b7890 */ /* 0x000fe2000fffe0ff */
[----:B-1----:R-:W-:-:S04]  /*d860*/  IADD3 R92, P0, PT, R5, R2, RZ ;  /* 0x00000002055c7210 */ /* 0x002fc80007f1e0ff */
[----:B------:R-:W-:Y:S01]  /*d870*/  LEA.HI.X.SX32 R5, R5, R3, 0x1, P0 ;  /* 0x0000000305057211 */ /* 0x000fe200000f0eff */
[----:B------:R1:W-:Y:S04]  /*d880*/  STL [R1+0xaf0], R92 ;  /* 0x000af05c01007387 */ /* 0x0003e80000100800 */
[----:B------:R2:W-:Y:S04]  /*d890*/  STL [R1+0xae4], R10 ;  /* 0x000ae40a01007387 */ /* 0x0005e80000100800 */
[----:B------:R3:W-:Y:S01]  /*d8a0*/  STL [R1+0xaec], R5 ;  /* 0x000aec0501007387 */ /* 0x0007e20000100800 */
[----:B-1----:R-:W-:Y:S01]  /*d8b0*/  IMAD R92, R8, 0x3e, RZ ;  /* 0x0000003e085c7824 */ /* 0x002fe200078e02ff */
[----:B--2---:R-:W-:-:S04]  /*d8c0*/  IADD3 R10, P4, PT, R7, UR14, RZ ;  /* 0x0000000e070a7c10 */ /* 0x004fc8000ff9e0ff */
[----:B------:R-:W-:Y:S01]  /*d8d0*/  IADD3 R92, P0, PT, R92, R2, RZ ;  /* 0x000000025c5c7210 */ /* 0x000fe20007f1e0ff */
[----:B---3--:R0:W5:Y:S01]  /*d8e0*/  LDL.LU R5, [R1+0xcd4] ;  /* 0x000cd40001057983 */ /* 0x0081620000300800 */
[----:B------:R-:W-:Y:S01]  /*d8f0*/  LEA.HI.X.SX32 R7, R7, UR15, 0x1, P4 ;  /* 0x0000000f07077c11 */ /* 0x000fe2000a0f0eff */
[----:B------:R-:W-:Y:S02]  /*d900*/  UIADD3 UR10, UPT, UPT, UR8, UR4, URZ ;  /* 0x00000004080a7290 */ /* 0x000fe4000fffe0ff */
[----:B------:R0:W-:Y:S01]  /*d910*/  STL [R1+0xaf8], R92 ;  /* 0x000af85c01007387 */ /* 0x0001e20000100800 */
[----:B------:R-:W-:Y:S01]  /*d920*/  UMOV UR6, 0x1 ;  /* 0x0000000100067882 */ /* 0x000fe20000000000 */
[----:B------:R-:W-:Y:S08]  /*d930*/  BRA.U UP0, `(.L_x_5) ;  /* 0x0000000100187547 */ /* 0x000ff0000b800000 */
[----:B------:R-:W-:Y:S01]  /*d940*/  ELECT P4, URZ, PT ;  /* 0x0000000000ff782f */ /* 0x000fe20003880000 */
[----:B0-----:R-:W-:Y:S01]  /*d950*/  IMAD.MOV.U32 R92, RZ, RZ, 0x1 ;  /* 0x00000001ff5c7424 */ /* 0x001fe200078e00ff */
[----:B------:R-:W-:Y:S01]  /*d960*/  UMOV UR4, 0x40 ;  /* 0x0000004000047882 */ /* 0x000fe20000000000 */
[----:B------:R-:W-:Y:S01]  /*d970*/  UVIRTCOUNT.DEALLOC.SMPOOL 0x80 ;  /* 0x000000800000784c */ /* 0x000fe20000000000 */
[----:B------:R-:W-:-:S09]  /*d980*/  ULEA UR4, UR5, UR4, 0x18 ;  /* 0x0000000405047291 */ /* 0x000fd2000f8ec0ff */
[----:B------:R1:W-:Y:S03]  /*d990*/  @P4 STS.U8 [UR4], R92 ;  /* 0x0000005cff004988 */ /* 0x0003e60008000004 */
.L_x_5:
[----:B01----:R-:W-:Y:S01]  /*d9a0*/  IMAD R92, R8, 0x3e, RZ ;  /* 0x0000003e085c7824 */ /* 0x003fe200078e02ff */
[----:B------:R-:W-:Y:S01]  /*d9b0*/  STTM.x64 tmem[UR10], RZ ;  /* 0x000000ff000079ed */ /* 0x000fe2000834000a */
[----:B------:R-:W-:Y:S01]  /*d9c0*/  VOTEU.ALL UP1, P1 ;  /* 0x0000000000ff7886 */ /* 0x000fe20000820000 */
[----:B------:R-:W-:Y:S01]  /*d9d0*/  VOTEU.ALL UP2, P1 ;  /* 0x0000000000ff7886 */ /* 0x000fe20000840000 */
[----:B------:R-:W0:Y:S01]  /*d9e0*/  LDCU.64 UR22, c[0x0][0x358] ;  /* 0x00006b00ff1677ac */ /* 0x000e220008000a00 */
[----:B------:R-:W-:Y:S01]  /*d9f0*/  LEA.HI.X.SX32 R92, R92, R3, 0x1, P0 ;  /* 0x000000035c5c7211 */ /* 0x000fe200000f0eff */
[----:B------:R-:W-:Y:S01]  /*da00*/  STTM.x64 tmem[UR10+0x40], RZ ;  /* 0x000040ff000079ed */ /* 0x000fe2000834000a */
[----:B------:R-:W-:Y:S01]  /*da10*/  STTM.x64 tmem[UR10+0x80], RZ ;  /* 0x000080ff000079ed */ /* 0x000fe2000834000a */
[----:B------:R-:W1:Y:S02]  /*da20*/  LDCU UR12, c[0x0][0x3b0] ;  /* 0x00007600ff0c77ac */ /* 0x000e640008000800 */
[----:B------:R2:W-:Y:S01]  /*da30*/  STL [R1+0xaf4], R92 ;  /* 0x000af45c01007387 */ /* 0x0005e20000100800 */
[----:B------:R-:W3:Y:S01]  /*da40*/  LDCU UR24, c[0x0][0x3b0] ;  /* 0x00007600ff1877ac */ /* 0x000ee20008000800 */
[----:B------:R-:W-:Y:S01]  /*da50*/  STTM.x64 tmem[UR10+0xc0], RZ ;  /* 0x0000c0ff000079ed */ /* 0x000fe2000834000a */
[----:B------:R-:W-:Y:S01]  /*da60*/  STTM.x64 tmem[UR10+0x100], RZ ;  /* 0x000100ff000079ed */ /* 0x000fe2000834000a */
[----:B------:R-:W-:Y:S01]  /*da70*/  STTM.x64 tmem[UR10+0x140], RZ ;  /* 0x000140ff000079ed */ /* 0x000fe2000834000a */
[----:B------:R-:W4:Y:S01]  /*da80*/  LDCU UR26, c[0x0][0x3b0] ;  /* 0x00007600ff1a77ac */ /* 0x000f220008000800 */
[----:B--2---:R-:W-:Y:S01]  /*da90*/  IADD3 R92, P4, PT, R2, R8, RZ ;  /* 0x00000008025c7210 */ /* 0x004fe20007f9e0ff */
[----:B------:R-:W-:Y:S01]  /*daa0*/  STTM.x64 tmem[UR10+0x180], RZ ;  /* 0x000180ff000079ed */ /* 0x000fe2000834000a */
[----:B------:R-:W-:Y:S01]  /*dab0*/  STTM.x64 tmem[UR10+0x1c0], RZ ;  /* 0x0001c0ff000079ed */ /* 0x000fe2000834000a */
[----:B------:R-:W2:Y:S01]  /*dac0*/  FENCE.VIEW.ASYNC.T ;  /* 0x00000000000073c6 */ /* 0x000ea20000000200 */
[----:B------:R-:W0:Y:S01]  /*dad0*/  LDCU UR28, c[0x0][0x3b0] ;  /* 0x00007600ff1c77ac */ /* 0x000e220008000800 */
[----:B------:R1:W-:Y:S01]  /*dae0*/  STL [R1+0x108], R92 ;  /* 0x0001085c01007387 */ /* 0x0003e20000100800 */
[----:B------:R-:W0:Y:S03]  /*daf0*/  LDCU UR20, c[0x0][0x3b0] ;  /* 0x00007600ff1477ac */ /* 0x000e260008000800 */
[----:B-----5:R0:W-:Y:S01]  /*db00*/  STL.64 [R1+0x11c8], R84 ;  /* 0x0011c85401007387 */ /* 0x0201e20000100a00 */
[----:B------:R-:W0:Y:S03]  /*db10*/  LDCU UR32, c[0x0][0x3b0] ;  /* 0x00007600ff2077ac */ /* 0x000e260008000800 */
[----:B------:R-:W-:Y:S01]  /*db20*/  STL.64 [R1+0x11c0], R82 ;  /* 0x0011c05201007387 */ /* 0x000fe20000100a00 */
[----:B------:R-:W-:-:S04]  /*db30*/  @!UP1 UIADD3 UR4, UPT, UPT, -UR6, 0x100000, URZ ;  /* 0x0010000006049890 */ /* 0x000fc8000fffe1ff */
[----:B------:R-:W-:Y:S02]  /*db40*/  @!UP1 USHF.L.U32 UR5, UR4, 0xb, URZ ;  /* 0x0000000b04059899 */ /* 0x000fe400080006ff */
[----:B------:R-:W-:Y:S01]  /*db50*/  @!UP1 USHF.L.U32 UR4, UR4, 0x1, URZ ;  /* 0x0000000104049899 */ /* 0x000fe200080006ff */
[----:B-1----:R-:W0:Y:S01]  /*db60*/  LDC R92, c[0x0][0x3a0] ;  /* 0x0000e800ff5c7b82 */ /* 0x002e220000000800 */
[----:B------:R-:W1:Y:S01]  /*db70*/  LDCU UR30, c[0x0][0x3b0] ;  /* 0x00007600ff1e77ac */ /* 0x000e620008000800 */
[----:B------:R-:W-:Y:S01]  /*db80*/  STL [R1+0x11b8], R80 ;  /* 0x0011b85001007387 */ /* 0x000fe20000100800 */
[----:B------:R-:W0:Y:S05]  /*db90*/  LDCU UR34, c[0x0][0x3b0] ;  /* 0x00007600ff2277ac */ /* 0x000e2a0008000800 */
[----:B--2---:R-:W-:Y:S06]  /*dba0*/  BAR.SYNC.DEFER_BLOCKING 0x0 ;  /* 0x0000000000007b1d */ /* 0x004fec0000010000 */
[----:B------:R-:W2:Y:S01]  /*dbb0*/  LDCU UR36, c[0x0][0x3b0] ;  /* 0x00007600ff2477ac */ /* 0x000ea20008000800 */
[----:B------:R-:W-:Y:S01]  /*dbc0*/  STL.64 [R1+0x11b0], R78 ;  /* 0x0011b04e01007387 */ /* 0x000fe20000100a00 */
[----:B------:R-:W0:Y:S03]  /*dbd0*/  LDCU UR38, c[0x0][0x3b0] ;  /* 0x00007600ff2677ac */ /* 0x000e260008000800 */
[----:B------:R-:W-:Y:S01]  /*dbe0*/  STL.64 [R1+0x11a8], R76 ;  /* 0x0011a84c01007387 */ /* 0x000fe20000100a00 */
[----:B------:R-:W0:Y:S03]  /*dbf0*/  LDCU UR42, c[0x0][0x3b0] ;  /* 0x00007600ff2a77ac */ /* 0x000e260008000800 */
[----:B------:R-:W-:Y:S01]  /*dc00*/  STL.64 [R1+0x11a0], R74 ;  /* 0x0011a04a01007387 */ /* 0x000fe20000100a00 */
[C---:B0-----:R-:W-:Y:S01]  /*dc10*/  VIADD R85, R92.reuse, 0xffffffef ;  /* 0xffffffef5c557836 */ /* 0x041fe20000000000 */
[----:B------:R-:W0:Y:S02]  /*dc20*/  LDCU UR44, c[0x0][0x3b0] ;  /* 0x00007600ff2c77ac */ /* 0x000e240008000800 */
[----:B------:R-:W-:Y:S01]  /*dc30*/  STL.64 [R1+0x1198], R72 ;  /* 0x0011984801007387 */ /* 0x000fe20000100a00 */
[----:B------:R-:W-:Y:S01]  /*dc40*/  VIADD R92, R92, 0xffffffe7 ;  /* 0xffffffe75c5c7836 */ /* 0x000fe20000000000 */
[----:B------:R-:W-:-:S02]  /*dc50*/  ISETP.GE.U32.AND P0, PT, R85, 0x7fffffb0, PT ;  /* 0x7fffffb05500780c */ /* 0x000fc40003f06070 */
[----:B------:R0:W-:Y:S04]  /*dc60*/  STL.64 [R1+0x1190], R70 ;  /* 0x0011904601007387 */ /* 0x0001e80000100a00 */
[----:B------:R-:W0:Y:S02]  /*dc70*/  FENCE.VIEW.ASYNC.S ;  /* 0x00000000000073c6 */ /* 0x000e240000000000 */
[----:B0-----:R0:W1:Y:S01]  /*dc80*/  @!UP2 SYNCS.EXCH.64 URZ, [UR11], UR4 ;  /* 0x000000040bffa5b2 */ /* 0x0010620008000100 */
[----:B------:R-:W0:Y:S01]  /*dc90*/  LDCU UR14, c[0x0][0x3b0] ;  /* 0x00007600ff0e77ac */ /* 0x000e220008000800 */
[----:B------:R-:W-:Y:S01]  /*dca0*/  STL.64 [R1+0x1188], R68 ;  /* 0x0011884401007387 */ /* 0x000fe20000100a00 */
[----:B------:R-:W0:Y:S03]  /*dcb0*/  LDCU UR16, c[0x0][0x3b0] ;  /* 0x00007600ff1077ac */ /* 0x000e260008000800 */
[----:B------:R0:W-:Y:S01]  /*dcc0*/  STL.64 [R1+0x1180], R66 ;  /* 0x0011804201007387 */ /* 0x0001e20000100a00 */
[----:B------:R-:W1:Y:S03]  /*dcd0*/  LDCU UR46, c[0x0][0x3b0] ;  /* 0x00007600ff2e77ac */ /* 0x000e660008000800 */
[----:B------:R-:W-:Y:S01]  /*dce0*/  STL.64 [R1+0x1178], R64 ;  /* 0x0011784001007387 */ /* 0x000fe20000100a00 */
[----:B------:R-:W-:Y:S01]  /*dcf0*/  PRMT R70, RZ, 0x7610, R70 ;  /* 0x00007610ff467816 */ /* 0x000fe20000000046 */
[----:B0-----:R-:W0:Y:S02]  /*dd00*/  LDCU UR5, c[0x0][0x3b0] ;  /* 0x00007600ff0577ac */ /* 0x001e240008000800 */
[----:B------:R-:W-:Y:S01]  /*dd10*/  STL.64 [R1+0x1170], R62 ;  /* 0x0011703e01007387 */ /* 0x000fe20000100a00 */
[----:B------:R-:W-:Y:S01]  /*dd20*/  PRMT R80, RZ, 0x7610, R80 ;  /* 0x00007610ff507816 */ /* 0x000fe20000000050 */
[----:B------:R-:W0:Y:S02]  /*dd30*/  LDCU UR18, c[0x0][0x3b0] ;  /* 0x00007600ff1277ac */ /* 0x000e240008000800 */
[----:B------:R-:W-:Y:S01]  /*dd40*/  STL.64 [R1+0x1168], R60 ;  /* 0x0011683c01007387 */ /* 0x000fe20000100a00 */
[----:B------:R-:W-:Y:S01]  /*dd50*/  LEA.HI.X.SX32 R67, R8, R3, 0x1, P4 ;  /* 0x0000000308437211 */ /* 0x000fe200020f0eff */
[----:B------:R-:W0:Y:S01]  /*dd60*/  LDCU UR48, c[0x0][0x3b0] ;  /* 0x00007600ff3077ac */ /* 0x000e220008000800 */
[----:B------:R-:W-:Y:S01]  /*dd70*/  ISETP.GE.U32.AND P4, PT, R92, 0x7fffffa8, PT ;  /* 0x7fffffa85c00780c */ /* 0x000fe20003f86070 */
[----:B------:R-:W-:Y:S01]  /*dd80*/  STL.64 [R1+0x1160], R58 ;  /* 0x0011603a01007387 */ /* 0x000fe20000100a00 */
[----:B------:R-:W-:Y:S01]  /*dd90*/  PRMT R73, RZ, 0x7610, R73 ;  /* 0x00007610ff497816 */ /* 0x000fe20000000049 */
[----:B------:R-:W0:Y:S02]  /*dda0*/  LDCU UR50, c[0x0][0x3b0] ;  /* 0x00007600ff3277ac */ /* 0x000e240008000800 */
[----:B------:R-:W-:Y:S01]  /*ddb0*/  STL.64 [R1+0x1158], R56 ;  /* 0x0011583801007387 */ /* 0x000fe20000100a00 */
[----:B------:R-:W0:Y:S03]  /*ddc0*/  LDCU UR52, c[0x0][0x3b0] ;  /* 0x00007600ff3477ac */ /* 0x000e260008000800 */
        /* <DEDUP_REMOVED lines=25> */
[----:B------:R-:W0:Y:S01]  /*df60*/  LDCU UR17, c[0x0][0x3b0] ;  /* 0x00007600ff1177ac */ /* 0x000e220008000800 */
[----:B-1----:R-:W-:Y:S06]  /*df70*/  BAR.SYNC.DEFER_BLOCKING 0x0 ;  /* 0x0000000000007b1d */ /* 0x002fec0000010000 */
[----:B------:R-:W1:Y:S01]  /*df80*/  LDCU UR19, c[0x0][0x3b0] ;  /* 0x00007600ff1377ac */ /* 0x000e620008000800 */
[----:B------:R-:W-:Y:S01]  /*df90*/  STL.64 [R1+0x10e8], R28 ;  /* 0x0010e81c01007387 */ /* 0x000fe20000100a00 */
[----:B------:R-:W0:Y:S03]  /*dfa0*/  LDCU UR21, c[0x0][0x3b0] ;  /* 0x00007600ff1577ac */ /* 0x000e260008000800 */
[----:B------:R-:W-:Y:S01]  /*dfb0*/  STL.64 [R1+0x10e0], R26 ;  /* 0x0010e01a01007387 */ /* 0x000fe20000100a00 */
[----:B------:R-:W0:Y:S03]  /*dfc0*/  LDCU UR25, c[0x0][0x3b0] ;  /* 0x00007600ff1977ac */ /* 0x000e260008000800 */
[----:B------:R-:W-:Y:S01]  /*dfd0*/  STL [R1+0x1094], R25 ;  /* 0x0010941901007387 */ /* 0x000fe20000100800 */
[----:B------:R-:W0:Y:S03]  /*dfe0*/  LDCU UR27, c[0x0][0x3b0] ;  /* 0x00007600ff1b77ac */ /* 0x000e260008000800 */
[----:B------:R1:W-:Y:S01]  /*dff0*/  STL [R1+0x1090], R24 ;  /* 0x0010901801007387 */ /* 0x0003e20000100800 */
[----:B------:R-:W0:Y:S03]  /*e000*/  LDCU UR29, c[0x0][0x3b0] ;  /* 0x00007600ff1d77ac */ /* 0x000e260008000800 */
[----:B------:R-:W-:Y:S01]  /*e010*/  STL [R1+0x108c], R23 ;  /* 0x00108c1701007387 */ /* 0x000fe20000100800 */
[----:B------:R-:W0:Y:S03]  /*e020*/  LDCU UR31, c[0x0][0x3b0] ;  /* 0x00007600ff1f77ac */ /* 0x000e260008000800 */
[----:B------:R-:W-:Y:S01]  /*e030*/  STL [R1+0x1088], R22 ;  /* 0x0010881601007387 */ /* 0x000fe20000100800 */
[----:B------:R-:W-:Y:S01]  /*e040*/  PRMT R69, RZ, 0x7610, R69 ;  /* 0x00007610ff457816 */ /* 0x000fe20000000045 */
[----:B-1----:R-:W1:Y:S01]  /*e050*/  LDC R24, c[0x0][0x3a0] ;  /* 0x0000e800ff187b82 */ /* 0x002e620000000800 */
[----:B------:R-:W0:Y:S01]  /*e060*/  LDCU UR33, c[0x0][0x3b0] ;  /* 0x00007600ff2177ac */ /* 0x000e220008000800 */
[----:B------:R-:W-:Y:S01]  /*e070*/  STL [R1+0x1084], R21 ;  /* 0x0010841501007387 */ /* 0x000fe20000100800 */
[----:B------:R-:W0:Y:S03]  /*e080*/  LDCU UR35, c[0x0][0x3b0] ;  /* 0x00007600ff2377ac */ /* 0x000e260008000800 */
        /* <DEDUP_REMOVED lines=30> */
[----:B------:R-:W2:Y:S01]  /*e270*/  LDL R84, [R1+0x13c] ;  /* 0x00013c0001547983 */ /* 0x000ea20000100800 */
[----:B------:R-:W0:Y:S03]  /*e280*/  LDCU UR61, c[0x0][0x3b0] ;  /* 0x00007600ff3d77ac */ /* 0x000e260008000800 */
[----:B------:R-:W2:Y:S01]  /*e290*/  LDL R85, [R1+0x140] ;  /* 0x0001400001557983 */ /* 0x000ea20000100800 */
[----:B------:R-:W0:Y:S03]  /*e2a0*/  LDCU UR69, c[0x0][0x3b0] ;  /* 0x00007600ff4577ac */ /* 0x000e260008000800 */
[----:B------:R-:W3:Y:S04]  /*e2b0*/  @!P5 LDG.E.U8 R70, desc[UR22][R2.64] ;  /* 0x000000160246d981 */ /* 0x000ee8000c1e1100 */
[----:B------:R-:W4:Y:S04]  /*e2c0*/  LDL R82, [R1+0x17c] ;  /* 0x00017c0001527983 */ /* 0x000f280000100800 */
[----:B------:R-:W4:Y:S04]  /*e2d0*/  LDL R83, [R1+0x180] ;  /* 0x0001800001537983 */ /* 0x000f280000100800 */
[----:B------:R-:W4:Y:S04]  /*e2e0*/  LDL R78, [R1+0x9c4] ;  /* 0x0009c400014e7983 */ /* 0x000f280000100800 */
[----:B------:R-:W4:Y:S04]  /*e2f0*/  LDL R79, [R1+0x9c8] ;  /* 0x0009c800014f7983 */ /* 0x000f280000100800 */
[----:B------:R-:W4:Y:S04]  /*e300*/  LDL R76, [R1+0xa04] ;  /* 0x000a0400014c7983 */ /* 0x000f280000100800 */
[----:B------:R-:W4:Y:S04]  /*e310*/  LDL R77, [R1+0xa08] ;  /* 0x000a0800014d7983 */ /* 0x000f280000100800 */
[----:B------:R-:W4:Y:S01]  /*e320*/  LDL.LU R63, [R1+0x14] ;  /* 0x00001400013f7983 */ /* 0x000f220000300800 */
[----:B-1----:R-:W-:-:S03]  /*e330*/  VIADD R92, R24, 0xffffffdf ;  /* 0xffffffdf185c7836 */ /* 0x002fc60000000000 */
[----:B------:R-:W-:Y:S01]  /*e340*/  STL [R1+0x104], R67 ;  /* 0x0001044301007387 */ /* 0x000fe20000100800 */
[----:B--2---:R-:W-:-:S03]  /*e350*/  @!P6 LOP3.LUT R85, R85, R84, RZ, 0x3c, !PT ;  /* 0x000000545555e212 */ /* 0x004fc600078e3cff */
[----:B---3--:R1:W-:Y:S01]  /*e360*/  STL [R1+0x7f0], R70 ;  /* 0x0007f04601007387 */ /* 0x0083e20000100800 */
[----:B------:R-:W-:-:S03]  /*e370*/  @!P6 LOP3.LUT R84, R85, R84, RZ, 0x3c, !PT ;  /* 0x000000545554e212 */ /* 0x000fc600078e3cff */
[----:B------:R-:W2:Y:S01]  /*e380*/  LDL R71, [R1+0xa48] ;  /* 0x000a480001477983 */ /* 0x000ea20000100800 */
[----:B----4-:R-:W-:-:S03]  /*e390*/  @!P0 LOP3.LUT R83, R83, R82, RZ, 0x3c, !PT ;  /* 0x0000005253538212 */ /* 0x010fc600078e3cff */
[----:B-1----:R-:W2:Y:S01]  /*e3a0*/  LDL R70, [R1+0xa44] ;  /* 0x000a440001467983 */ /* 0x002ea20000100800 */
[----:B------:R-:W-:Y:S02]  /*e3b0*/  @!P6 LOP3.LUT R85, R85, R84, RZ, 0x3c, !PT ;  /* 0x000000545555e212 */ /* 0x000fe400078e3cff */
[----:B------:R-:W-:Y:S02]  /*e3c0*/  @!P0 LOP3.LUT R82, R83, R82, RZ, 0x3c, !PT ;  /* 0x0000005253528212 */ /* 0x000fe400078e3cff */
[----:B------:R-:W-:Y:S01]  /*e3d0*/  @!P4 LOP3.LUT R79, R79, R78, RZ, 0x3c, !PT ;  /* 0x0000004e4f4fc212 */ /* 0x000fe200078e3cff */
[----:B------:R-:W3:Y:S01]  /*e3e0*/  @!P6 LDG.E.U8 R69, desc[UR22][R84.64] ;  /* 0x000000165445e981 */ /* 0x000ee2000c1e1100 */
[----:B------:R-:W-:Y:S02]  /*e3f0*/  @!P0 LOP3.LUT R83, R83, R82, RZ, 0x3c, !PT ;  /* 0x0000005253538212 */ /* 0x000fe400078e3cff */
[----:B------:R-:W-:-:S03]  /*e400*/  @!P4 LOP3.LUT R78, R79, R78, RZ, 0x3c, !PT ;  /* 0x0000004e4f4ec212 */ /* 0x000fc600078e3cff */
[----:B------:R-:W4:Y:S01]  /*e410*/  @!P0 LDG.E.U8 R80, desc[UR22][R82.64] ;  /* 0x0000001652508981 */ /* 0x000f22000c1e1100 */
[----:B------:R-:W-:-:S05]  /*e420*/  @!P4 LOP3.LUT R79, R79, R78, RZ, 0x3c, !PT ;  /* 0x0000004e4f4fc212 */ /* 0x000fca00078e3cff */
[----:B------:R-:W4:Y:S01]  /*e430*/  @!P4 LDG.E.U8 R73, desc[UR22][R78.64] ;  /* 0x000000164e49c981 */ /* 0x000f22000c1e1100 */
[----:B------:R-:W-:Y:S01]  /*e440*/  ISETP.GE.U32.AND P5, PT, R92, 0x7fffffa0, PT ;  /* 0x7fffffa05c00780c */ /* 0x000fe20003fa6070 */
[----:B------:R-:W-:-:S05]  /*e450*/  VIADD R92, R24, 0xffffffd7 ;  /* 0xffffffd7185c7836 */ /* 0x000fca0000000000 */
[----:B------:R-:W-:Y:S01]  /*e460*/  ISETP.GE.U32.AND P6, PT, R92, 0x7fffff98, PT ;  /* 0x7fffff985c00780c */ /* 0x000fe20003fc6070 */
[----:B------:R-:W-:Y:S04]  /*e470*/  STL [R1+0x106c], R2 ;  /* 0x00106c0201007387 */ /* 0x000fe80000100800 */
[----:B------:R-:W-:Y:S02]  /*e480*/  STL [R1+0x1068], R3 ;  /* 0x0010680301007387 */ /* 0x000fe40000100800 */
[-C--:B------:R-:W-:Y:S02]  /*e490*/  @!P5 LOP3.LUT R77, R77, R76.reuse, RZ, 0x3c, !PT ;  /* 0x0000004c4d4dd212 */ /* 0x080fe400078e3cff */
[----:B------:R-:W4:Y:S04]  /*e4a0*/  LDL R74, [R1+0xa84] ;  /* 0x000a8400014a7983 */ /* 0x000f280000100800 */
[----:B------:R-:W4:Y:S01]  /*e4b0*/  LDL R75, [R1+0xa88] ;  /* 0x000a8800014b7983 */ /* 0x000f220000100800 */
[----:B------:R-:W-:-:S02]  /*e4c0*/  @!P5 LOP3.LUT R76, R77, R76, RZ, 0x3c, !PT ;  /* 0x0000004c4d4cd212 */ /* 0x000fc400078e3cff */
[----:B------:R-:W-:Y:S01]  /*e4d0*/  PRMT R62, RZ, 0x7610, R62 ;  /* 0x00007610ff3e7816 */ /* 0x000fe2000000003e */
[----:B------:R-:W4:Y:S01]  /*e4e0*/  LDL.LU.64 R84, [R1+0x11c8] ;  /* 0x0011c80001547983 */ /* 0x000f220000300a00 */
[----:B------:R-:W-:Y:S02]  /*e4f0*/  @!P5 LOP3.LUT R77, R77, R76, RZ, 0x3c, !PT ;  /* 0x0000004c4d4dd212 */ /* 0x000fe400078e3cff */
[----:B------:R-:W-:-:S03]  /*e500*/  PRMT R68, RZ, 0x7610, R68 ;  /* 0x00007610ff447816 */ /* 0x000fc60000000044 */
[----:B------:R-:W4:Y:S01]  /*e510*/  @!P5 LDG.E.U8 R62, desc[UR22][R76.64] ;  /* 0x000000164c3ed981 */ /* 0x000f22000c1e1100 */
[----:B--2---:R-:W-:-:S04]  /*e520*/  @!P6 LOP3.LUT R71, R71, R70, RZ, 0x3c, !PT ;  /* 0x000000464747e212 */ /* 0x004fc800078e3cff */
[----:B------:R-:W-:-:S04]  /*e530*/  @!P6 LOP3.LUT R70, R71, R70, RZ, 0x3c, !PT ;  /* 0x000000464746e212 */ /* 0x000fc800078e3cff */
[----:B------:R-:W-:Y:S01]  /*e540*/  @!P6 LOP3.LUT R71, R71, R70, RZ, 0x3c, !PT ;  /* 0x000000464747e212 */ /* 0x000fe200078e3cff */
[----:B---3--:R1:W-:Y:S04]  /*e550*/  STL [R1+0x7ec], R69 ;  /* 0x0007ec4501007387 */ /* 0x0083e80000100800 */
[----:B------:R-:W2:Y:S04]  /*e560*/  LDL R72, [R1+0xac8] ;  /* 0x000ac80001487983 */ /* 0x000ea80000100800 */
[----:B------:R-:W3:Y:S04]  /*e570*/  @!P6 LDG.E.U8 R68, desc[UR22][R70.64] ;  /* 0x000000164644e981 */ /* 0x000ee8000c1e1100 */
[----:B-1----:R-:W2:Y:S04]  /*e580*/  LDL R69, [R1+0xac4] ;  /* 0x000ac40001457983 */ /* 0x002ea80000100800 */
[----:B------:R-:W2:Y:S04]  /*e590*/  LDL.LU.64 R82, [R1+0x11c0] ;  /* 0x0011c00001527983 */ /* 0x000ea80000300a00 */
[----:B----4-:R1:W-:Y:S04]  /*e5a0*/  STL [R1+0x7e8], R80 ;  /* 0x0007e85001007387 */ /* 0x0103e80000100800 */
[----:B-1----:R-:W4:Y:S04]  /*e5b0*/  LDL.LU R80, [R1+0x11b8] ;  /* 0x0011b80001507983 */ /* 0x002f280000300800 */
[----:B------:R-:W4:Y:S04]  /*e5c0*/  LDL.LU.64 R78, [R1+0x11b0] ;  /* 0x0011b000014e7983 */ /* 0x000f280000300a00 */
[----:B------:R1:W-:Y:S04]  /*e5d0*/  STL [R1+0x7e4], R73 ;  /* 0x0007e44901007387 */ /* 0x0003e80000100800 */
[----:B-1----:R-:W4:Y:S01]  /*e5e0*/  LDL R73, [R1+0x108] ;  /* 0x0001080001497983 */ /* 0x002f220000100800 */
[----:B------:R-:W-:Y:S01]  /*e5f0*/  VIADD R92, R24, 0xffffffcf ;  /* 0xffffffcf185c7836 */ /* 0x000fe20000000000 */
[----:B------:R-:W-:-:S02]  /*e600*/  PRMT R65, RZ, 0x7610, R65 ;  /* 0x00007610ff417816 */ /* 0x000fc40000000041 */
[----:B------:R-:W4:Y:S02]  /*e610*/  LDL.LU.64 R76, [R1+0x11a8] ;  /* 0x0011a800014c7983 */ /* 0x000f240000300a00 */
[----:B------:R-:W-:Y:S01]  /*e620*/  ISETP.GE.U32.AND P0, PT, R92, 0x7fffff90, PT ;  /* 0x7fffff905c00780c */ /* 0x000fe20003f06070 */
[----:B------:R-:W-:-:S05]  /*e630*/  VIADD R92, R24, 0xffffffc7 ;  /* 0xffffffc7185c7836 */ /* 0x000fca0000000000 */
[----:B------:R-:W-:Y:S01]  /*e640*/  ISETP.GE.U32.AND P4, PT, R92, 0x7fffff88, PT ;  /* 0x7fffff885c00780c */ /* 0x000fe20003f86070 */
[----:B------:R-:W-:-:S06]  /*e650*/  VIADD R92, R24, 0xfffffffe ;  /* 0xfffffffe185c7836 */ /* 0x000fcc0000000000 */
[----:B------:R-:W-:-:S04]  /*e660*/  @!P0 LOP3.LUT R75, R75, R74, RZ, 0x3c, !PT ;  /* 0x0000004a4b4b8212 */ /* 0x000fc800078e3cff */
[C---:B------:R-:W-:Y:S02]  /*e670*/  @!P0 LOP3.LUT R74, R75.reuse, R74, RZ, 0x3c, !PT ;  /* 0x0000004a4b4a8212 */ /* 0x040fe400078e3cff */
[----:B------:R-:W-:Y:S02]  /*e680*/  ISETP.GE.U32.AND P6, PT, R92, 0x7fffffbf, PT ;  /* 0x7fffffbf5c00780c */ /* 0x000fe40003fc6070 */
[----:B------:R-:W-:Y:S01]  /*e690*/  @!P0 LOP3.LUT R75, R75, R74, RZ, 0x3c, !PT ;  /* 0x0000004a4b4b8212 */ /* 0x000fe200078e3cff */
[----:B------:R1:W-:Y:S01]  /*e6a0*/  STL [R1+0x7d0], R62 ;  /* 0x0007d03e01007387 */ /* 0x0003e20000100800 */
[----:B------:R-:W-:-:S03]  /*e6b0*/  ISETP.GE.AND P5, PT, R63, RZ, PT ;  /* 0x000000ff3f00720c */ /* 0x000fc60003fa6270 */
[----:B------:R-:W4:Y:S01]  /*e6c0*/  LDL R63, [R1+0x148] ;  /* 0x00014800013f7983 */ /* 0x000f220000100800 */
[----:B------:R-:W-:-:S03]  /*e6d0*/  PRMT R64, RZ, 0x7610, R64 ;  /* 0x00007610ff407816 */ /* 0x000fc60000000040 */
[----:B------:R-:W4:Y:S04]  /*e6e0*/  LDL R70, [R1+0x184] ;  /* 0x0001840001467983 */ /* 0x000f280000100800 */
[----:B-1----:R-:W4:Y:S04]  /*e6f0*/  LDL R62, [R1+0x144] ;  /* 0x00014400013e7983 */ /* 0x002f280000100800 */
[----:B------:R-:W4:Y:S04]  /*e700*/  LDL R71, [R1+0x188] ;  /* 0x0001880001477983 */ /* 0x000f280000100800 */
[----:B------:R-:W4:Y:S01]  /*e710*/  @!P0 LDG.E.U8 R65, desc[UR22][R74.64] ;  /* 0x000000164a418981 */ /* 0x000f22000c1e1100 */
[----:B------:R-:W-:-:S03]  /*e720*/  PRMT R66, RZ, 0x7610, R66 ;  /* 0x00007610ff427816 */ /* 0x000fc60000000042 */
[----:B------:R-:W4:Y:S04]  /*e730*/  LDL.LU.64 R74, [R1+0x11a0] ;  /* 0x0011a000014a7983 */ /* 0x000f280000300a00 */
[----:B---3--:R2:W-:Y:S02]  /*e740*/  STL [R1+0x7cc], R68 ;  /* 0x0007cc4401007387 */ /* 0x0085e40000100800 */
[----:B--2---:R-:W-:-:S05]  /*e750*/  @!P4 IMAD.MOV.U32 R68, RZ, RZ, R72 ;  /* 0x000000ffff44c224 */ /* 0x004fca00078e0048 */
[----:B------:R-:W2:Y:S01]  /*e760*/  @!P4 LDG.E.U8 R64, desc[UR22][R68.64] ;  /* 0x000000164440c981 */ /* 0x000ea2000c1e1100 */
[----:B------:R-:W-:Y:S02]  /*e770*/  VIADD R92, R24, 0xfffffff6 ;  /* 0xfffffff6185c7836 */ /* 0x000fe40000000000 */
[----:B----4-:R-:W-:Y:S01]  /*e780*/  @!P6 IMAD.MOV.U32 R72, RZ, RZ, R73 ;  /* 0x000000ffff48e224 */ /* 0x010fe200078e0049 */
[----:B------:R-:W3:Y:S01]  /*e790*/  LDL R68, [R1+0x9cc] ;  /* 0x0009cc0001447983 */ /* 0x000ee20000100800 */
[----:B------:R-:W-:-:S03]  /*e7a0*/  @!P6 IMAD.MOV.U32 R73, RZ, RZ, R67 ;  /* 0x000000ffff49e224 */ /* 0x000fc600078e0043 */
[----:B------:R-:W3:Y:S04]  /*e7b0*/  LDL R69, [R1+0x9d0] ;  /* 0x0009d00001457983 */ /* 0x000ee80000100800 */
[----:B------:R-:W4:Y:S01]  /*e7c0*/  @!P6 LDG.E.U8 R66, desc[UR22][R72.64] ;  /* 0x000000164842e981 */ /* 0x000f22000c1e1100 */
[----:B------:R-:W-:Y:S01]  /*e7d0*/  ISETP.GE.U32.AND P0, PT, R92, 0x7fffffb7, PT ;  /* 0x7fffffb75c00780c */ /* 0x000fe20003f06070 */
[----:B------:R-:W-:-:S05]  /*e7e0*/  VIADD R92, R24, 0xffffffee ;  /* 0xffffffee185c7836 */ /* 0x000fca0000000000 */
[----:B------:R-:W-:Y:S02]  /*e7f0*/  ISETP.GE.U32.AND P4, PT, R92, 0x7fffffaf, PT ;  /* 0x7fffffaf5c00780c */ /* 0x000fe40003f86070 */
[----:B------:R-:W-:Y:S02]  /*e800*/  PRMT R60, RZ, 0x7610, R60 ;  /* 0x00007610ff3c7816 */ /* 0x000fe4000000003c */
[----:B------:R-:W-:-:S03]  /*e810*/  PRMT R61, RZ, 0x7610, R61 ;  /* 0x00007610ff3d7816 */ /* 0x000fc6000000003d */
[----:B------:R-:W-:-:S06]  /*e820*/  @!P0 LOP3.LUT R63, R63, R62, RZ, 0x3c, !PT ;  /* 0x0000003e3f3f8212 */ /* 0x000fcc00078e3cff */
[----:B------:R-:W-:Y:S02]  /*e830*/  @!P4 LOP3.LUT R71, R71, R70, RZ, 0x3c, !PT ;  /* 0x000000464747c212 */ /* 0x000fe400078e3cff */
[----:B------:R-:W-:Y:S02]  /*e840*/  @!P0 LOP3.LUT R62, R63, R62, RZ, 0x3c, !PT ;  /* 0x0000003e3f3e8212 */ /* 0x000fe400078e3cff */
[----:B------:R-:W-:Y:S02]  /*e850*/  @!P4 LOP3.LUT R70, R71, R70, RZ, 0x3c, !PT ;  /* 0x000000464746c212 */ /* 0x000fe400078e3cff */
[----:B------:R-:W-:Y:S02]  /*e860*/  @!P0 LOP3.LUT R63, R63, R62, RZ, 0x3c, !PT ;  /* 0x0000003e3f3f8212 */ /* 0x000fe400078e3cff */
[----:B------:R-:W-:-:S03]  /*e870*/  @!P4 LOP3.LUT R71, R71, R70, RZ, 0x3c, !PT ;  /* 0x000000464747c212 */ /* 0x000fc600078e3cff */
[----:B------:R-:W3:Y:S04]  /*e880*/  @!P0 LDG.E.U8 R61, desc[UR22][R62.64] ;  /* 0x000000163e3d8981 */ /* 0x000ee8000c1e1100 */
[----:B------:R-:W3:Y:S04]  /*e890*/  @!P4 LDG.E.U8 R60, desc[UR22][R70.64] ;  /* 0x00000016463cc981 */ /* 0x000ee8000c1e1100 */
[----:B--2---:R1:W-:Y:S04]  /*e8a0*/  STL [R1+0x7c4], R64 ;  /* 0x0007c44001007387 */ /* 0x0043e80000100800 */
[----:B-1----:R-:W2:Y:S04]  /*e8b0*/  LDL R64, [R1+0xa0c] ;  /* 0x000a0c0001407983 */ /* 0x002ea80000100800 */
[----:B------:R1:W-:Y:S04]  /*e8c0*/  STL [R1+0x7c8], R65 ;  /* 0x0007c84101007387 */ /* 0x0003e80000100800 */
[----:B-1----:R-:W2:Y:S04]  /*e8d0*/  LDL R65, [R1+0xa10] ;  /* 0x000a100001417983 */ /* 0x002ea80000100800 */
[----:B------:R-:W2:Y:S04]  /*e8e0*/  LDL.LU.64 R72, [R1+0x1198] ;  /* 0x0011980001487983 */ /* 0x000ea80000300a00 */
[----:B----4-:R1:W-:Y:S04]  /*e8f0*/  STL [R1+0x7b0], R66 ;  /* 0x0007b04201007387 */ /* 0x0103e80000100800 */
[----:B------:R-:W4:Y:S01]  /*e900*/  LDL R67, [R1+0xa50] ;  /* 0x000a500001437983 */ /* 0x000f220000100800 */
[----:B------:R-:W-:-:S03]  /*e910*/  VIADD R92, R24, 0xffffffe6 ;  /* 0xffffffe6185c7836 */ /* 0x000fc60000000000 */
[----:B------:R-:W4:Y:S04]  /*e920*/  LDL R62, [R1+0xa8c] ;  /* 0x000a8c00013e7983 */ /* 0x000f280000100800 */
[----:B-1----:R-:W4:Y:S01]  /*e930*/  LDL R66, [R1+0xa4c] ;  /* 0x000a4c0001427983 */ /* 0x002f220000100800 */
[----:B------:R-:W-:Y:S01]  /*e940*/  ISETP.GE.U32.AND P6, PT, R92, 0x7fffffa7, PT ;  /* 0x7fffffa75c00780c */ /* 0x000fe20003fc6070 */
[----:B------:R-:W-:Y:S02]  /*e950*/  VIADD R92, R24, 0xffffffde ;  /* 0xffffffde185c7836 */ /* 0x000fe40000000000 */
[----:B------:R-:W4:Y:S03]  /*e960*/  LDL R63, [R1+0xa90] ;  /* 0x000a9000013f7983 */ /* 0x000f260000100800 */
[----:B------:R-:W-:Y:S01]  /*e970*/  ISETP.GE.U32.AND P0, PT, R92, 0x7fffff9f, PT ;  /* 0x7fffff9f5c00780c */ /* 0x000fe20003f06070 */
[----:B------:R-:W-:Y:S01]  /*e980*/  VIADD R92, R24, 0xffffffd6 ;  /* 0xffffffd6185c7836 */ /* 0x000fe20000000000 */
[----:B------:R-:W4:Y:S04]  /*e990*/  LDL.LU.64 R70, [R1+0x1190] ;  /* 0x0011900001467983 */ /* 0x000f280000300a00 */
[----:B------:R-:W-:-:S02]  /*e9a0*/  ISETP.GE.U32.AND P4, PT, R92, 0x7fffff97, PT ;  /* 0x7fffff975c00780c */ /* 0x000fc40003f86070 */
[----:B------:R-:W-:Y:S02]  /*e9b0*/  PRMT R54, RZ, 0x7610, R54 ;  /* 0x00007610ff367816 */ /* 0x000fe40000000036 */
[----:B------:R-:W-:Y:S01]  /*e9c0*/  PRMT R55, RZ, 0x7610, R55 ;  /* 0x00007610ff377816 */ /* 0x000fe20000000037 */
[----:B---3--:R1:W-:Y:S04]  /*e9d0*/  STL [R1+0x7a8], R60 ;  /* 0x0007a83c01007387 */ /* 0x0083e80000100800 */
[----:B-1----:R-:W3:Y:S04]  /*e9e0*/  LDL R60, [R1+0xacc] ;  /* 0x000acc00013c7983 */ /* 0x002ee80000100800 */
[----:B------:R1:W-:Y:S04]  /*e9f0*/  STL [R1+0x7ac], R61 ;  /* 0x0007ac3d01007387 */ /* 0x0003e80000100800 */
[----:B-1----:R-:W3:Y:S01]  /*ea00*/  LDL R61, [R1+0xad0] ;  /* 0x000ad000013d7983 */ /* 0x002ee20000100800 */
[----:B--2---:R-:W-:-:S04]  /*ea10*/  @!P0 LOP3.LUT R65, R65, R64, RZ, 0x3c, !PT ;  /* 0x0000004041418212 */ /* 0x004fc800078e3cff */
[----:B------:R-:W-:-:S04]  /*ea20*/  @!P0 LOP3.LUT R64, R65, R64, RZ, 0x3c, !PT ;  /* 0x0000004041408212 */ /* 0x000fc800078e3cff */
[----:B------:R-:W-:-:S05]  /*ea30*/  @!P0 LOP3.LUT R65, R65, R64, RZ, 0x3c, !PT ;  /* 0x0000004041418212 */ /* 0x000fca00078e3cff */
[----:B------:R-:W2:Y:S01]  /*ea40*/  @!P0 LDG.E.U8 R55, desc[UR22][R64.64] ;  /* 0x0000001640378981 */ /* 0x000ea2000c1e1100 */
[----:B----4-:R-:W-:-:S04]  /*ea50*/  @!P4 LOP3.LUT R67, R67, R66, RZ, 0x3c, !PT ;  /* 0x000000424343c212 */ /* 0x010fc800078e3cff */
[----:B------:R-:W-:-:S04]  /*ea60*/  @!P4 LOP3.LUT R66, R67, R66, RZ, 0x3c, !PT ;  /* 0x000000424342c212 */ /* 0x000fc800078e3cff */
[----:B------:R-:W-:-:S05]  /*ea70*/  @!P4 LOP3.LUT R67, R67, R66, RZ, 0x3c, !PT ;  /* 0x000000424343c212 */ /* 0x000fca00078e3cff */
[----:B------:R-:W4:Y:S01]  /*ea80*/  @!P4 LDG.E.U8 R54, desc[UR22][R66.64] ;  /* 0x000000164236c981 */ /* 0x000f22000c1e1100 */
[----:B------:R-:W-:-:S04]  /*ea90*/  @!P6 LOP3.LUT R69, R69, R68, RZ, 0x3c, !PT ;  /* 0x000000444545e212 */ /* 0x000fc800078e3cff */
[C---:B------:R-:W-:Y:S02]  /*eaa0*/  @!P6 LOP3.LUT R68, R69.reuse, R68, RZ, 0x3c, !PT ;  /* 0x000000444544e212 */ /* 0x040fe400078e3cff */
[----:B------:R-:W-:Y:S02]  /*eab0*/  PRMT R59, RZ, 0x7610, R59 ;  /* 0x00007610ff3b7816 */ /* 0x000fe4000000003b */
[----:B------:R-:W-:Y:S01]  /*eac0*/  @!P6 LOP3.LUT R69, R69, R68, RZ, 0x3c, !PT ;  /* 0x000000444545e212 */ /* 0x000fe200078e3cff */
[----:B------:R-:W-:-:S04]  /*ead0*/  VIADD R92, R24, 0xffffffce ;  /* 0xffffffce185c7836 */ /* 0x000fc80000000000 */
[----:B------:R-:W2:Y:S01]  /*eae0*/  @!P6 LDG.E.U8 R59, desc[UR22][R68.64] ;  /* 0x00000016443be981 */ /* 0x000ea2000c1e1100 */
[----:B------:R-:W-:Y:S01]  /*eaf0*/  ISETP.GE.U32.AND P6, PT, R92, 0x7fffff8f, PT ;  /* 0x7fffff8f5c00780c */ /* 0x000fe20003fc6070 */
[----:B------:R-:W-:Y:S02]  /*eb00*/  VIADD R92, R24, 0xffffffc6 ;  /* 0xffffffc6185c7836 */ /* 0x000fe40000000000 */
[----:B------:R-:W2:Y:S04]  /*eb10*/  LDL.LU.64 R68, [R1+0x1188] ;  /* 0x0011880001447983 */ /* 0x000ea80000300a00 */
[----:B------:R-:W2:Y:S04]  /*eb20*/  LDL R64, [R1+0x10c] ;  /* 0x00010c0001407983 */ /* 0x000ea80000100800 */
[----:B------:R-:W2:Y:S01]  /*eb30*/  LDL R65, [R1+0x110] ;  /* 0x0001100001417983 */ /* 0x000ea20000100800 */
[----:B------:R-:W-:-:S02]  /*eb40*/  ISETP.GE.U32.AND P0, PT, R92, 0x7fffff87, PT ;  /* 0x7fffff875c00780c */ /* 0x000fc40003f06070 */
[-C--:B------:R-:W-:Y:S01]  /*eb50*/  @!P6 LOP3.LUT R63, R63, R62.reuse, RZ, 0x3c, !PT ;  /* 0x0000003e3f3fe212 */ /* 0x080fe200078e3cff */
[----:B------:R-:W2:Y:S03]  /*eb60*/  LDL.LU.64 R66, [R1+0x1180] ;  /* 0x0011800001427983 */ /* 0x000ea60000300a00 */
[C---:B------:R-:W-:Y:S02]  /*eb70*/  @!P6 LOP3.LUT R62, R63.reuse, R62, RZ, 0x3c, !PT ;  /* 0x0000003e3f3ee212 */ /* 0x040fe400078e3cff */
[----:B------:R-:W-:Y:S02]  /*eb80*/  PRMT R57, RZ, 0x7610, R57 ;  /* 0x00007610ff397816 */ /* 0x000fe40000000039 */
[----:B------:R-:W-:Y:S02]  /*eb90*/  @!P6 LOP3.LUT R63, R63, R62, RZ, 0x3c, !PT ;  /* 0x0000003e3f3fe212 */ /* 0x000fe400078e3cff */
[----:B------:R-:W-:-:S03]  /*eba0*/  PRMT R56, RZ, 0x7610, R56 ;  /* 0x00007610ff387816 */ /* 0x000fc60000000038 */
[----:B------:R-:W2:Y:S01]  /*ebb0*/  @!P6 LDG.E.U8 R57, desc[UR22][R62.64] ;  /* 0x000000163e39e981 */ /* 0x000ea2000c1e1100 */
[----:B---3--:R-:W-:-:S04]  /*ebc0*/  @!P0 LOP3.LUT R61, R61, R60, RZ, 0x3c, !PT ;  /* 0x0000003c3d3d8212 */ /* 0x008fc800078e3cff */
[----:B------:R-:W-:-:S04]  /*ebd0*/  @!P0 LOP3.LUT R60, R61, R60, RZ, 0x3c, !PT ;  /* 0x0000003c3d3c8212 */ /* 0x000fc800078e3cff */
[----:B------:R-:W-:-:S05]  /*ebe0*/  @!P0 LOP3.LUT R61, R61, R60, RZ, 0x3c, !PT ;  /* 0x0000003c3d3d8212 */ /* 0x000fca00078e3cff */
[----:B------:R-:W3:Y:S04]  /*ebf0*/  @!P0 LDG.E.U8 R56, desc[UR22][R60.64] ;  /* 0x000000163c388981 */ /* 0x000ee8000c1e1100 */
[----:B----4-:R1:W-:Y:S04]  /*ec00*/  STL [R1+0x78c], R54 ;  /* 0x00078c3601007387 */ /* 0x0103e80000100800 */
[----:B-1----:R-:W4:Y:S04]  /*ec10*/  LDL R54, [R1+0x14c] ;  /* 0x00014c0001367983 */ /* 0x002f280000100800 */
[----:B--2---:R1:W-:Y:S04]  /*ec20*/  STL [R1+0x790], R55 ;  /* 0x0007903701007387 */ /* 0x0043e80000100800 */
[----:B------:R-:W2:Y:S04]  /*ec30*/  LDL R62, [R1+0x994] ;  /* 0x00099400013e7983 */ /* 0x000ea80000100800 */
[----:B------:R-:W2:Y:S04]  /*ec40*/  LDL R63, [R1+0x998] ;  /* 0x00099800013f7983 */ /* 0x000ea80000100800 */
[----:B-1----:R-:W4:Y:S01]  /*ec50*/  LDL R55, [R1+0x150] ;  /* 0x0001500001377983 */ /* 0x002f220000100800 */
[----:B------:R-:W-:-:S05]  /*ec60*/  VIADD R92, R24, 0xfffffffd ;  /* 0xfffffffd185c7836 */ /* 0x000fca0000000000 */
[----:B------:R-:W-:Y:S01]  /*ec70*/  ISETP.GE.U32.AND P4, PT, R92, 0x7fffffbe, PT ;  /* 0x7fffffbe5c00780c */ /* 0x000fe20003f86070 */
[----:B------:R-:W-:Y:S01]  /*ec80*/  VIADD R92, R24, 0xfffffff5 ;  /* 0xfffffff5185c7836 */ /* 0x000fe20000000000 */
[----:B------:R-:W-:-:S11]  /*ec90*/  PRMT R58, RZ, 0x7610, R58 ;  /* 0x00007610ff3a7816 */ /* 0x000fd6000000003a */
[----:B------:R-:W-:-:S04]  /*eca0*/  @!P4 LOP3.LUT R65, R65, R64, RZ, 0x3c, !PT ;  /* 0x000000404141c212 */ /* 0x000fc800078e3cff */
[C---:B------:R-:W-:Y:S02]  /*ecb0*/  @!P4 LOP3.LUT R64, R65.reuse, R64, RZ, 0x3c, !PT ;  /* 0x000000404140c212 */ /* 0x040fe400078e3cff */
[----:B------:R-:W-:Y:S02]  /*ecc0*/  ISETP.GE.U32.AND P6, PT, R92, 0x7fffffb6, PT ;  /* 0x7fffffb65c00780c */ /* 0x000fe40003fc6070 */
[----:B------:R-:W-:Y:S01]  /*ecd0*/  @!P4 LOP3.LUT R65, R65, R64, RZ, 0x3c, !PT ;  /* 0x000000404141c212 */ /* 0x000fe200078e3cff */
[----:B------:R-:W-:-:S04]  /*ece0*/  VIADD R92, R24, 0xffffffed ;  /* 0xffffffed185c7836 */ /* 0x000fc80000000000 */
[----:B------:R-:W2:Y:S01]  /*ecf0*/  @!P4 LDG.E.U8 R58, desc[UR22][R64.64] ;  /* 0x00000016403ac981 */ /* 0x000ea2000c1e1100 */
[----:B------:R-:W-:-:S03]  /*ed00*/  ISETP.GE.U32.AND P0, PT, R92, 0x7fffffae, PT ;  /* 0x7fffffae5c00780c */ /* 0x000fc60003f06070 */
[----:B------:R-:W-:Y:S04]  /*ed10*/  STL [R1+0x7a4], R59 ;  /* 0x0007a43b01007387 */ /* 0x000fe80000100800 */
[----:B------:R-:W2:Y:S04]  /*ed20*/  LDL R60, [R1+0x9d4] ;  /* 0x0009d400013c7983 */ /* 0x000ea80000100800 */
[----:B------:R-:W2:Y:S01]  /*ed30*/  LDL R61, [R1+0x9d8] ;  /* 0x0009d800013d7983 */ /* 0x000ea20000100800 */
[----:B------:R-:W-:-:S03]  /*ed40*/  PRMT R52, RZ, 0x7610, R52 ;  /* 0x00007610ff347816 */ /* 0x000fc60000000034 */
[----:B---3--:R1:W-:Y:S01]  /*ed50*/  STL [R1+0x784], R56 ;  /* 0x0007843801007387 */ /* 0x0083e20000100800 */
[----:B------:R-:W-:-:S03]  /*ed60*/  PRMT R53, RZ, 0x7610, R53 ;  /* 0x00007610ff357816 */ /* 0x000fc60000000035 */
[----:B-1----:R-:W3:Y:S04]  /*ed70*/  LDL R56, [R1+0xa14] ;  /* 0x000a140001387983 */ /* 0x002ee80000100800 */
[----:B------:R1:W-:Y:S04]  /*ed80*/  STL [R1+0x788], R57 ;  /* 0x0007883901007387 */ /* 0x0003e80000100800 */
[----:B-1----:R-:W3:Y:S01]  /*ed90*/  LDL R57, [R1+0xa18] ;  /* 0x000a180001397983 */ /* 0x002ee20000100800 */
[----:B----4-:R-:W-:Y:S01]  /*eda0*/  @!P6 LOP3.LUT R55, R55, R54, RZ, 0x3c, !PT ;  /* 0x000000363737e212 */ /* 0x010fe200078e3cff */
[----:B------:R-:W-:Y:S01]  /*edb0*/  VIADD R92, R24, 0xffffffe5 ;  /* 0xffffffe5185c7836 */ /* 0x000fe20000000000 */
[----:B--2---:R-:W-:Y:S01]  /*edc0*/  @!P0 LOP3.LUT R63, R63, R62, RZ, 0x3c, !PT ;  /* 0x0000003e3f3f8212 */ /* 0x004fe200078e3cff */
[----:B------:R-:W2:Y:S01]  /*edd0*/  LDL.LU.64 R64, [R1+0x1178] ;  /* 0x0011780001407983 */ /* 0x000ea20000300a00 */
[----:B------:R-:W-:-:S02]  /*ede0*/  @!P6 LOP3.LUT R54, R55, R54, RZ, 0x3c, !PT ;  /* 0x000000363736e212 */ /* 0x000fc400078e3cff */
[----:B------:R-:W-:Y:S02]  /*edf0*/  @!P0 LOP3.LUT R62, R63, R62, RZ, 0x3c, !PT ;  /* 0x0000003e3f3e8212 */ /* 0x000fe400078e3cff */
[----:B------:R-:W-:Y:S02]  /*ee00*/  @!P6 LOP3.LUT R55, R55, R54, RZ, 0x3c, !PT ;  /* 0x000000363737e212 */ /* 0x000fe400078e3cff */
[----:B------:R-:W-:-:S03]  /*ee10*/  @!P0 LOP3.LUT R63, R63, R62, RZ, 0x3c, !PT ;  /* 0x0000003e3f3f8212 */ /* 0x000fc600078e3cff */
[----:B------:R-:W4:Y:S04]  /*ee20*/  @!P6 LDG.E.U8 R53, desc[UR22][R54.64] ;  /* 0x000000163635e981 */ /* 0x000f28000c1e1100 */
[----:B------:R-:W2:Y:S01]  /*ee30*/  @!P0 LDG.E.U8 R52, desc[UR22][R62.64] ;  /* 0x000000163e348981 */ /* 0x000ea2000c1e1100 */
[----:B------:R-:W-:Y:S01]  /*ee40*/  ISETP.GE.U32.AND P4, PT, R92, 0x7fffffa6, PT ;  /* 0x7fffffa65c00780c */ /* 0x000fe20003f86070 */
[----:B------:R-:W-:Y:S02]  /*ee50*/  VIADD R92, R24, 0xffffffdd ;  /* 0xffffffdd185c7836 */ /* 0x000fe40000000000 */
[----:B------:R1:W-:Y:S04]  /*ee60*/  STL [R1+0x770], R58 ;  /* 0x0007703a01007387 */ /* 0x0003e80000100800 */
[----:B------:R-:W4:Y:S01]  /*ee70*/  LDL R59, [R1+0xa58] ;  /* 0x000a5800013b7983 */ /* 0x000f220000100800 */
[----:B------:R-:W-:-:S03]  /*ee80*/  ISETP.GE.U32.AND P6, PT, R92, 0x7fffff9e, PT ;  /* 0x7fffff9e5c00780c */ /* 0x000fc60003fc6070 */
[----:B------:R-:W4:Y:S04]  /*ee90*/  LDL R54, [R1+0xa94] ;  /* 0x000a940001367983 */ /* 0x000f280000100800 */
[----:B-1----:R-:W4:Y:S01]  /*eea0*/  LDL R58, [R1+0xa54] ;  /* 0x000a5400013a7983 */ /* 0x002f220000100800 */
[----:B------:R-:W-:-:S03]  /*eeb0*/  @!P4 LOP3.LUT R61, R61, R60, RZ, 0x3c, !PT ;  /* 0x0000003c3d3dc212 */ /* 0x000fc600078e3cff */
[----:B------:R-:W4:Y:S01]  /*eec0*/  LDL R55, [R1+0xa98] ;  /* 0x000a980001377983 */ /* 0x000f220000100800 */
[C---:B------:R-:W-:Y:S02]  /*eed0*/  @!P4 LOP3.LUT R60, R61.reuse, R60, RZ, 0x3c, !PT ;  /* 0x0000003c3d3cc212 */ /* 0x040fe400078e3cff */
[----:B------:R-:W-:Y:S01]  /*eee0*/  PRMT R51, RZ, 0x7610, R51 ;  /* 0x00007610ff337816 */ /* 0x000fe20000000033 */
[----:B------:R-:W4:Y:S01]  /*eef0*/  LDL.LU.64 R62, [R1+0x1170] ;  /* 0x00117000013e7983 */ /* 0x000f220000300a00 */
[----:B------:R-:W-:Y:S02]  /*ef00*/  @!P4 LOP3.LUT R61, R61, R60, RZ, 0x3c, !PT ;  /* 0x0000003c3d3dc212 */ /* 0x000fe400078e3cff */
[----:B------:R-:W-:-:S03]  /*ef10*/  PRMT R47, RZ, 0x7610, R47 ;  /* 0x00007610ff2f7816 */ /* 0x000fc6000000002f */
[----:B------:R-:W4:Y:S01]  /*ef20*/  @!P4 LDG.E.U8 R51, desc[UR22][R60.64] ;  /* 0x000000163c33c981 */ /* 0x000f22000c1e1100 */
[----:B---3--:R-:W-:-:S04]  /*ef30*/  @!P6 LOP3.LUT R57, R57, R56, RZ, 0x3c, !PT ;  /* 0x000000383939e212 */ /* 0x008fc800078e3cff */
[----:B------:R-:W-:-:S04]  /*ef40*/  @!P6 LOP3.LUT R56, R57, R56, RZ, 0x3c, !PT ;  /* 0x000000383938e212 */ /* 0x000fc800078e3cff */
[----:B------:R-:W-:-:S05]  /*ef50*/  @!P6 LOP3.LUT R57, R57, R56, RZ, 0x3c, !PT ;  /* 0x000000383939e212 */ /* 0x000fca00078e3cff */
[----:B------:R1:W3:Y:S04]  /*ef60*/  @!P6 LDG.E.U8 R47, desc[UR22][R56.64] ;  /* 0x00000016382fe981 */ /* 0x0002e8000c1e1100 */
[----:B--2---:R2:W-:Y:S04]  /*ef70*/  STL [R1+0x768], R52 ;  /* 0x0007683401007387 */ /* 0x0045e80000100800 */
[----:B--2---:R-:W2:Y:S04]  /*ef80*/  LDL R52, [R1+0xad4] ;  /* 0x000ad40001347983 */ /* 0x004ea80000100800 */
[----:B----4-:R4:W-:Y:S04]  /*ef90*/  STL [R1+0x76c], R53 ;  /* 0x00076c3501007387 */ /* 0x0109e80000100800 */
[----:B----4-:R-:W2:Y:S04]  /*efa0*/  LDL R53, [R1+0xad8] ;  /* 0x000ad80001357983 */ /* 0x010ea80000100800 */
[----:B------:R-:W4:Y:S04]  /*efb0*/  LDL.LU.64 R60, [R1+0x1168] ;  /* 0x00116800013c7983 */ /* 0x000f280000300a00 */
[----:B------:R-:W1:Y:S04]  /*efc0*/  LDL R56, [R1+0x114] ;  /* 0x0001140001387983 */ /* 0x000e680000100800 */
[----:B------:R-:W1:Y:S01]  /*efd0*/  LDL R57, [R1+0x118] ;  /* 0x0001180001397983 */ /* 0x000e620000100800 */
        /* <DEDUP_REMOVED lines=9> */
[----:B------:R-:W3:Y:S01]  /*f070*/  @!P0 LDG.E.U8 R46, desc[UR22][R58.64] ;  /* 0x000000163a2e8981 */ /* 0x000ee2000c1e1100 */
[----:B------:R-:W-:Y:S01]  /*f080*/  ISETP.GE.U32.AND P6, PT, R92, 0x7fffff86, PT ;  /* 0x7fffff865c00780c */ /* 0x000fe20003fc6070 */
[----:B------:R-:W-:-:S05]  /*f090*/  VIADD R92, R24, 0xfffffffc ;  /* 0xfffffffc185c7836 */ /* 0x000fca0000000000 */
[----:B------:R-:W-:Y:S02]  /*f0a0*/  ISETP.GE.U32.AND P0, PT, R92, 0x7fffffbd, PT ;  /* 0x7fffffbd5c00780c */ /* 0x000fe40003f06070 */
[-C--:B------:R-:W-:Y:S01]  /*f0b0*/  @!P4 LOP3.LUT R55, R55, R54.reuse, RZ, 0x3c, !PT ;  /* 0x000000363737c212 */ /* 0x080fe200078e3cff */
[----:B------:R-:W4:Y:S01]  /*f0c0*/  LDL.LU.64 R58, [R1+0x1160] ;  /* 0x00116000013a7983 */ /* 0x000f220000300a00 */
[----:B------:R-:W-:Y:S02]  /*f0d0*/  PRMT R48, RZ, 0x7610, R48 ;  /* 0x00007610ff307816 */ /* 0x000fe40000000030 */
[C---:B------:R-:W-:Y:S02]  /*f0e0*/  @!P4 LOP3.LUT R54, R55.reuse, R54, RZ, 0x3c, !PT ;  /* 0x000000363736c212 */ /* 0x040fe400078e3cff */
[----:B------:R-:W-:Y:S02]  /*f0f0*/  PRMT R49, RZ, 0x7610, R49 ;  /* 0x00007610ff317816 */ /* 0x000fe40000000031 */
[----:B------:R-:W-:-:S02]  /*f100*/  @!P4 LOP3.LUT R55, R55, R54, RZ, 0x3c, !PT ;  /* 0x000000363737c212 */ /* 0x000fc400078e3cff */
[----:B------:R-:W-:-:S03]  /*f110*/  PRMT R50, RZ, 0x7610, R50 ;  /* 0x00007610ff327816 */ /* 0x000fc60000000032 */
[----:B------:R-:W4:Y:S01]  /*f120*/  @!P4 LDG.E.U8 R49, desc[UR22][R54.64] ;  /* 0x000000163631c981 */ /* 0x000f22000c1e1100 */
[----:B--2---:R-:W-:-:S04]  /*f130*/  @!P6 LOP3.LUT R53, R53, R52, RZ, 0x3c, !PT ;  /* 0x000000343535e212 */ /* 0x004fc800078e3cff */
[----:B------:R-:W-:-:S04]  /*f140*/  @!P6 LOP3.LUT R52, R53, R52, RZ, 0x3c, !PT ;  /* 0x000000343534e212 */ /* 0x000fc800078e3cff */
[----:B------:R-:W-:Y:S02]  /*f150*/  @!P6 LOP3.LUT R53, R53, R52, RZ, 0x3c, !PT ;  /* 0x000000343535e212 */ /* 0x000fe400078e3cff */
[----:B-1----:R-:W-:-:S03]  /*f160*/  @!P0 LOP3.LUT R57, R57, R56, RZ, 0x3c, !PT ;  /* 0x0000003839398212 */ /* 0x002fc600078e3cff */
[----:B------:R-:W2:Y:S01]  /*f170*/  @!P6 LDG.E.U8 R48, desc[UR22][R52.64] ;  /* 0x000000163430e981 */ /* 0x000ea2000c1e1100 */
[----:B------:R-:W-:-:S04]  /*f180*/  @!P0 LOP3.LUT R56, R57, R56, RZ, 0x3c, !PT ;  /* 0x0000003839388212 */ /* 0x000fc800078e3cff */
[----:B------:R-:W-:-:S05]  /*f190*/  @!P0 LOP3.LUT R57, R57, R56, RZ, 0x3c, !PT ;  /* 0x0000003839398212 */ /* 0x000fca00078e3cff */
[----:B------:R-:W4:Y:S04]  /*f1a0*/  @!P0 LDG.E.U8 R50, desc[UR22][R56.64] ;  /* 0x0000001638328981 */ /* 0x000f28000c1e1100 */
[----:B---3--:R1:W-:Y:S04]  /*f1b0*/  STL [R1+0x74c], R46 ;  /* 0x00074c2e01007387 */ /* 0x0083e80000100800 */
[----:B-1----:R-:W3:Y:S04]  /*f1c0*/  LDL R46, [R1+0x154] ;  /* 0x00015400012e7983 */ /* 0x002ee80000100800 */
[----:B------:R1:W-:Y:S04]  /*f1d0*/  STL [R1+0x750], R47 ;  /* 0x0007502f01007387 */ /* 0x0003e80000100800 */
[----:B------:R-:W3:Y:S04]  /*f1e0*/  LDL R54, [R1+0x99c] ;  /* 0x00099c0001367983 */ /* 0x000ee80000100800 */
[----:B------:R-:W3:Y:S04]  /*f1f0*/  LDL R55, [R1+0x9a0] ;  /* 0x0009a00001377983 */ /* 0x000ee80000100800 */
[----:B-1----:R-:W3:Y:S04]  /*f200*/  LDL R47, [R1+0x158] ;  /* 0x00015800012f7983 */ /* 0x002ee80000100800 */
[----:B------:R-:W-:Y:S04]  /*f210*/  STL [R1+0x764], R51 ;  /* 0x0007643301007387 */ /* 0x000fe80000100800 */
[----:B------:R-:W3:Y:S04]  /*f220*/  LDL R52, [R1+0x9dc] ;  /* 0x0009dc0001347983 */ /* 0x000ee80000100800 */
[----:B------:R-:W3:Y:S04]  /*f230*/  LDL R53, [R1+0x9e0] ;  /* 0x0009e00001357983 */ /* 0x000ee80000100800 */
[----:B--2---:R1:W-:Y:S04]  /*f240*/  STL [R1+0x744], R48 ;  /* 0x0007443001007387 */ /* 0x0043e80000100800 */
[----:B-1----:R-:W2:Y:S04]  /*f250*/  LDL R48, [R1+0xa1c] ;  /* 0x000a1c0001307983 */ /* 0x002ea80000100800 */
[----:B----4-:R1:W-:Y:S04]  /*f260*/  STL [R1+0x748], R49 ;  /* 0x0007483101007387 */ /* 0x0103e80000100800 */
[----:B-1----:R-:W2:Y:S04]  /*f270*/  LDL R49, [R1+0xa20] ;  /* 0x000a200001317983 */ /* 0x002ea80000100800 */
[----:B------:R-:W4:Y:S04]  /*f280*/  LDL.LU.64 R56, [R1+0x1158] ;  /* 0x0011580001387983 */ /* 0x000f280000300a00 */
[----:B------:R1:W-:Y:S04]  /*f290*/  STL [R1+0x730], R50 ;  /* 0x0007303201007387 */ /* 0x0003e80000100800 */
[----:B------:R-:W4:Y:S04]  /*f2a0*/  LDL R51, [R1+0xa60] ;  /* 0x000a600001337983 */ /* 0x000f280000100800 */
[----:B-1----:R-:W4:Y:S01]  /*f2b0*/  LDL R50, [R1+0xa5c] ;  /* 0x000a5c0001327983 */ /* 0x002f220000100800 */
[----:B------:R-:W-:-:S05]  /*f2c0*/  VIADD R92, R24, 0xfffffff4 ;  /* 0xfffffff4185c7836 */ /* 0x000fca0000000000 */
[----:B------:R-:W-:Y:S01]  /*f2d0*/  ISETP.GE.U32.AND P4, PT, R92, 0x7fffffb5, PT ;  /* 0x7fffffb55c00780c */ /* 0x000fe20003f86070 */
[----:B------:R-:W-:-:S05]  /*f2e0*/  VIADD R92, R24, 0xffffffec ;  /* 0xffffffec185c7836 */ /* 0x000fca0000000000 */
[----:B------:R-:W-:Y:S01]  /*f2f0*/  ISETP.GE.U32.AND P6, PT, R92, 0x7fffffad, PT ;  /* 0x7fffffad5c00780c */ /* 0x000fe20003fc6070 */
[----:B------:R-:W-:-:S06]  /*f300*/  VIADD R92, R24, 0xffffffe4 ;  /* 0xffffffe4185c7836 */ /* 0x000fcc0000000000 */
[----:B---3--:R-:W-:-:S04]  /*f310*/  @!P4 LOP3.LUT R47, R47, R46, RZ, 0x3c, !PT ;  /* 0x0000002e2f2fc212 */ /* 0x008fc800078e3cff */
[----:B------:R-:W-:Y:S02]  /*f320*/  @!P4 LOP3.LUT R46, R47, R46, RZ, 0x3c, !PT ;  /* 0x0000002e2f2ec212 */ /* 0x000fe400078e3cff */
[----:B------:R-:W-:Y:S02]  /*f330*/  @!P6 LOP3.LUT R55, R55, R54, RZ, 0x3c, !PT ;  /* 0x000000363737e212 */ /* 0x000fe400078e3cff */
[----:B------:R-:W-:Y:S02]  /*f340*/  PRMT R45, RZ, 0x7610, R45 ;  /* 0x00007610ff2d7816 */ /* 0x000fe4000000002d */
[----:B------:R-:W-:Y:S01]  /*f350*/  ISETP.GE.U32.AND P0, PT, R92, 0x7fffffa5, PT ;  /* 0x7fffffa55c00780c */ /* 0x000fe20003f06070 */
[----:B------:R-:W-:Y:S01]  /*f360*/  VIADD R92, R24, 0xffffffdc ;  /* 0xffffffdc185c7836 */ /* 0x000fe20000000000 */
[----:B------:R-:W-:Y:S02]  /*f370*/  @!P4 LOP3.LUT R47, R47, R46, RZ, 0x3c, !PT ;  /* 0x0000002e2f2fc212 */ /* 0x000fe400078e3cff */
[----:B------:R-:W-:-:S02]  /*f380*/  @!P6 LOP3.LUT R54, R55, R54, RZ, 0x3c, !PT ;  /* 0x000000363736e212 */ /* 0x000fc400078e3cff */
[----:B------:R-:W-:Y:S01]  /*f390*/  PRMT R44, RZ, 0x7610, R44 ;  /* 0x00007610ff2c7816 */ /* 0x000fe2000000002c */
[----:B------:R1:W3:Y:S01]  /*f3a0*/  @!P4 LDG.E.U8 R45, desc[UR22][R46.64] ;  /* 0x000000162e2dc981 */ /* 0x0002e2000c1e1100 */
[----:B------:R-:W-:Y:S01]  /*f3b0*/  ISETP.GE.U32.AND P4, PT, R92, 0x7fffff9d, PT ;  /* 0x7fffff9d5c00780c */ /* 0x000fe20003f86070 */
[----:B------:R-:W-:Y:S01]  /*f3c0*/  VIADD R92, R24, 0xffffffd4 ;  /* 0xffffffd4185c7836 */ /* 0x000fe20000000000 */
[----:B------:R-:W-:-:S05]  /*f3d0*/  @!P6 LOP3.LUT R55, R55, R54, RZ, 0x3c, !PT ;  /* 0x000000363737e212 */ /* 0x000fca00078e3cff */
[----:B------:R-:W3:Y:S04]  /*f3e0*/  @!P6 LDG.E.U8 R44, desc[UR22][R54.64] ;  /* 0x00000016362ce981 */ /* 0x000ee8000c1e1100 */
[----:B------:R-:W1:Y:S04]  /*f3f0*/  LDL R46, [R1+0xa9c] ;  /* 0x000a9c00012e7983 */ /* 0x000e680000100800 */
[----:B------:R-:W1:Y:S01]  /*f400*/  LDL R47, [R1+0xaa0] ;  /* 0x000aa000012f7983 */ /* 0x000e620000100800 */
[----:B------:R-:W-:Y:S02]  /*f410*/  ISETP.GE.U32.AND P6, PT, R92, 0x7fffff95, PT ;  /* 0x7fffff955c00780c */ /* 0x000fe40003fc6070 */
[----:B------:R-:W-:Y:S01]  /*f420*/  PRMT R38, RZ, 0x7610, R38 ;  /* 0x00007610ff267816 */ /* 0x000fe20000000026 */
[----:B------:R-:W3:Y:S01]  /*f430*/  LDL.LU.64 R54, [R1+0x1150] ;  /* 0x0011500001367983 */ /* 0x000ee20000300a00 */
[----:B------:R-:W-:-:S02]  /*f440*/  PRMT R39, RZ, 0x7610, R39 ;  /* 0x00007610ff277816 */ /* 0x000fc40000000027 */
        /* <DEDUP_REMOVED lines=10> */
[----:B------:R-:W-:Y:S01]  /*f4f0*/  PRMT R43, RZ, 0x7610, R43 ;  /* 0x00007610ff2b7816 */ /* 0x000fe2000000002b */
[----:B------:R-:W-:Y:S01]  /*f500*/  VIADD R92, R24, 0xffffffcc ;  /* 0xffffffcc185c7836 */ /* 0x000fe20000000000 */
[----:B------:R-:W-:-:S05]  /*f510*/  @!P0 LOP3.LUT R53, R53, R52, RZ, 0x3c, !PT ;  /* 0x0000003435358212 */ /* 0x000fca00078e3cff */
[----:B------:R-:W2:Y:S01]  /*f520*/  @!P0 LDG.E.U8 R43, desc[UR22][R52.64] ;  /* 0x00000016342b8981 */ /* 0x000ea2000c1e1100 */
[----:B------:R-:W-:Y:S02]  /*f530*/  ISETP.GE.U32.AND P0, PT, R92, 0x7fffff8d, PT ;  /* 0x7fffff8d5c00780c */ /* 0x000fe40003f06070 */
[----:B------:R-:W-:-:S11]  /*f540*/  PRMT R42, RZ, 0x7610, R42 ;  /* 0x00007610ff2a7816 */ /* 0x000fd6000000002a */
[----:B-1----:R-:W-:-:S04]  /*f550*/  @!P0 LOP3.LUT R47, R47, R46, RZ, 0x3c, !PT ;  /* 0x0000002e2f2f8212 */ /* 0x002fc800078e3cff */
[C---:B------:R-:W-:Y:S01]  /*f560*/  @!P0 LOP3.LUT R46, R47.reuse, R46, RZ, 0x3c, !PT ;  /* 0x0000002e2f2e8212 */ /* 0x040fe200078e3cff */
[----:B---3--:R1:W-:Y:S03]  /*f570*/  STL [R1+0x728], R44 ;  /* 0x0007282c01007387 */ /* 0x0083e60000100800 */
[----:B------:R-:W-:-:S05]  /*f580*/  @!P0 LOP3.LUT R47, R47, R46, RZ, 0x3c, !PT ;  /* 0x0000002e2f2f8212 */ /* 0x000fca00078e3cff */
[----:B------:R-:W3:Y:S04]  /*f590*/  @!P0 LDG.E.U8 R42, desc[UR22][R46.64] ;  /* 0x000000162e2a8981 */ /* 0x000ee8000c1e1100 */
[----:B-1----:R-:W3:Y:S04]  /*f5a0*/  LDL R44, [R1+0xadc] ;  /* 0x000adc00012c7983 */ /* 0x002ee80000100800 */
[----:B------:R1:W-:Y:S04]  /*f5b0*/  STL [R1+0x72c], R45 ;  /* 0x00072c2d01007387 */ /* 0x0003e80000100800 */
[----:B-1----:R-:W3:Y:S04]  /*f5c0*/  LDL R45, [R1+0xae0] ;  /* 0x000ae000012d7983 */ /* 0x002ee80000100800 */
[----:B------:R-:W3:Y:S04]  /*f5d0*/  LDL.LU.64 R52, [R1+0x1148] ;  /* 0x0011480001347983 */ /* 0x000ee80000300a00 */
[----:B------:R-:W3:Y:S04]  /*f5e0*/  LDL R48, [R1+0x11c] ;  /* 0x00011c0001307983 */ /* 0x000ee80000100800 */
[----:B------:R-:W3:Y:S04]  /*f5f0*/  LDL R49, [R1+0x120] ;  /* 0x0001200001317983 */ /* 0x000ee80000100800 */
[----:B------:R-:W3:Y:S04]  /*f600*/  LDL.LU.64 R50, [R1+0x1140] ;  /* 0x0011400001327983 */ /* 0x000ee80000300a00 */
        /* <DEDUP_REMOVED lines=9> */
[----:B------:R1:W-:Y:S04]  /*f6a0*/  STL [R1+0x724], R43 ;  /* 0x0007242b01007387 */ /* 0x0003e80000100800 */
[----:B------:R-:W-:Y:S01]  /*f6b0*/  ISETP.GE.U32.AND P6, PT, R92, 0x7fffffbc, PT ;  /* 0x7fffffbc5c00780c */ /* 0x000fe20003fc6070 */
[----:B------:R-:W-:Y:S01]  /*f6c0*/  VIADD R92, R24, 0xfffffff3 ;  /* 0xfffffff3185c7836 */ /* 0x000fe20000000000 */
[----:B------:R-:W-:-:S04]  /*f6d0*/  PRMT R35, RZ, 0x7610, R35 ;  /* 0x00007610ff237816 */ /* 0x000fc80000000023 */
[----:B------:R-:W-:Y:S01]  /*f6e0*/  ISETP.GE.U32.AND P0, PT, R92, 0x7fffffb4, PT ;  /* 0x7fffffb45c00780c */ /* 0x000fe20003f06070 */
[----:B------:R-:W-:Y:S01]  /*f6f0*/  VIADD R92, R24, 0xffffffeb ;  /* 0xffffffeb185c7836 */ /* 0x000fe20000000000 */
[----:B---3--:R3:W-:Y:S01]  /*f700*/  STL [R1+0x708], R42 ;  /* 0x0007082a01007387 */ /* 0x0087e20000100800 */
[----:B-1----:R-:W-:Y:S01]  /*f710*/  @!P4 IMAD.MOV.U32 R43, RZ, RZ, R44 ;  /* 0x000000ffff2bc224 */ /* 0x002fe200078e002c */
[----:B------:R-:W-:Y:S02]  /*f720*/  PRMT R34, RZ, 0x7610, R34 ;  /* 0x00007610ff227816 */ /* 0x000fe40000000022 */
[----:B------:R-:W2:Y:S01]  /*f730*/  LDL R44, [R1+0x9e4] ;  /* 0x0009e400012c7983 */ /* 0x000ea20000100800 */
[----:B---3--:R-:W-:Y:S01]  /*f740*/  @!P4 IMAD.MOV.U32 R42, RZ, RZ, R45 ;  /* 0x000000ffff2ac224 */ /* 0x008fe200078e002d */
[----:B------:R-:W-:Y:S02]  /*f750*/  PRMT R36, RZ, 0x7610, R36 ;  /* 0x00007610ff247816 */ /* 0x000fe40000000024 */
[----:B------:R-:W3:Y:S04]  /*f760*/  LDL R45, [R1+0x9e8] ;  /* 0x0009e800012d7983 */ /* 0x000ee80000100800 */
[----:B------:R1:W3:Y:S01]  /*f770*/  @!P4 LDG.E.U8 R35, desc[UR22][R42.64] ;  /* 0x000000162a23c981 */ /* 0x0002e2000c1e1100 */
[----:B------:R-:W-:-:S02]  /*f780*/  ISETP.GE.U32.AND P4, PT, R92, 0x7fffffac, PT ;  /* 0x7fffffac5c00780c */ /* 0x000fc40003f86070 */
[----:B------:R-:W-:-:S04]  /*f790*/  @!P6 LOP3.LUT R49, R49, R48, RZ, 0x3c, !PT ;  /* 0x000000303131e212 */ /* 0x000fc800078e3cff */
[C---:B------:R-:W-:Y:S01]  /*f7a0*/  @!P6 LOP3.LUT R48, R49.reuse, R48, RZ, 0x3c, !PT ;  /* 0x000000303130e212 */ /* 0x040fe200078e3cff */
[----:B------:R-:W1:Y:S03]  /*f7b0*/  LDL R42, [R1+0xa24] ;  /* 0x000a2400012a7983 */ /* 0x000e660000100800 */
[----:B------:R-:W-:Y:S01]  /*f7c0*/  @!P6 LOP3.LUT R49, R49, R48, RZ, 0x3c, !PT ;  /* 0x000000303131e212 */ /* 0x000fe200078e3cff */
[----:B------:R-:W1:Y:S01]  /*f7d0*/  LDL R43, [R1+0xa28] ;  /* 0x000a2800012b7983 */ /* 0x000e620000100800 */
[----:B------:R-:W-:-:S03]  /*f7e0*/  PRMT R37, RZ, 0x7610, R37 ;  /* 0x00007610ff257816 */ /* 0x000fc60000000025 */
[----:B------:R-:W3:Y:S01]  /*f7f0*/  @!P6 LDG.E.U8 R34, desc[UR22][R48.64] ;  /* 0x000000163022e981 */ /* 0x000ee2000c1e1100 */
[----:B----4-:R-:W-:Y:S01]  /*f800*/  @!P0 LOP3.LUT R39, R39, R38, RZ, 0x3c, !PT ;  /* 0x0000002627278212 */ /* 0x010fe200078e3cff */
[----:B------:R-:W-:Y:S01]  /*f810*/  VIADD R92, R24, 0xffffffe3 ;  /* 0xffffffe3185c7836 */ /* 0x000fe20000000000 */
[----:B--2---:R-:W-:Y:S01]  /*f820*/  @!P4 LOP3.LUT R47, R47, R46, RZ, 0x3c, !PT ;  /* 0x0000002e2f2fc212 */ /* 0x004fe200078e3cff */
[----:B------:R-:W2:Y:S01]  /*f830*/  LDL.LU.64 R48, [R1+0x1138] ;  /* 0x0011380001307983 */ /* 0x000ea20000300a00 */
[----:B------:R-:W-:Y:S02]  /*f840*/  @!P0 LOP3.LUT R38, R39, R38, RZ, 0x3c, !PT ;  /* 0x0000002627268212 */ /* 0x000fe400078e3cff */
[----:B------:R-:W-:Y:S02]  /*f850*/  @!P4 LOP3.LUT R46, R47, R46, RZ, 0x3c, !PT ;  /* 0x0000002e2f2ec212 */ /* 0x000fe400078e3cff */
[----:B------:R-:W-:Y:S02]  /*f860*/  @!P0 LOP3.LUT R39, R39, R38, RZ, 0x3c, !PT ;  /* 0x0000002627278212 */ /* 0x000fe400078e3cff */
[----:B------:R-:W-:-:S03]  /*f870*/  @!P4 LOP3.LUT R47, R47, R46, RZ, 0x3c, !PT ;  /* 0x0000002e2f2fc212 */ /* 0x000fc600078e3cff */
[----:B------:R-:W4:Y:S04]  /*f880*/  @!P0 LDG.E.U8 R37, desc[UR22][R38.64] ;  /* 0x0000001626258981 */ /* 0x000f28000c1e1100 */
[----:B------:R-:W2:Y:S01]  /*f890*/  @!P4 LDG.E.U8 R36, desc[UR22][R46.64] ;  /* 0x000000162e24c981 */ /* 0x000ea2000c1e1100 */
[----:B------:R-:W-:Y:S01]  /*f8a0*/  ISETP.GE.U32.AND P6, PT, R92, 0x7fffffa4, PT ;  /* 0x7fffffa45c00780c */ /* 0x000fe20003fc6070 */
[----:B------:R-:W-:-:S05]  /*f8b0*/  VIADD R92, R24, 0xffffffdb ;  /* 0xffffffdb185c7836 */ /* 0x000fca0000000000 */
[----:B------:R-:W-:Y:S02]  /*f8c0*/  ISETP.GE.U32.AND P0, PT, R92, 0x7fffff9c, PT ;  /* 0x7fffff9c5c00780c */ /* 0x000fe40003f06070 */
[----:B------:R-:W-:Y:S02]  /*f8d0*/  PRMT R40, RZ, 0x7610, R40 ;  /* 0x00007610ff287816 */ /* 0x000fe40000000028 */
[----:B------:R-:W-:-:S03]  /*f8e0*/  PRMT R41, RZ, 0x7610, R41 ;  /* 0x00007610ff297816 */ /* 0x000fc60000000029 */
[----:B---3--:R-:W-:-:S04]  /*f8f0*/  @!P6 LOP3.LUT R45, R45, R44, RZ, 0x3c, !PT ;  /* 0x0000002c2d2de212 */ /* 0x008fc800078e3cff */
[----:B------:R-:W-:-:S04]  /*f900*/  @!P6 LOP3.LUT R44, R45, R44, RZ, 0x3c, !PT ;  /* 0x0000002c2d2ce212 */ /* 0x000fc800078e3cff */
[----:B------:R-:W-:-:S05]  /*f910*/  @!P6 LOP3.LUT R45, R45, R44, RZ, 0x3c, !PT ;  /* 0x0000002c2d2de212 */ /* 0x000fca00078e3cff */
[----:B------:R-:W3:Y:S01]  /*f920*/  @!P6 LDG.E.U8 R41, desc[UR22][R44.64] ;  /* 0x000000162c29e981 */ /* 0x000ee2000c1e1100 */
[----:B-1----:R-:W-:-:S03]  /*f930*/  @!P0 LOP3.LUT R43, R43, R42, RZ, 0x3c, !PT ;  /* 0x0000002a2b2b8212 */ /* 0x002fc600078e3cff */
[----:B------:R1:W-:Y:S01]  /*f940*/  STL [R1+0x6f0], R34 ;  /* 0x0006f02201007387 */ /* 0x0003e20000100800 */
[----:B------:R-:W-:-:S04]  /*f950*/  @!P0 LOP3.LUT R42, R43, R42, RZ, 0x3c, !PT ;  /* 0x0000002a2b2a8212 */ /* 0x000fc800078e3cff */
[----:B------:R-:W-:Y:S01]  /*f960*/  @!P0 LOP3.LUT R43, R43, R42, RZ, 0x3c, !PT ;  /* 0x0000002a2b2b8212 */ /* 0x000fe200078e3cff */
[----:B-1----:R-:W3:Y:S04]  /*f970*/  LDL R34, [R1+0xa64] ;  /* 0x000a640001227983 */ /* 0x002ee80000100800 */
[----:B------:R1:W-:Y:S04]  /*f980*/  STL [R1+0x704], R35 ;  /* 0x0007042301007387 */ /* 0x0003e80000100800 */
[----:B------:R-:W3:Y:S04]  /*f990*/  LDL R38, [R1+0xaa4] ;  /* 0x000aa40001267983 */ /* 0x000ee80000100800 */
[----:B------:R-:W3:Y:S04]  /*f9a0*/  LDL R39, [R1+0xaa8] ;  /* 0x000aa80001277983 */ /* 0x000ee80000100800 */
[----:B-1----:R-:W3:Y:S04]  /*f9b0*/  LDL R35, [R1+0xa68] ;  /* 0x000a680001237983 */ /* 0x002ee80000100800 */
[----:B------:R-:W3:Y:S04]  /*f9c0*/  LDL.LU.64 R46, [R1+0x1130] ;  /* 0x00113000012e7983 */ /* 0x000ee80000300a00 */
[----:B------:R-:W3:Y:S04]  /*f9d0*/  @!P0 LDG.E.U8 R40, desc[UR22][R42.64] ;  /* 0x000000162a288981 */ /* 0x000ee8000c1e1100 */
[----:B--2---:R1:W-:Y:S04]  /*f9e0*/  STL [R1+0x6e8], R36 ;  /* 0x0006e82401007387 */ /* 0x0043e80000100800 */
[----:B-1----:R-:W2:Y:S04]  /*f9f0*/  LDL R36, [R1+0xae4] ;  /* 0x000ae40001247983 */ /* 0x002ea80000100800 */
[----:B----4-:R1:W-:Y:S04]  /*fa00*/  STL [R1+0x6ec], R37 ;  /* 0x0006ec2501007387 */ /* 0x0103e80000100800 */
[----:B-1----:R-:W2:Y:S01]  /*fa10*/  LDL R37, [R1+0xae8] ;  /* 0x000ae80001257983 */ /* 0x002ea20000100800 */
[----:B------:R-:W-:-:S03]  /*fa20*/  VIADD R92, R24, 0xffffffd3 ;  /* 0xffffffd3185c7836 */ /* 0x000fc60000000000 */
[----:B------:R-:W4:Y:S02]  /*fa30*/  LDL.LU.64 R44, [R1+0x1128] ;  /* 0x00112800012c7983 */ /* 0x000f240000300a00 */
[----:B------:R-:W-:Y:S01]  /*fa40*/  ISETP.GE.U32.AND P4, PT, R92, 0x7fffff94, PT ;  /* 0x7fffff945c00780c */ /* 0x000fe20003f86070 */
[----:B------:R-:W-:Y:S01]  /*fa50*/  VIADD R92, R24, 0xffffffcb ;  /* 0xffffffcb185c7836 */ /* 0x000fe20000000000 */
[----:B------:R-:W4:Y:S04]  /*fa60*/  LDL.LU.64 R42, [R1+0x1120] ;  /* 0x00112000012a7983 */ /* 0x000f280000300a00 */
[----:B------:R-:W-:Y:S01]  /*fa70*/  ISETP.GE.U32.AND P6, PT, R92, 0x7fffff8c, PT ;  /* 0x7fffff8c5c00780c */ /* 0x000fe20003fc6070 */
[----:B------:R-:W-:-:S05]  /*fa80*/  VIADD R92, R24, 0xffffffc3 ;  /* 0xffffffc3185c7836 */ /* 0x000fca0000000000 */
[----:B------:R-:W-:Y:S02]  /*fa90*/  ISETP.GE.U32.AND P0, PT, R92, 0x7fffff84, PT ;  /* 0x7fffff845c00780c */ /* 0x000fe40003f06070 */
[----:B------:R-:W-:Y:S02]  /*faa0*/  PRMT R29, RZ, 0x7610, R29 ;  /* 0x00007610ff1d7816 */ /* 0x000fe4000000001d */
[----:B------:R-:W-:Y:S02]  /*fab0*/  PRMT R31, RZ, 0x7610, R31 ;  /* 0x00007610ff1f7816 */ /* 0x000fe4000000001f */
[----:B------:R-:W-:Y:S02]  /*fac0*/  PRMT R28, RZ, 0x7610, R28 ;  /* 0x00007610ff1c7816 */ /* 0x000fe4000000001c */
[----:B---3--:R-:W-:Y:S02]  /*fad0*/  @!P6 LOP3.LUT R39, R39, R38, RZ, 0x3c, !PT ;  /* 0x000000262727e212 */ /* 0x008fe400078e3cff */
[----:B------:R-:W-:-:S02]  /*fae0*/  @!P4 LOP3.LUT R35, R35, R34, RZ, 0x3c, !PT ;  /* 0x000000222323c212 */ /* 0x000fc400078e3cff */
[----:B------:R-:W-:Y:S02]  /*faf0*/  @!P6 LOP3.LUT R38, R39, R38, RZ, 0x3c, !PT ;  /* 0x000000262726e212 */ /* 0x000fe400078e3cff */
[----:B------:R-:W-:Y:S01]  /*fb00*/  @!P4 LOP3.LUT R34, R35, R34, RZ, 0x3c, !PT ;  /* 0x000000222322c212 */ /* 0x000fe200078e3cff */
[----:B------:R1:W-:Y:S01]  /*fb10*/  STL [R1+0x6d0], R40 ;  /* 0x0006d02801007387 */ /* 0x0003e20000100800 */
[----:B------:R-:W-:Y:S02]  /*fb20*/  @!P6 LOP3.LUT R39, R39, R38, RZ, 0x3c, !PT ;  /* 0x000000262727e212 */ /* 0x000fe400078e3cff */
[----:B------:R-:W-:-:S03]  /*fb30*/  @!P4 LOP3.LUT R35, R35, R34, RZ, 0x3c, !PT ;  /* 0x000000222323c212 */ /* 0x000fc600078e3cff */
[----:B------:R3:W3:Y:S04]  /*fb40*/  @!P6 LDG.E.U8 R29, desc[UR22][R38.64] ;  /* 0x00000016261de981 */ /* 0x0006e8000c1e1100 */
[----:B-1----:R-:W3:Y:S04]  /*fb50*/  LDL R40, [R1+0x124] ;  /* 0x0001240001287983 */ /* 0x002ee80000100800 */
[----:B------:R1:W-:Y:S04]  /*fb60*/  STL [R1+0x6e4], R41 ;  /* 0x0006e42901007387 */ /* 0x0003e80000100800 */
[----:B------:R-:W3:Y:S04]  /*fb70*/  LDL R38, [R1+0x9ac] ;  /* 0x0009ac0001267983 */ /* 0x000ee80000100800 */
[----:B------:R-:W3:Y:S04]  /*fb80*/  LDL R39, [R1+0x9b0] ;  /* 0x0009b00001277983 */ /* 0x000ee80000100800 */
[----:B-1----:R-:W3:Y:S04]  /*fb90*/  LDL R41, [R1+0x128] ;  /* 0x0001280001297983 */ /* 0x002ee80000100800 */
[----:B------:R1:W4:Y:S04]  /*fba0*/  @!P4 LDG.E.U8 R31, desc[UR22][R34.64] ;  /* 0x00000016221fc981 */ /* 0x000328000c1e1100 */
[----:B------:R-:W1:Y:S04]  /*fbb0*/  LDL R34, [R1+0x164] ;  /* 0x0001640001227983 */ /* 0x000e680000100800 */
[----:B------:R-:W1:Y:S01]  /*fbc0*/  LDL R35, [R1+0x168] ;  /* 0x0001680001237983 */ /* 0x000e620000100800 */
[----:B--2---:R-:W-:-:S04]  /*fbd0*/  @!P0 LOP3.LUT R37, R37, R36, RZ, 0x3c, !PT ;  /* 0x0000002425258212 */ /* 0x004fc800078e3cff */
[----:B------:R-:W-:-:S04]  /*fbe0*/  @!P0 LOP3.LUT R36, R37, R36, RZ, 0x3c, !PT ;  /* 0x0000002425248212 */ /* 0x000fc800078e3cff */
[----:B------:R-:W-:-:S05]  /*fbf0*/  @!P0 LOP3.LUT R37, R37, R36, RZ, 0x3c, !PT ;  /* 0x0000002425258212 */ /* 0x000fca00078e3cff */
[----:B------:R-:W2:Y:S01]  /*fc00*/  @!P0 LDG.E.U8 R28, desc[UR22][R36.64] ;  /* 0x00000016241c8981 */ /* 0x000ea2000c1e1100 */
[----:B------:R-:W-:-:S05]  /*fc10*/  VIADD R92, R24, 0xfffffffa ;  /* 0xfffffffa185c7836 */ /* 0x000fca0000000000 */
[----:B------:R-:W-:Y:S01]  /*fc20*/  ISETP.GE.U32.AND P4, PT, R92, 0x7fffffbb, PT ;  /* 0x7fffffbb5c00780c */ /* 0x000fe20003f86070 */
[----:B------:R-:W-:Y:S01]  /*fc30*/  VIADD R92, R24, 0xfffffff2 ;  /* 0xfffffff2185c7836 */ /* 0x000fe20000000000 */
[----:B------:R-:W-:Y:S01]  /*fc40*/  PRMT R27, RZ, 0x7610, R27 ;  /* 0x00007610ff1b7816 */ /* 0x000fe2000000001b */
[----:B------:R-:W4:Y:S03]  /*fc50*/  LDL R36, [R1+0x9ec] ;  /* 0x0009ec0001247983 */ /* 0x000f260000100800 */
[----:B------:R-:W-:Y:S01]  /*fc60*/  ISETP.GE.U32.AND P6, PT, R92, 0x7fffffb3, PT ;  /* 0x7fffffb35c00780c */ /* 0x000fe20003fc6070 */
[----:B------:R-:W-:Y:S01]  /*fc70*/  VIADD R92, R24, 0xffffffea ;  /* 0xffffffea185c7836 */ /* 0x000fe20000000000 */
[----:B------:R-:W4:Y:S04]  /*fc80*/  LDL R37, [R1+0x9f0] ;  /* 0x0009f00001257983 */ /* 0x000f280000100800 */
[----:B------:R-:W-:-:S02]  /*fc90*/  ISETP.GE.U32.AND P0, PT, R92, 0x7fffffab, PT ;  /* 0x7fffffab5c00780c */ /* 0x000fc40003f06070 */
[----:B------:R-:W-:Y:S02]  /*fca0*/  PRMT R32, RZ, 0x7610, R32 ;  /* 0x00007610ff207816 */ /* 0x000fe40000000020 */
[----:B------:R-:W-:Y:S02]  /*fcb0*/  PRMT R33, RZ, 0x7610, R33 ;  /* 0x00007610ff217816 */ /* 0x000fe40000000021 */
[----:B---3--:R-:W-:-:S07]  /*fcc0*/  @!P4 LOP3.LUT R41, R41, R40, RZ, 0x3c, !PT ;  /* 0x000000282929c212 */ /* 0x008fce00078e3cff */
[----:B------:R-:W-:Y:S02]  /*fcd0*/  @!P0 LOP3.LUT R39, R39, R38, RZ, 0x3c, !PT ;  /* 0x0000002627278212 */ /* 0x000fe400078e3cff */
[----:B------:R-:W-:Y:S02]  /*fce0*/  @!P4 LOP3.LUT R40, R41, R40, RZ, 0x3c, !PT ;  /* 0x000000282928c212 */ /* 0x000fe400078e3cff */
[----:B------:R-:W-:Y:S02]  /*fcf0*/  @!P0 LOP3.LUT R38, R39, R38, RZ, 0x3c, !PT ;  /* 0x0000002627268212 */ /* 0x000fe400078e3cff */
[----:B------:R-:W-:Y:S02]  /*fd00*/  @!P4 LOP3.LUT R41, R41, R40, RZ, 0x3c, !PT ;  /* 0x000000282929c212 */ /* 0x000fe400078e3cff */
[----:B------:R-:W-:-:S03]  /*fd10*/  @!P0 LOP3.LUT R39, R39, R38, RZ, 0x3c, !PT ;  /* 0x0000002627278212 */ /* 0x000fc600078e3cff */
[----:B------:R-:W3:Y:S04]  /*fd20*/  @!P4 LDG.E.U8 R27, desc[UR22][R40.64] ;  /* 0x00000016281bc981 */ /* 0x000ee8000c1e1100 */
[----:B------:R-:W4:Y:S01]  /*fd30*/  @!P0 LDG.E.U8 R32, desc[UR22][R38.64] ;  /* 0x0000001626208981 */ /* 0x000f22000c1e1100 */
[----:B-1----:R-:W-:-:S04]  /*fd40*/  @!P6 LOP3.LUT R35, R35, R34, RZ, 0x3c, !PT ;  /* 0x000000222323e212 */ /* 0x002fc800078e3cff */
[----:B------:R-:W-:-:S04]  /*fd50*/  @!P6 LOP3.LUT R34, R35, R34, RZ, 0x3c, !PT ;  /* 0x000000222322e212 */ /* 0x000fc800078e3cff */
[----:B------:R-:W-:-:S05]  /*fd60*/  @!P6 LOP3.LUT R35, R35, R34, RZ, 0x3c, !PT ;  /* 0x000000222323e212 */ /* 0x000fca00078e3cff */
[----:B------:R-:W4:Y:S04]  /*fd70*/  @!P6 LDG.E.U8 R33, desc[UR22][R34.64] ;  /* 0x000000162221e981 */ /* 0x000f28000c1e1100 */
[----:B--2---:R1:W-:Y:S04]  /*fd80*/  STL [R1+0x6c4], R28 ;  /* 0x0006c41c01007387 */ /* 0x0043e80000100800 */
[----:B-1----:R-:W2:Y:S04]  /*fd90*/  LDL R28, [R1+0xa2c] ;  /* 0x000a2c00011c7983 */ /* 0x002ea80000100800 */
[----:B------:R1:W-:Y:S04]  /*fda0*/  STL [R1+0x6c8], R29 ;  /* 0x0006c81d01007387 */ /* 0x0003e80000100800 */
[----:B-1----:R-:W2:Y:S01]  /*fdb0*/  LDL R29, [R1+0xa30] ;  /* 0x000a3000011d7983 */ /* 0x002ea20000100800 */
[----:B------:R-:W-:-:S03]  /*fdc0*/  VIADD R92, R24, 0xffffffe2 ;  /* 0xffffffe2185c7836 */ /* 0x000fc60000000000 */
[----:B------:R-:W2:Y:S02]  /*fdd0*/  LDL.LU.64 R40, [R1+0x1118] ;  /* 0x0011180001287983 */ /* 0x000ea40000300a00 */
[----:B------:R-:W-:Y:S01]  /*fde0*/  ISETP.GE.U32.AND P4, PT, R92, 0x7fffffa3, PT ;  /* 0x7fffffa35c00780c */ /* 0x000fe20003f86070 */
[----:B------:R-:W-:-:S05]  /*fdf0*/  VIADD R92, R24, 0xffffffda ;  /* 0xffffffda185c7836 */ /* 0x000fca0000000000 */
[----:B------:R-:W-:Y:S02]  /*fe00*/  ISETP.GE.U32.AND P6, PT, R92, 0x7fffff9b, PT ;  /* 0x7fffff9b5c00780c */ /* 0x000fe40003fc6070 */
[----:B------:R-:W-:Y:S01]  /*fe10*/  PRMT R26, RZ, 0x7610, R26 ;  /* 0x00007610ff1a7816 */ /* 0x000fe2000000001a */
[----:B---3--:R1:W-:Y:S04]  /*fe20*/  STL [R1+0x6b0], R27 ;  /* 0x0006b01b01007387 */ /* 0x0083e80000100800 */
[----:B-1----:R-:W3:Y:S04]  /*fe30*/  LDL R27, [R1+0xa6c] ;  /* 0x000a6c00011b7983 */ /* 0x002ee80000100800 */
[----:B----4-:R1:W-:Y:S04]  /*fe40*/  STL [R1+0x6cc], R31 ;  /* 0x0006cc1f01007387 */ /* 0x0103e80000100800 */
[----:B------:R-:W4:Y:S04]  /*fe50*/  LDL R34, [R1+0xaac] ;  /* 0x000aac0001227983 */ /* 0x000f280000100800 */
[----:B------:R-:W4:Y:S04]  /*fe60*/  LDL R35, [R1+0xab0] ;  /* 0x000ab00001237983 */ /* 0x000f280000100800 */
[----:B-1----:R-:W3:Y:S04]  /*fe70*/  LDL R31, [R1+0xa70] ;  /* 0x000a7000011f7983 */ /* 0x002ee80000100800 */
[----:B------:R-:W3:Y:S04]  /*fe80*/  LDL.LU.64 R38, [R1+0x1110] ;  /* 0x0011100001267983 */ /* 0x000ee80000300a00 */
[----:B------:R1:W-:Y:S04]  /*fe90*/  STL [R1+0x6a8], R32 ;  /* 0x0006a82001007387 */ /* 0x0003e80000100800 */
[----:B-1----:R-:W3:Y:S04]  /*fea0*/  LDL R32, [R1+0xaec] ;  /* 0x000aec0001207983 */ /* 0x002ee80000100800 */
[----:B------:R1:W-:Y:S04]  /*feb0*/  STL [R1+0x6ac], R33 ;  /* 0x0006ac2101007387 */ /* 0x0003e80000100800 */
[----:B-1----:R-:W3:Y:S01]  /*fec0*/  LDL R33, [R1+0xaf0] ;  /* 0x000af00001217983 */ /* 0x002ee20000100800 */
[----:B--2---:R-:W-:-:S04]  /*fed0*/  @!P6 LOP3.LUT R29, R29, R28, RZ, 0x3c, !PT ;  /* 0x0000001c1d1de212 */ /* 0x004fc800078e3cff */
[----:B------:R-:W-:-:S04]  /*fee0*/  @!P6 LOP3.LUT R28, R29, R28, RZ, 0x3c, !PT ;  /* 0x0000001c1d1ce212 */ /* 0x000fc800078e3cff */
[----:B------:R-:W-:-:S05]  /*fef0*/  @!P6 LOP3.LUT R29, R29, R28, RZ, 0x3c, !PT ;  /* 0x0000001c1d1de212 */ /* 0x000fca00078e3cff */
[----:B------:R-:W2:Y:S01]  /*ff00*/  @!P6 LDG.E.U8 R26, desc[UR22][R28.64] ;  /* 0x000000161c1ae981 */ /* 0x000ea2000c1e1100 */
[----:B------:R-:W-:Y:S01]  /*ff10*/  @!P4 LOP3.LUT R37, R37, R36, RZ, 0x3c, !PT ;  /* 0x000000242525c212 */ /* 0x000fe200078e3cff */
[----:B------:R-:W-:-:S03]  /*ff20*/  VIADD R92, R24, 0xffffffd2 ;  /* 0xffffffd2185c7836 */ /* 0x000fc60000000000 */
[C---:B------:R-:W-:Y:S02]  /*ff30*/  @!P4 LOP3.LUT R36, R37.reuse, R36, RZ, 0x3c, !PT ;  /* 0x000000242524c212 */ /* 0x040fe400078e3cff */
[----:B------:R-:W-:Y:S02]  /*ff40*/  PRMT R93, RZ, 0x7610, R93 ;  /* 0x00007610ff5d7816 */ /* 0x000fe4000000005d */
[----:B------:R-:W-:Y:S01]  /*ff50*/  ISETP.GE.U32.AND P0, PT, R92, 0x7fffff93, PT ;  /* 0x7fffff935c00780c */ /* 0x000fe20003f06070 */
[----:B------:R-:W-:Y:S01]  /*ff60*/  VIADD R92, R24, 0xffffffca ;  /* 0xffffffca185c7836 */ /* 0x000fe20000000000 */
[----:B------:R-:W-:-:S05]  /*ff70*/  @!P4 LOP3.LUT R37, R37, R36, RZ, 0x3c, !PT ;  /* 0x000000242525c212 */ /* 0x000fca00078e3cff */
[----:B------:R-:W2:Y:S01]  /*ff80*/  @!P4 LDG.E.U8 R93, desc[UR22][R36.64] ;  /* 0x00000016245dc981 */ /* 0x000ea2000c1e1100 */
[----:B------:R-:W-:Y:S01]  /*ff90*/  ISETP.GE.U32.AND P4, PT, R92, 0x7fffff8b, PT ;  /* 0x7fffff8b5c00780c */ /* 0x000fe20003f86070 */
[----:B------:R-:W-:-:S05]  /*ffa0*/  VIADD R92, R24, 0xffffffc2 ;  /* 0xffffffc2185c7836 */ /* 0x000fca0000000000 */
[----:B------:R-:W-:Y:S02]  /*ffb0*/  ISETP.GE.U32.AND P6, PT, R92, 0x7fffff83, PT ;  /* 0x7fffff835c00780c */ /* 0x000fe40003fc6070 */
[----:B------:R-:W-:Y:S01]  /*ffc0*/  PRMT R23, RZ, 0x7610, R23 ;  /* 0x00007610ff177816 */ /* 0x000fe20000000017 */
[----:B------:R-:W2:Y:S01]  /*ffd0*/  LDL.LU.64 R36, [R1+0x1108] ;  /* 0x0011080001247983 */ /* 0x000ea20000300a00 */
[----:B------:R-:W-:-:S03]  /*ffe0*/  PRMT R25, RZ, 0x7610, R25 ;  /* 0x00007610ff197816 */ /* 0x000fc60000000019 */
[----:B------:R-:W2:Y:S04]  /*fff0*/  LDL R28, [R1+0x12c] ;  /* 0x00012c00011c7983 */ /* 0x000ea80000100800 */
[----:B------:R-:W2:Y:S01]  /*10000*/  LDL R29, [R1+0x130] ;  /* 0x00013000011d7983 */ /* 0x000ea20000100800 */
[----:B------:R-:W-:Y:S02]  /*10010*/  PRMT R30, RZ, 0x7610, R30 ;  /* 0x00007610ff1e7816 */ /* 0x000fe4000000001e */
[----:B----4-:R-:W-:-:S04]  /*10020*/  @!P4 LOP3.LUT R35, R35, R34, RZ, 0x3c, !PT ;  /* 0x000000222323c212 */ /* 0x010fc800078e3cff */
[----:B------:R-:W-:-:S04]  /*10030*/  @!P4 LOP3.LUT R34, R35, R34, RZ, 0x3c, !PT ;  /* 0x000000222322c212 */ /* 0x000fc800078e3cff */
[----:B------:R-:W-:-:S05]  /*10040*/  @!P4 LOP3.LUT R35, R35, R34, RZ, 0x3c, !PT ;  /* 0x000000222323c212 */ /* 0x000fca00078e3cff */
[----:B------:R-:W4:Y:S01]  /*10050*/  @!P4 LDG.E.U8 R23, desc[UR22][R34.64] ;  /* 0x000000162217c981 */ /* 0x000f22000c1e1100 */
[----:B---3--:R-:W-:-:S04]  /*10060*/  @!P6 LOP3.LUT R33, R33, R32, RZ, 0x3c, !PT ;  /* 0x000000202121e212 */ /* 0x008fc800078e3cff */
[----:B------:R-:W-:-:S04]  /*10070*/  @!P6 LOP3.LUT R32, R33, R32, RZ, 0x3c, !PT ;  /* 0x000000202120e212 */ /* 0x000fc800078e3cff */
[----:B------:R-:W-:-:S05]  /*10080*/  @!P6 LOP3.LUT R33, R33, R32, RZ, 0x3c, !PT ;  /* 0x000000202121e212 */ /* 0x000fca00078e3cff */
[----:B------:R-:W3:Y:S04]  /*10090*/  @!P6 LDG.E.U8 R30, desc[UR22][R32.64] ;  /* 0x00000016201ee981 */ /* 0x000ee8000c1e1100 */
[----:B--2---:R1:W-:Y:S02]  /*100a0*/  STL [R1+0x690], R26 ;  /* 0x0006901a01007387 */ /* 0x0043e40000100800 */
[----:B-1----:R-:W-:-:S05]  /*100b0*/  @!P0 IMAD.MOV.U32 R26, RZ, RZ, R31 ;  /* 0x000000ffff1a8224 */ /* 0x002fca00078e001f */
[----:B------:R-:W2:Y:S04]  /*100c0*/  @!P0 LDG.E.U8 R25, desc[UR22][R26.64] ;  /* 0x000000161a198981 */ /* 0x000ea8000c1e1100 */
[----:B------:R-:W3:Y:S04]  /*100d0*/  LDL R26, [R1+0x16c] ;  /* 0x00016c00011a7983 */ /* 0x000ee80000100800 */
[----:B------:R-:W3:Y:S04]  /*100e0*/  LDL R27, [R1+0x170] ;  /* 0x00017000011b7983 */ /* 0x000ee80000100800 */
[----:B------:R-:W3:Y:S04]  /*100f0*/  LDL.LU.64 R34, [R1+0x1100] ;  /* 0x0011000001227983 */ /* 0x000ee80000300a00 */
[----:B----4-:R1:W-:Y:S04]  /*10100*/  STL [R1+0x688], R23 ;  /* 0x0006881701007387 */ /* 0x0103e80000100800 */
[----:B-1----:R-:W4:Y:S04]  /*10110*/  LDL R23, [R1+0x9b4] ;  /* 0x0009b40001177983 */ /* 0x002f280000100800 */
[----:B--2---:R1:W-:Y:S04]  /*10120*/  STL [R1+0x68c], R25 ;  /* 0x00068c1901007387 */ /* 0x0043e80000100800 */
[----:B-1----:R-:W2:Y:S04]  /*10130*/  LDL R25, [R1+0x9b8] ;  /* 0x0009b80001197983 */ /* 0x002ea80000100800 */
[----:B------:R-:W-:Y:S04]  /*10140*/  STL [R1+0x6a4], R93 ;  /* 0x0006a45d01007387 */ /* 0x000fe80000100800 */
[----:B------:R-:W2:Y:S04]  /*10150*/  LDL R32, [R1+0x9f4] ;  /* 0x0009f40001207983 */ /* 0x000ea80000100800 */
[----:B------:R-:W2:Y:S04]  /*10160*/  LDL R33, [R1+0x9f8] ;  /* 0x0009f80001217983 */ /* 0x000ea80000100800 */
[----:B---3--:R1:W-:Y:S04]  /*10170*/  STL [R1+0x684], R30 ;  /* 0x0006841e01007387 */ /* 0x0083e80000100800 */
[----:B------:R-:W3:Y:S04]  /*10180*/  LDL R31, [R1+0xa38] ;  /* 0x000a3800011f7983 */ /* 0x000ee80000100800 */
[----:B-1----:R-:W3:Y:S01]  /*10190*/  LDL R30, [R1+0xa34] ;  /* 0x000a3400011e7983 */ /* 0x002ee20000100800 */
[----:B------:R-:W-:-:S05]  /*101a0*/  VIADD R92, R24, 0xfffffff9 ;  /* 0xfffffff9185c7836 */ /* 0x000fca0000000000 */
[----:B------:R-:W-:Y:S01]  /*101b0*/  ISETP.GE.U32.AND P0, PT, R92, 0x7fffffba, PT ;  /* 0x7fffffba5c00780c */ /* 0x000fe20003f06070 */
[----:B------:R-:W-:-:S05]  /*101c0*/  VIADD R92, R24, 0xfffffff1 ;  /* 0xfffffff1185c7836 */ /* 0x000fca0000000000 */
[----:B------:R-:W-:Y:S01]  /*101d0*/  ISETP.GE.U32.AND P4, PT, R92, 0x7fffffb2, PT ;  /* 0x7fffffb25c00780c */ /* 0x000fe20003f86070 */
[----:B------:R-:W-:-:S06]  /*101e0*/  VIADD R92, R24, 0xffffffe9 ;  /* 0xffffffe9185c7836 */ /* 0x000fcc0000000000 */
[----:B------:R-:W-:-:S04]  /*101f0*/  @!P0 LOP3.LUT R29, R29, R28, RZ, 0x3c, !PT ;  /* 0x0000001c1d1d8212 */ /* 0x000fc800078e3cff */
        /* <DEDUP_REMOVED lines=8> */
[----:B------:R-:W4:Y:S01]  /*10280*/  @!P0 LDG.E.U8 R22, desc[UR22][R28.64] ;  /* 0x000000161c168981 */ /* 0x000f22000c1e1100 */
[----:B------:R-:W-:Y:S01]  /*10290*/  ISETP.GE.U32.AND P0, PT, R92, 0x7fffffa2, PT ;  /* 0x7fffffa25c00780c */ /* 0x000fe20003f06070 */
[----:B------:R-:W-:Y:S01]  /*102a0*/  VIADD R92, R24, 0xffffffd9 ;  /* 0xffffffd9185c7836 */ /* 0x000fe20000000000 */
[----:B------:R-:W-:-:S05]  /*102b0*/  @!P4 LOP3.LUT R27, R27, R26, RZ, 0x3c, !PT ;  /* 0x0000001a1b1bc212 */ /* 0x000fca00078e3cff */
[----:B------:R-:W4:Y:S01]  /*102c0*/  @!P4 LDG.E.U8 R21, desc[UR22][R26.64] ;  /* 0x000000161a15c981 */ /* 0x000f22000c1e1100 */
[----:B------:R-:W-:Y:S02]  /*102d0*/  ISETP.GE.U32.AND P4, PT, R92, 0x7fffff9a, PT ;  /* 0x7fffff9a5c00780c */ /* 0x000fe40003f86070 */
[----:B------:R-:W-:Y:S01]  /*102e0*/  PRMT R18, RZ, 0x7610, R18 ;  /* 0x00007610ff127816 */ /* 0x000fe20000000012 */
[----:B------:R-:W4:Y:S01]  /*102f0*/  LDL R28, [R1+0xa74] ;  /* 0x000a7400011c7983 */ /* 0x000f220000100800 */
[----:B------:R-:W-:-:S03]  /*10300*/  PRMT R19, RZ, 0x7610, R19 ;  /* 0x00007610ff137816 */ /* 0x000fc60000000013 */
[----:B------:R-:W4:Y:S04]  /*10310*/  LDL R29, [R1+0xa78] ;  /* 0x000a7800011d7983 */ /* 0x000f280000100800 */
[----:B------:R-:W4:Y:S04]  /*10320*/  LDL R26, [R1+0xab4] ;  /* 0x000ab400011a7983 */ /* 0x000f280000100800 */
[----:B------:R-:W4:Y:S01]  /*10330*/  LDL R27, [R1+0xab8] ;  /* 0x000ab800011b7983 */ /* 0x000f220000100800 */
[----:B--2---:R-:W-:-:S04]  /*10340*/  @!P0 LOP3.LUT R33, R33, R32, RZ, 0x3c, !PT ;  /* 0x0000002021218212 */ /* 0x004fc800078e3cff */
[----:B------:R-:W-:Y:S02]  /*10350*/  @!P0 LOP3.LUT R32, R33, R32, RZ, 0x3c, !PT ;  /* 0x0000002021208212 */ /* 0x000fe400078e3cff */
[----:B---3--:R-:W-:-:S04]  /*10360*/  @!P4 LOP3.LUT R31, R31, R30, RZ, 0x3c, !PT ;  /* 0x0000001e1f1fc212 */ /* 0x008fc800078e3cff */
[----:B------:R-:W-:Y:S02]  /*10370*/  @!P4 LOP3.LUT R30, R31, R30, RZ, 0x3c, !PT ;  /* 0x0000001e1f1ec212 */ /* 0x000fe400078e3cff */
[----:B------:R-:W-:Y:S02]  /*10380*/  @!P0 LOP3.LUT R33, R33, R32, RZ, 0x3c, !PT ;  /* 0x0000002021218212 */ /* 0x000fe400078e3cff */
[----:B------:R-:W-:-:S03]  /*10390*/  @!P4 LOP3.LUT R31, R31, R30, RZ, 0x3c, !PT ;  /* 0x0000001e1f1fc212 */ /* 0x000fc600078e3cff */
[----:B------:R-:W2:Y:S04]  /*103a0*/  @!P0 LDG.E.U8 R19, desc[UR22][R32.64] ;  /* 0x0000001620138981 */ /* 0x000ea8000c1e1100 */
[----:B------:R-:W3:Y:S01]  /*103b0*/  @!P4 LDG.E.U8 R18, desc[UR22][R30.64] ;  /* 0x000000161e12c981 */ /* 0x000ee2000c1e1100 */
[----:B------:R-:W-:Y:S01]  /*103c0*/  PRMT R20, RZ, 0x7610, R20 ;  /* 0x00007610ff147816 */ /* 0x000fe20000000014 */
[----:B------:R-:W-:Y:S02]  /*103d0*/  VIADD R92, R24, 0xffffffd1 ;  /* 0xffffffd1185c7836 */ /* 0x000fe40000000000 */
[----:B----4-:R1:W-:Y:S02]  /*103e0*/  STL [R1+0x670], R22 ;  /* 0x0006701601007387 */ /* 0x0103e40000100800 */
[----:B-1----:R-:W-:-:S05]  /*103f0*/  @!P6 IMAD.MOV.U32 R22, RZ, RZ, R25 ;  /* 0x000000ffff16e224 */ /* 0x002fca00078e0019 */
[----:B------:R-:W4:Y:S01]  /*10400*/  @!P6 LDG.E.U8 R20, desc[UR22][R22.64] ;  /* 0x000000161614e981 */ /* 0x000f22000c1e1100 */
[----:B------:R-:W-:Y:S01]  /*10410*/  ISETP.GE.U32.AND P6, PT, R92, 0x7fffff92, PT ;  /* 0x7fffff925c00780c */ /* 0x000fe20003fc6070 */
[----:B------:R-:W-:Y:S02]  /*10420*/  VIADD R92, R24, 0xffffffc9 ;  /* 0xffffffc9185c7836 */ /* 0x000fe40000000000 */
[----:B------:R1:W-:Y:S03]  /*10430*/  STL [R1+0x66c], R21 ;  /* 0x00066c1501007387 */ /* 0x0003e60000100800 */
[----:B------:R-:W-:Y:S01]  /*10440*/  ISETP.GE.U32.AND P0, PT, R92, 0x7fffff8a, PT ;  /* 0x7fffff8a5c00780c */ /* 0x000fe20003f06070 */
[----:B------:R-:W4:Y:S04]  /*10450*/  LDL R22, [R1+0xaf8] ;  /* 0x000af80001167983 */ /* 0x000f280000100800 */
[----:B-1----:R-:W4:Y:S04]  /*10460*/  LDL R21, [R1+0xaf4] ;  /* 0x000af40001157983 */ /* 0x002f280000100800 */
[----:B------:R-:W4:Y:S01]  /*10470*/  LDL.LU.64 R32, [R1+0x10f8] ;  /* 0x0010f80001207983 */ /* 0x000f220000300a00 */
[----:B------:R-:W-:-:S03]  /*10480*/  PRMT R17, RZ, 0x7610, R17 ;  /* 0x00007610ff117816 */ /* 0x000fc60000000011 */
[----:B------:R-:W4:Y:S04]  /*10490*/  LDL.LU.64 R30, [R1+0x10f0] ;  /* 0x0010f000011e7983 */ /* 0x000f280000300a00 */
[----:B------:R-:W4:Y:S04]  /*104a0*/  LDL R23, [R1+0x134] ;  /* 0x0001340001177983 */ /* 0x000f280000100800 */
[----:B------:R-:W4:Y:S01]  /*104b0*/  LDL R25, [R1+0x138] ;  /* 0x0001380001197983 */ /* 0x000f220000100800 */
[----:B------:R-:W-:-:S03]  /*104c0*/  PRMT R16, RZ, 0x7610, R16 ;  /* 0x00007610ff107816 */ /* 0x000fc60000000010 */
[----:B---3--:R1:W-:Y:S04]  /*104d0*/  STL [R1+0x650], R18 ;  /* 0x0006501201007387 */ /* 0x0083e80000100800 */
[----:B--2---:R2:W-:Y:S01]  /*104e0*/  STL [R1+0x664], R19 ;  /* 0x0006641301007387 */ /* 0x0045e20000100800 */
[----:B-1----:R-:W-:Y:S02]  /*104f0*/  @!P6 IMAD.MOV.U32 R18, RZ, RZ, R29 ;  /* 0x000000ffff12e224 */ /* 0x002fe400078e001d */
[----:B------:R-:W-:Y:S01]  /*10500*/  VIADD R92, R24, 0xffffffc1 ;  /* 0xffffffc1185c7836 */ /* 0x000fe20000000000 */
[----:B------:R-:W3:Y:S01]  /*10510*/  LDL R29, [R1+0x178] ;  /* 0x00017800011d7983 */ /* 0x000ee20000100800 */
[----:B--2---:R-:W-:-:S03]  /*10520*/  @!P6 IMAD.MOV.U32 R19, RZ, RZ, R28 ;  /* 0x000000ffff13e224 */ /* 0x004fc600078e001c */
[----:B------:R-:W-:Y:S01]  /*10530*/  ISETP.GE.U32.AND P4, PT, R92, 0x7fffff82, PT ;  /* 0x7fffff825c00780c */ /* 0x000fe20003f86070 */
[----:B------:R-:W3:Y:S04]  /*10540*/  LDL R28, [R1+0x174] ;  /* 0x00017400011c7983 */ /* 0x000ee80000100800 */
[----:B------:R1:W2:Y:S02]  /*10550*/  @!P6 LDG.E.U8 R17, desc[UR22][R18.64] ;  /* 0x000000161211e981 */ /* 0x0002a4000c1e1100 */
[----:B-1----:R-:W-:Y:S02]  /*10560*/  @!P0 IMAD.MOV.U32 R18, RZ, RZ, R27 ;  /* 0x000000ffff128224 */ /* 0x002fe400078e001b */
[----:B------:R-:W-:-:S05]  /*10570*/  @!P0 IMAD.MOV.U32 R19, RZ, RZ, R26 ;  /* 0x000000ffff138224 */ /* 0x000fca00078e001a */
[----:B------:R-:W2:Y:S01]  /*10580*/  @!P0 LDG.E.U8 R16, desc[UR22][R18.64] ;  /* 0x0000001612108981 */ /* 0x000ea2000c1e1100 */
[----:B------:R-:W-:-:S03]  /*10590*/  PRMT R10, RZ, 0x7610, R10 ;  /* 0x00007610ff0a7816 */ /* 0x000fc6000000000a */
[----:B----4-:R-:W-:Y:S04]  /*105a0*/  STL [R1+0x668], R20 ;  /* 0x0006681401007387 */ /* 0x010fe80000100800 */
[----:B------:R-:W4:Y:S04]  /*105b0*/  LDL R26, [R1+0x9bc] ;  /* 0x0009bc00011a7983 */ /* 0x000f280000100800 */
[----:B------:R-:W4:Y:S01]  /*105c0*/  LDL R27, [R1+0x9c0] ;  /* 0x0009c000011b7983 */ /* 0x000f220000100800 */
[----:B------:R-:W-:-:S05]  /*105d0*/  VIADD R92, R24, 0xfffffff8 ;  /* 0xfffffff8185c7836 */ /* 0x000fca0000000000 */
[----:B------:R-:W-:Y:S01]  /*105e0*/  ISETP.GE.U32.AND P6, PT, R92, 0x7fffffb9, PT ;  /* 0x7fffffb95c00780c */ /* 0x000fe20003fc6070 */
[----:B------:R-:W-:Y:S01]  /*105f0*/  VIADD R92, R24, 0xfffffff0 ;  /* 0xfffffff0185c7836 */ /* 0x000fe20000000000 */
[----:B--2---:R1:W-:Y:S04]  /*10600*/  STL [R1+0x648], R16 ;  /* 0x0006481001007387 */ /* 0x0043e80000100800 */
[----:B------:R2:W-:Y:S01]  /*10610*/  STL [R1+0x64c], R17 ;  /* 0x00064c1101007387 */ /* 0x0005e20000100800 */
[----:B-1----:R-:W-:Y:S02]  /*10620*/  @!P4 IMAD.MOV.U32 R16, RZ, RZ, R22 ;  /* 0x000000ffff10c224 */ /* 0x002fe400078e0016 */
[----:B--2---:R-:W-:-:S05]  /*10630*/  @!P4 IMAD.MOV.U32 R17, RZ, RZ, R21 ;  /* 0x000000ffff11c224 */ /* 0x004fca00078e0015 */
[----:B------:R-:W2:Y:S01]  /*10640*/  @!P4 LDG.E.U8 R10, desc[UR22][R16.64] ;  /* 0x00000016100ac981 */ /* 0x000ea2000c1e1100 */
[----:B------:R-:W-:Y:S02]  /*10650*/  ISETP.GE.U32.AND P0, PT, R92, 0x7fffffb1, PT ;  /* 0x7fffffb15c00780c */ /* 0x000fe40003f06070 */
[----:B------:R-:W-:-:S11]  /*10660*/  PRMT R11, RZ, 0x7610, R11 ;  /* 0x00007610ff0b7816 */ /* 0x000fd6000000000b */
[----:B---3--:R-:W-:-:S04]  /*10670*/  @!P0 LOP3.LUT R29, R29, R28, RZ, 0x3c, !PT ;  /* 0x0000001c1d1d8212 */ /* 0x008fc800078e3cff */
[----:B------:R-:W-:-:S04]  /*10680*/  @!P0 LOP3.LUT R28, R29, R28, RZ, 0x3c, !PT ;  /* 0x0000001c1d1c8212 */ /* 0x000fc800078e3cff */
[----:B------:R-:W-:-:S05]  /*10690*/  @!P0 LOP3.LUT R29, R29, R28, RZ, 0x3c, !PT ;  /* 0x0000001c1d1d8212 */ /* 0x000fca00078e3cff */
[----:B------:R-:W3:Y:S01]  /*106a0*/  @!P0 LDG.E.U8 R11, desc[UR22][R28.64] ;  /* 0x000000161c0b8981 */ /* 0x000ee2000c1e1100 */
[----:B------:R-:W-:-:S03]  /*106b0*/  VIADD R92, R24, 0xffffffe8 ;  /* 0xffffffe8185c7836 */ /* 0x000fc60000000000 */
[----:B--2---:R1:W-:Y:S04]  /*106c0*/  STL [R1+0x644], R10 ;  /* 0x0006440a01007387 */ /* 0x0043e80000100800 */
[----:B------:R-:W2:Y:S04]  /*106d0*/  LDL R16, [R1+0xa00] ;  /* 0x000a000001107983 */ /* 0x000ea80000100800 */
[----:B------:R-:W2:Y:S04]  /*106e0*/  LDL R17, [R1+0xa3c] ;  /* 0x000a3c0001117983 */ /* 0x000ea80000100800 */
[----:B-1----:R-:W2:Y:S04]  /*106f0*/  LDL R10, [R1+0x9fc] ;  /* 0x0009fc00010a7983 */ /* 0x002ea80000100800 */
[----:B------:R-:W2:Y:S04]  /*10700*/  LDL R18, [R1+0xa40] ;  /* 0x000a400001127983 */ /* 0x000ea80000100800 */
[----:B------:R-:W2:Y:S04]  /*10710*/  LDL.LU R19, [R1+0x48] ;  /* 0x0000480001137983 */ /* 0x000ea80000300800 */
[----:B------:R-:W2:Y:S04]  /*10720*/  LDL R20, [R1+0xa7c] ;  /* 0x000a7c0001147983 */ /* 0x000ea80000100800 */
[----:B------:R-:W2:Y:S01]  /*10730*/  LDL R21, [R1+0xa80] ;  /* 0x000a800001157983 */ /* 0x000ea20000100800 */
[----:B------:R-:W-:Y:S01]  /*10740*/  ISETP.GE.U32.AND P4, PT, R92, 0x7fffffa9, PT ;  /* 0x7fffffa95c00780c */ /* 0x000fe20003f86070 */
[----:B------:R-:W-:Y:S01]  /*10750*/  @!P6 IMAD.MOV.U32 R22, RZ, RZ, R25 ;  /* 0x000000ffff16e224 */ /* 0x000fe200078e0019 */
[----:B------:R-:W-:Y:S01]  /*10760*/  PRMT R12, RZ, 0x7610, R12 ;  /* 0x00007610ff0c7816 */ /* 0x000fe2000000000c */
[----:B------:R-:W-:-:S05]  /*10770*/  VIADD R92, R24, 0xffffffe0 ;  /* 0xffffffe0185c7836 */ /* 0x000fca0000000000 */
[----:B------:R-:W2:Y:S01]  /*10780*/  @!P6 LDG.E.U8 R12, desc[UR22][R22.64] ;  /* 0x00000016160ce981 */ /* 0x000ea2000c1e1100 */
[----:B------:R-:W-:-:S04]  /*10790*/  ISETP.GE.U32.AND P6, PT, R92, 0x7fffffa1, PT ;  /* 0x7fffffa15c00780c */ /* 0x000fc80003fc6070 */
[----:B----4-:R-:W-:Y:S01]  /*107a0*/  @!P4 LOP3.LUT R27, R27, R26, RZ, 0x3c, !PT ;  /* 0x0000001a1b1bc212 */ /* 0x010fe200078e3cff */
[----:B------:R-:W-:-:S03]  /*107b0*/  VIADD R92, R24, 0xffffffd8 ;  /* 0xffffffd8185c7836 */ /* 0x000fc60000000000 */
[C---:B------:R-:W-:Y:S01]  /*107c0*/  @!P4 LOP3.LUT R26, R27.reuse, R26, RZ, 0x3c, !PT ;  /* 0x0000001a1b1ac212 */ /* 0x040fe200078e3cff */
[----:B------:R-:W4:Y:S01]  /*107d0*/  LDL.LU R22, [R1+0x4c] ;  /* 0x00004c0001167983 */ /* 0x000f220000300800 */
[----:B------:R-:W-:Y:S02]  /*107e0*/  PRMT R9, RZ, 0x7610, R9 ;  /* 0x00007610ff097816 */ /* 0x000fe40000000009 */
[----:B------:R-:W-:Y:S01]  /*107f0*/  @!P4 LOP3.LUT R27, R27, R26, RZ, 0x3c, !PT ;  /* 0x0000001a1b1bc212 */ /* 0x000fe200078e3cff */
[----:B------:R-:W4:Y:S01]  /*10800*/  LDL R23, [R1+0xabc] ;  /* 0x000abc0001177983 */ /* 0x000f220000100800 */
[----:B------:R-:W-:Y:S01]  /*10810*/  ISETP.GE.U32.AND P0, PT, R92, 0x7fffff99, PT ;  /* 0x7fffff995c00780c */ /* 0x000fe20003f06070 */
[----:B------:R-:W-:Y:S02]  /*10820*/  VIADD R92, R24, 0xffffffd0 ;  /* 0xffffffd0185c7836 */ /* 0x000fe40000000000 */
[----:B------:R-:W4:Y:S01]  /*10830*/  LDL R25, [R1+0xac0] ;  /* 0x000ac00001197983 */ /* 0x000f220000100800 */
[----:B------:R-:W-:-:S03]  /*10840*/  PRMT R7, RZ, 0x7610, R7 ;  /* 0x00007610ff077816 */ /* 0x000fc60000000007 */
[----:B------:R-:W4:Y:S04]  /*10850*/  LDL.LU.64 R28, [R1+0x10e8] ;  /* 0x0010e800011c7983 */ /* 0x000f280000300a00 */
[----:B------:R-:W4:Y:S01]  /*10860*/  @!P4 LDG.E.U8 R9, desc[UR22][R26.64] ;  /* 0x000000161a09c981 */ /* 0x000f22000c1e1100 */
[----:B------:R-:W-:-:S03]  /*10870*/  ISETP.GE.U32.AND P4, PT, R92, 0x7fffff91, PT ;  /* 0x7fffff915c00780c */ /* 0x000fc60003f86070 */
[----:B------:R-:W4:Y:S04]  /*10880*/  LDL.LU.64 R26, [R1+0x10e0] ;  /* 0x0010e000011a7983 */ /* 0x000f280000300a00 */
[----:B---3--:R2:W-:Y:S01]  /*10890*/  STL [R1+0x62c], R11 ;  /* 0x00062c0b01007387 */ /* 0x0085e20000100800 */
[----:B------:R-:W-:Y:S02]  /*108a0*/  PRMT R3, RZ, 0x7610, R3 ;  /* 0x00007610ff037816 */ /* 0x000fe40000000003 */
[----:B------:R-:W-:Y:S01]  /*108b0*/  PRMT R2, RZ, 0x7610, R2 ;  /* 0x00007610ff027816 */ /* 0x000fe20000000002 */
[----:B--2---:R-:W-:Y:S02]  /*108c0*/  @!P6 IMAD.MOV.U32 R11, RZ, RZ, R10 ;  /* 0x000000ffff0be224 */ /* 0x004fe400078e000a */
[----:B------:R-:W-:-:S05]  /*108d0*/  @!P6 IMAD.MOV.U32 R10, RZ, RZ, R16 ;  /* 0x000000ffff0ae224 */ /* 0x000fca00078e0010 */
[----:B------:R1:W2:Y:S02]  /*108e0*/  @!P6 LDG.E.U8 R7, desc[UR22][R10.64] ;  /* 0x000000160a07e981 */ /* 0x0002a4000c1e1100 */
[----:B-1----:R-:W-:Y:S02]  /*108f0*/  @!P0 IMAD.MOV.U32 R10, RZ, RZ, R18 ;  /* 0x000000ffff0a8224 */ /* 0x002fe400078e0012 */
[----:B------:R-:W-:-:S05]  /*10900*/  @!P0 IMAD.MOV.U32 R11, RZ, RZ, R17 ;  /* 0x000000ffff0b8224 */ /* 0x000fca00078e0011 */
[----:B------:R1:W3:Y:S02]  /*10910*/  @!P0 LDG.E.U8 R3, desc[UR22][R10.64] ;  /* 0x000000160a038981 */ /* 0x0002e4000c1e1100 */
[----:B-1----:R-:W-:Y:S02]  /*10920*/  @!P4 IMAD.MOV.U32 R10, RZ, RZ, R21 ;  /* 0x000000ffff0ac224 */ /* 0x002fe400078e0015 */
[----:B------:R-:W-:-:S05]  /*10930*/  @!P4 IMAD.MOV.U32 R11, RZ, RZ, R20 ;  /* 0x000000ffff0bc224 */ /* 0x000fca00078e0014 */
[----:B------:R-:W2:Y:S01]  /*10940*/  @!P4 LDG.E.U8 R2, desc[UR22][R10.64] ;  /* 0x000000160a02c981 */ /* 0x000ea2000c1e1100 */
[----:B------:R-:W-:-:S05]  /*10950*/  VIADD R92, R24, 0xffffffc8 ;  /* 0xffffffc8185c7836 */ /* 0x000fca0000000000 */
[----:B------:R-:W-:Y:S01]  /*10960*/  ISETP.GE.U32.AND P6, PT, R92, 0x7fffff89, PT ;  /* 0x7fffff895c00780c */ /* 0x000fe20003fc6070 */
[----:B------:R-:W-:Y:S01]  /*10970*/  STL [R1+0x630], R12 ;  /* 0x0006300c01007387 */ /* 0x000fe20000100800 */
[----:B------:R-:W-:-:S03]  /*10980*/  PRMT R0, RZ, 0x7610, R0 ;  /* 0x00007610ff007816 */ /* 0x000fc60000000000 */
[----:B--2---:R4:W-:Y:S04]  /*10990*/  STL [R1+0x60c], R2 ;  /* 0x00060c0201007387 */ /* 0x0049e80000100800 */
[----:B---3--:R1:W-:Y:S04]  /*109a0*/  STL [R1+0x610], R3 ;  /* 0x0006100301007387 */ /* 0x0083e80000100800 */
[----:B----4-:R-:W-:Y:S02]  /*109b0*/  @!P6 IMAD.MOV.U32 R2, RZ, RZ, R25 ;  /* 0x000000ffff02e224 */ /* 0x010fe400078e0019 */
[----:B-1----:R-:W-:-:S05]  /*109c0*/  @!P6 IMAD.MOV.U32 R3, RZ, RZ, R23 ;  /* 0x000000ffff03e224 */ /* 0x002fca00078e0017 */
[----:B------:R-:W2:Y:S01]  /*109d0*/  @!P6 LDG.E.U8 R0, desc[UR22][R2.64] ;  /* 0x000000160200e981 */ /* 0x000ea2000c1e1100 */
[----:B------:R-:W-:-:S05]  /*109e0*/  @!P5 IMAD.MOV R15, RZ, RZ, -R15 ;  /* 0x000000ffff0fd224 */ /* 0x000fca00078e0a0f */
[----:B------:R-:W-:Y:S04]  /*109f0*/  STL [R1+0x1098], R15 ;  /* 0x0010980f01007387 */ /* 0x000fe80000100800 */
[----:B--2---:R1:W-:Y:S04]  /*10a00*/  STL [R1+0x608], R0 ;  /* 0x0006080001007387 */ /* 0x0043e80000100800 */
[----:B------:R-:W-:Y:S01]  /*10a10*/  STL [R1+0x628], R9 ;  /* 0x0006280901007387 */ /* 0x000fe20000100800 */
[----:B-1----:R-:W-:-:S03]  /*10a20*/  LOP3.LUT R0, R14, 0x1b6, RZ, 0xfc, !PT ;  /* 0x000001b60e007812 */ /* 0x002fc600078efcff */
[----:B------:R1:W-:Y:S04]  /*10a30*/  STL [R1+0xe40], R14 ;  /* 0x000e400e01007387 */ /* 0x0003e80000100800 */
[----:B------:R2:W-:Y:S04]  /*10a40*/  STL [R1+0x90], R0 ;  /* 0x0000900001007387 */ /* 0x0005e80000100800 */
[----:B-1----:R-:W3:Y:S01]  /*10a50*/  LDL.LU R14, [R1+0x90] ;  /* 0x00009000010e7983 */ /* 0x002ee20000300800 */
[----:B------:R-:W-:Y:S01]  /*10a60*/  ISETP.GE.AND P0, PT, R19, RZ, PT ;  /* 0x000000ff1300720c */ /* 0x000fe20003f06270 */
[----:B------:R-:W1:Y:S01]  /*10a70*/  S2R R25, SR_TID.X ;  /* 0x0000000000197919 */ /* 0x000e620000002100 */
[----:B------:R-:W-:Y:S01]  /*10a80*/  ISETP.GE.AND P4, PT, R22, RZ, PT ;  /* 0x000000ff1600720c */ /* 0x000fe20003f86270 */
[----:B--2---:R-:W-:Y:S01]  /*10a90*/  VIADD R0, R24, 0x3f ;  /* 0x0000003f18007836 */ /* 0x004fe20000000000 */
[----:B------:R-:W-:-:S02]  /*10aa0*/  ISETP.NE.AND P5, PT, R5, RZ, PT ;  /* 0x000000ff0500720c */ /* 0x000fc40003fa5270 */
[----:B------:R-:W-:Y:S01]  /*10ab0*/  LOP3.LUT R92, RZ, R5, RZ, 0x33, !PT ;  /* 0x00000005ff5c7212 */ /* 0x000fe200078e33ff */
[----:B------:R2:W-:Y:S06]  /*10ac0*/  STL [R1+0x624], R7 ;  /* 0x0006240701007387 */ /* 0x0005ec0000100800 */
[----:B------:R-:W-:Y:S01]  /*10ad0*/  @!P0 IMAD.MOV R6, RZ, RZ, -R6 ;  /* 0x000000ffff068224 */ /* 0x000fe200078e0a06 */
[----:B------:R-:W-:Y:S01]  /*10ae0*/  ISETP.GT.AND P0, PT, R0, 0x3f, PT ;  /* 0x0000003f0000780c */ /* 0x000fe20003f04270 */
[----:B--2---:R-:W-:-:S03]  /*10af0*/  IMAD R7, R8, 0x3f, RZ ;  /* 0x0000003f08077824 */ /* 0x004fc600078e02ff */
[----:B------:R-:W-:Y:S01]  /*10b00*/  STL [R1+0x109c], R6 ;  /* 0x00109c0601007387 */ /* 0x000fe20000100800 */
[C---:B------:R-:W-:Y:S01]  /*10b10*/  SEL R91, R92.reuse, R91, !P5 ;  /* 0x0000005b5c5b7207 */ /* 0x040fe20006800000 */
[----:B------:R-:W-:Y:S01]  /*10b20*/  @!P4 IMAD.MOV R4, RZ, RZ, -R4 ;  /* 0x000000ffff04c224 */ /* 0x000fe200078e0a04 */
[C---:B------:R-:W-:Y:S02]  /*10b30*/  SEL R2, R92.reuse, R90, !P5 ;  /* 0x0000005a5c027207 */ /* 0x040fe40006800000 */
[----:B------:R-:W-:Y:S02]  /*10b40*/  SEL R3, R92, R88, !P5 ;  /* 0x000000585c037207 */ /* 0x000fe40006800000 */
[----:B-1----:R-:W-:-:S04]  /*10b50*/  LOP3.LUT R25, R25, 0x3f, RZ, 0xc0, !PT ;  /* 0x0000003f19197812 */ /* 0x002fc800078ec0ff */
[----:B------:R-:W-:Y:S02]  /*10b60*/  ISETP.LT.AND P0, PT, R25, R24, P0 ;  /* 0x000000181900720c */ /* 0x000fe40000701270 */
[C---:B------:R-:W-:Y:S02]  /*10b70*/  SEL R10, R92.reuse, R87, !P5 ;  /* 0x000000575c0a7207 */ /* 0x040fe40006800000 */
[C---:B------:R-:W-:Y:S02]  /*10b80*/  SEL R9, R92.reuse, R86, !P5 ;  /* 0x000000565c097207 */ /* 0x040fe40006800000 */
[C---:B------:R-:W-:Y:S02]  /*10b90*/  SEL R12, R92.reuse, R84, !P5 ;  /* 0x000000545c0c7207 */ /* 0x040fe40006800000 */
[----:B------:R-:W-:Y:S02]  /*10ba0*/  SEL R90, R92, R83, !P5 ;  /* 0x000000535c5a7207 */ /* 0x000fe40006800000 */
[----:B---3--:R-:W-:-:S05]  /*10bb0*/  IABS R5, R14 ;  /* 0x0000000e00057213 */ /* 0x008fca0000000000 */
[----:B------:R-:W-:-:S04]  /*10bc0*/  IMAD.MOV.U32 R0, RZ, RZ, R5 ;  /* 0x000000ffff007224 */ /* 0x000fc800078e0005 */
[----:B------:R-:W-:Y:S01]  /*10bd0*/  IMAD.HI.U32 R93, R13, R0, RZ ;  /* 0x000000000d5d7227 */ /* 0x000fe200078e00ff */
[----:B------:R1:W-:Y:S04]  /*10be0*/  STL [R1+0x98], R0 ;  /* 0x0000980001007387 */ /* 0x0003e80000100800 */
[----:B------:R-:W-:Y:S04]  /*10bf0*/  STL [R1+0x10a0], R7 ;  /* 0x0010a00701007387 */ /* 0x000fe80000100800 */
[----:B------:R-:W-:Y:S01]  /*10c00*/  STL [R1+0xcdc], R8 ;  /* 0x000cdc0801007387 */ /* 0x000fe20000100800 */
[----:B-1----:R-:W-:-:S03]  /*10c10*/  IMAD R0, R91, UR12, RZ ;  /* 0x0000000c5b007c24 */ /* 0x002fc6000f8e02ff */
[----:B------:R-:W-:Y:S04]  /*10c20*/  STL [R1+0xd38], R8 ;  /* 0x000d380801007387 */ /* 0x000fe80000100800 */
[----:B------:R-:W-:Y:S04]  /*10c30*/  STL [R1+0x1040], R93 ;  /* 0x0010405d01007387 */ /* 0x000fe80000100800 */
[----:B------:R-:W-:Y:S04]  /*10c40*/  STL [R1+0x103c], R14 ;  /* 0x00103c0e01007387 */ /* 0x000fe80000100800 */
[----:B------:R-:W-:Y:S04]  /*10c50*/  STL [R1+0xe38], R13 ;  /* 0x000e380d01007387 */ /* 0x000fe80000100800 */
[----:B------:R1:W-:Y:S04]  /*10c60*/  STL [R1+0x10a4], R4 ;  /* 0x0010a40401007387 */ /* 0x0003e80000100800 */
[----:B------:R-:W2:Y:S04]  /*10c70*/  LDL.LU R5, [R1+0x1b8] ;  /* 0x0001b80001057983 */ /* 0x000ea80000300800 */
[----:B------:R-:W3:Y:S04]  /*10c80*/  LDL.LU R91, [R1+0x1e0] ;  /* 0x0001e000015b7983 */ /* 0x000ee80000300800 */
[----:B------:R4:W-:Y:S04]  /*10c90*/  STL [R1+0x8c], R0 ;  /* 0x00008c0001007387 */ /* 0x0009e80000100800 */
[----:B-1----:R-:W2:Y:S04]  /*10ca0*/  LDL.LU R4, [R1+0x1e4] ;  /* 0x0001e40001047983 */ /* 0x002ea80000300800 */
[----:B------:R-:W3:Y:S04]  /*10cb0*/  LDL.LU R7, [R1+0x1e8] ;  /* 0x0001e80001077983 */ /* 0x000ee80000300800 */
[----:B------:R-:W3:Y:S04]  /*10cc0*/  LDL.LU R6, [R1+0x1c8] ;  /* 0x0001c80001067983 */ /* 0x000ee80000300800 */
[----:B------:R-:W3:Y:S04]  /*10cd0*/  LDL.LU R15, [R1+0x1d8] ;  /* 0x0001d800010f7983 */ /* 0x000ee80000300800 */
[----:B------:R-:W3:Y:S04]  /*10ce0*/  LDL.LU R16, [R1+0x1cc] ;  /* 0x0001cc0001107983 */ /* 0x000ee80000300800 */
[----:B------:R-:W3:Y:S04]  /*10cf0*/  LDL.LU R17, [R1+0x1d4] ;  /* 0x0001d40001117983 */ /* 0x000ee80000300800 */
[----:B------:R-:W3:Y:S04]  /*10d00*/  LDL.LU R18, [R1+0x1d0] ;  /* 0x0001d00001127983 */ /* 0x000ee80000300800 */
[----:B------:R-:W3:Y:S01]  /*10d10*/  LDL.LU R19, [R1+0x74] ;  /* 0x0000740001137983 */ /* 0x000ee20000300800 */
[----:B----4-:R-:W-:-:S03]  /*10d20*/  SEL R0, R92, R89, !P5 ;  /* 0x000000595c007207 */ /* 0x010fc60006800000 */
[----:B------:R-:W4:Y:S04]  /*10d30*/  LDL.LU R20, [R1+0x70] ;  /* 0x0000700001147983 */ /* 0x000f280000300800 */
[----:B------:R-:W4:Y:S04]  /*10d40*/  LDL.LU R21, [R1+0xb8] ;  /* 0x0000b80001157983 */ /* 0x000f280000300800 */
[----:B------:R-:W4:Y:S04]  /*10d50*/  LDL.LU R22, [R1+0x88] ;  /* 0x0000880001167983 */ /* 0x000f280000300800 */
[----:B------:R-:W4:Y:S04]  /*10d60*/  LDL.LU R23, [R1+0xfc] ;  /* 0x0000fc0001177983 */ /* 0x000f280000300800 */
[----:B------:R-:W4:Y:S04]  /*10d70*/  LDL.LU R24, [R1+0xf4] ;  /* 0x0000f40001187983 */ /* 0x000f280000300800 */
[----:B------:R-:W4:Y:S04]  /*10d80*/  LDL.LU R25, [R1+0x1a8] ;  /* 0x0001a80001197983 */ /* 0x000f280000300800 */
[----:B------:R1:W-:Y:S04]  /*10d90*/  STL [R1+0x10a8], R2 ;  /* 0x0010a80201007387 */ /* 0x0003e80000100800 */
[----:B-1----:R-:W4:Y:S04]  /*10da0*/  LDL.LU R2, [R1+0x1dc] ;  /* 0x0001dc0001027983 */ /* 0x002f280000300800 */
[----:B------:R1:W-:Y:S04]  /*10db0*/  STL [R1+0x10ac], R0 ;  /* 0x0010ac0001007387 */ /* 0x0003e80000100800 */
[----:B-1----:R-:W4:Y:S04]  /*10dc0*/  LDL.LU R0, [R1+0x1c4] ;  /* 0x0001c40001007983 */ /* 0x002f280000300800 */
[----:B------:R1:W-:Y:S04]  /*10dd0*/  STL [R1+0x10b0], R3 ;  /* 0x0010b00301007387 */ /* 0x0003e80000100800 */
[----:B-1----:R-:W4:Y:S04]  /*10de0*/  LDL.LU R3, [R1+0x1c0] ;  /* 0x0001c00001037983 */ /* 0x002f280000300800 */
[----:B------:R-:W4:Y:S01]  /*10df0*/  LDL.LU R87, [R1+0x1f4] ;  /* 0x0001f40001577983 */ /* 0x000f220000300800 */
[----:B------:R-:W-:-:S03]  /*10e00*/  SEL R13, R92, R85, !P5 ;  /* 0x000000555c0d7207 */ /* 0x000fc60006800000 */
[----:B------:R1:W-:Y:S04]  /*10e10*/  STL [R1+0x10b4], R10 ;  /* 0x0010b40a01007387 */ /* 0x0003e80000100800 */
[----:B-1----:R-:W4:Y:S04]  /*10e20*/  LDL.LU R10, [R1+0x1f0] ;  /* 0x0001f000010a7983 */ /* 0x002f280000300800 */
[----:B------:R1:W-:Y:S04]  /*10e30*/  STL [R1+0x10b8], R9 ;  /* 0x0010b80901007387 */ /* 0x0003e80000100800 */
[----:B-1----:R-:W4:Y:S04]  /*10e40*/  LDL.LU R9, [R1+0x1ec] ;  /* 0x0001ec0001097983 */ /* 0x002f280000300800 */
[----:B------:R1:W-:Y:S04]  /*10e50*/  STL [R1+0x10bc], R13 ;  /* 0x0010bc0d01007387 */ /* 0x0003e80000100800 */
[----:B-1----:R-:W4:Y:S04]  /*10e60*/  LDL.LU R13, [R1+0x1bc] ;  /* 0x0001bc00010d7983 */ /* 0x002f280000300800 */
[----:B------:R1:W-:Y:S04]  /*10e70*/  STL [R1+0x10c0], R12 ;  /* 0x0010c00c01007387 */ /* 0x0003e80000100800 */
[----:B-1----:R-:W4:Y:S04]  /*10e80*/  LDL.LU R12, [R1+0x1b4] ;  /* 0x0001b400010c7983 */ /* 0x002f280000300800 */
[----:B------:R1:W-:Y:S04]  /*10e90*/  STL [R1+0x10c4], R90 ;  /* 0x0010c45a01007387 */ /* 0x0003e80000100800 */
[----:B-1----:R-:W4:Y:S01]  /*10ea0*/  LDL.LU R90, [R1+0x1b0] ;  /* 0x0001b000015a7983 */ /* 0x002f220000300800 */
[----:B------:R-:W-:-:S02]  /*10eb0*/  SEL R89, R92, R82, !P5 ;  /* 0x000000525c597207 */ /* 0x000fc40006800000 */
[C---:B------:R-:W-:Y:S02]  /*10ec0*/  SEL R88, R92.reuse, R81, !P5 ;  /* 0x000000515c587207 */ /* 0x040fe40006800000 */
[C---:B------:R-:W-:Y:S02]  /*10ed0*/  SEL R93, R92.reuse, R80, !P5 ;  /* 0x000000505c5d7207 */ /* 0x040fe40006800000 */
[C---:B------:R-:W-:Y:S01]  /*10ee0*/  SEL R86, R92.reuse, R79, !P5 ;  /* 0x0000004f5c567207 */ /* 0x040fe20006800000 */
[----:B------:R-:W-:Y:S01]  /*10ef0*/  STL [R1+0x10c8], R89 ;  /* 0x0010c85901007387 */ /* 0x000fe20000100800 */
[C---:B------:R-:W-:Y:S02]  /*10f00*/  SEL R85, R92.reuse, R78, !P5 ;  /* 0x0000004e5c557207 */ /* 0x040fe40006800000 */
[C---:B------:R-:W-:Y:S01]  /*10f10*/  SEL R8, R92.reuse, R77, !P5 ;  /* 0x0000004d5c087207 */ /* 0x040fe20006800000 */
[----:B------:R-:W-:Y:S01]  /*10f20*/  STL [R1+0x10cc], R88 ;  /* 0x0010cc5801007387 */ /* 0x000fe20000100800 */
[----:B------:R-:W-:-:S02]  /*10f30*/  SEL R78, R92, R69, !P5 ;  /* 0x000000455c4e7207 */ /* 0x000fc40006800000 */
[C---:B------:R-:W-:Y:S01]  /*10f40*/  SEL R69, R92.reuse, R60, !P5 ;  /* 0x0000003c5c457207 */ /* 0x040fe20006800000 */
[----:B------:R-:W-:Y:S01]  /*10f50*/  STL [R1+0x1048], R93 ;  /* 0x0010485d01007387 */ /* 0x000fe20000100800 */
        /* <DEDUP_REMOVED lines=8> */
[----:B------:R1:W-:Y:S01]  /*10fe0*/  STL [R1+0x1044], R8 ;  /* 0x0010440801007387 */ /* 0x0003e20000100800 */
[C---:B------:R-:W-:Y:S02]  /*10ff0*/  SEL R71, R92.reuse, R62, !P5 ;  /* 0x0000003e5c477207 */ /* 0x040fe40006800000 */
[C---:B------:R-:W-:Y:S01]  /*11000*/  SEL R62, R92.reuse, R53, !P5 ;  /* 0x000000355c3e7207 */ /* 0x040fe20006800000 */
[----:B------:R-:W-:Y:S01]  /*11010*/  STL [R1+0x10d8], R84 ;  /* 0x0010d85401007387 */ /* 0x000fe20000100800 */
[C---:B------:R-:W-:Y:S02]  /*11020*/  SEL R53, R92.reuse, R44, !P5 ;  /* 0x0000002c5c357207 */ /* 0x040fe40006800000 */
[C---:B------:R-:W-:Y:S01]  /*11030*/  SEL R44, R92.reuse, R36, !P5 ;  /* 0x000000245c2c7207 */ /* 0x040fe20006800000 */
[----:B------:R-:W-:Y:S04]  /*11040*/  STL [R1+0x104c], R14 ;  /* 0x00104c0e01007387 */ /* 0x000fe80000100800 */
[----:B------:R-:W-:Y:S01]  /*11050*/  STL [R1+0x1050], R11 ;  /* 0x0010500b01007387 */ /* 0x000fe20000100800 */
[----:B------:R-:W-:-:S02]  /*11060*/  SEL R83, R92, R75, !P5 ;  /* 0x0000004b5c537207 */ /* 0x000fc40006800000 */
[C---:B------:R-:W-:Y:S02]  /*11070*/  SEL R75, R92.reuse, R66, !P5 ;  /* 0x000000425c4b7207 */ /* 0x040fe40006800000 */
[C---:B------:R-:W-:Y:S02]  /*11080*/  SEL R76, R92.reuse, R67, !P5 ;  /* 0x000000435c4c7207 */ /* 0x040fe40006800000 */
[C---:B------:R-:W-:Y:S02]  /*11090*/  SEL R66, R92.reuse, R57, !P5 ;  /* 0x000000395c427207 */ /* 0x040fe40006800000 */
[C---:B------:R-:W-:Y:S02]  /*110a0*/  SEL R67, R92.reuse, R58, !P5 ;  /* 0x0000003a5c437207 */ /* 0x040fe40006800000 */
[C---:B------:R-:W-:Y:S02]  /*110b0*/  SEL R57, R92.reuse, R48, !P5 ;  /* 0x000000305c397207 */ /* 0x040fe40006800000 */
        /* <DEDUP_REMOVED lines=33> */
[C---:B--2---:R-:W-:Y:S02]  /*112d0*/  SEL R41, R92.reuse, R4, !P5 ;  /* 0x000000045c297207 */ /* 0x044fe40006800000 */
[C---:B---3--:R-:W-:Y:S02]  /*112e0*/  SEL R46, R92.reuse, R6, !P5 ;  /* 0x000000065c2e7207 */ /* 0x048fe40006800000 */
[C---:B----4-:R-:W-:Y:S02]  /*112f0*/  SEL R36, R92.reuse, R2, !P5 ;  /* 0x000000025c247207 */ /* 0x050fe40006800000 */
[----:B------:R-:W-:-:S02]  /*11300*/  SEL R2, R92, R7, !P5 ;  /* 0x000000075c027207 */ /* 0x000fc40006800000 */
[C---:B------:R-:W-:Y:S02]  /*11310*/  SEL R34, R92.reuse, R3, !P5 ;  /* 0x000000035c227207 */ /* 0x040fe40006800000 */
[C---:B------:R-:W-:Y:S02]  /*11320*/  SEL R3, R92.reuse, R0, !P5 ;  /* 0x000000005c037207 */ /* 0x040fe40006800000 */
[C---:B-1----:R-:W-:Y:S02]  /*11330*/  SEL R8, R92.reuse, R87, !P5 ;  /* 0x000000575c087207 */ /* 0x042fe40006800000 */
[----:B------:R-:W-:-:S03]  /*11340*/  SEL R0, R92, R91, !P5 ;  /* 0x0000005b5c007207 */ /* 0x000fc60006800000 */
[----:B------:R-:W-:Y:S04]  /*11350*/  STL [R1+0xa0], R8 ;  /* 0x0000a00801007387 */ /* 0x000fe80000100800 */
[----:B------:R-:W-:Y:S04]  /*11360*/  STL [R1+0xa4], R3 ;  /* 0x0000a40301007387 */ /* 0x000fe80000100800 */
[----:B------:R1:W-:Y:S04]  /*11370*/  STL [R1+0xa8], R0 ;  /* 0x0000a80001007387 */ /* 0x0003e80000100800 */
[----:B------:R2:W-:Y:S01]  /*11380*/  STL [R1+0xac], R2 ;  /* 0x0000ac0201007387 */ /* 0x0005e20000100800 */
[----:B-1----:R-:W-:-:S02]  /*11390*/  SEL R0, R92, R15, !P5 ;  /* 0x0000000f5c007207 */ /* 0x002fc40006800000 */
[----:B--2---:R-:W-:-:S03]  /*113a0*/  SEL R2, R92, R17, !P5 ;  /* 0x000000115c027207 */ /* 0x004fc60006800000 */
[----:B------:R1:W-:Y:S04]  /*113b0*/  STL [R1+0xb4], R0 ;  /* 0x0000b40001007387 */ /* 0x0003e80000100800 */
[----:B------:R2:W-:Y:S01]  /*113c0*/  STL [R1+0xc0], R2 ;  /* 0x0000c00201007387 */ /* 0x0005e20000100800 */
[C---:B-1----:R-:W-:Y:S02]  /*113d0*/  SEL R0, R92.reuse, R19, !P5 ;  /* 0x000000135c007207 */ /* 0x042fe40006800000 */
[----:B--2---:R-:W-:-:S03]  /*113e0*/  SEL R2, R92, R21, !P5 ;  /* 0x000000155c027207 */ /* 0x004fc60006800000 */
[----:B------:R1:W-:Y:S01]  /*113f0*/  STL [R1+0xc8], R0 ;  /* 0x0000c80001007387 */ /* 0x0003e20000100800 */
[----:B------:R-:W-:-:S03]  /*11400*/  SEL R3, R92, R23, !P5 ;  /* 0x000000175c037207 */ /* 0x000fc60006800000 */
[----:B------:R2:W-:Y:S01]  /*11410*/  STL [R1+0xb8], R2 ;  /* 0x0000b80201007387 */ /* 0x0005e20000100800 */
[C---:B-1----:R-:W-:Y:S02]  /*11420*/  SEL R0, R92.reuse, R22, !P5 ;  /* 0x000000165c007207 */ /* 0x042fe40006800000 */
[----:B--2---:R-:W-:-:S03]  /*11430*/  SEL R2, R92, R24, !P5 ;  /* 0x000000185c027207 */ /* 0x004fc60006800000 */
[----:B------:R1:W-:Y:S04]  /*11440*/  STL [R1+0x1c], R0 ;  /* 0x00001c0001007387 */ /* 0x0003e80000100800 */
[----:B------:R2:W-:Y:S04]  /*11450*/  STL [R1+0x88], R3 ;  /* 0x0000880301007387 */ /* 0x0005e80000100800 */
[----:B------:R-:W3:Y:S01]  /*11460*/  LDL.LU R84, [R1+0x194] ;  /* 0x0001940001547983 */ /* 0x000ee20000300800 */
[----:B-1----:R-:W-:-:S03]  /*11470*/  SEL R0, R92, R25, !P5 ;  /* 0x000000195c007207 */ /* 0x002fc60006800000 */
[----:B------:R-:W-:Y:S04]  /*11480*/  STL [R1+0x48], R2 ;  /* 0x0000480201007387 */ /* 0x000fe80000100800 */
[----:B------:R-:W4:Y:S04]  /*11490*/  LDL.LU R85, [R1+0x19c] ;  /* 0x00019c0001557983 */ /* 0x000f280000300800 */
[----:B------:R1:W-:Y:S04]  /*114a0*/  STL [R1+0xd4], R0 ;  /* 0x0000d40001007387 */ /* 0x0003e80000100800 */
[----:B------:R-:W4:Y:S01]  /*114b0*/  LDL.LU R86, [R1+0x18c] ;  /* 0x00018c0001567983 */ /* 0x000f220000300800 */
[----:B------:R-:W-:-:S03]  /*114c0*/  SEL R27, R92, R90, !P5 ;  /* 0x0000005a5c1b7207 */ /* 0x000fc60006800000 */
        /* <DEDUP_REMOVED lines=8> */
[----:B------:R-:W4:Y:S04]  /*11550*/  LDL.LU R13, [R1+0xec] ;  /* 0x0000ec00010d7983 */ /* 0x000f280000300800 */
[----:B------:R-:W4:Y:S04]  /*11560*/  LDL.LU R9, [R1+0xe4] ;  /* 0x0000e40001097983 */ /* 0x000f280000300800 */
[----:B------:R-:W4:Y:S04]  /*11570*/  LDL.LU R10, [R1+0xe0] ;  /* 0x0000e000010a7983 */ /* 0x000f280000300800 */
[----:B--2---:R-:W2:Y:S04]  /*11580*/  LDL.LU R3, [R1+0xcc] ;  /* 0x0000cc0001037983 */ /* 0x004ea80000300800 */
[----:B-1----:R-:W2:Y:S04]  /*11590*/  LDL.LU R0, [R1+0xd0] ;  /* 0x0000d00001007983 */ /* 0x002ea80000300800 */
[----:B------:R-:W2:Y:S04]  /*115a0*/  LDL.LU R2, [R1+0xb0] ;  /* 0x0000b00001027983 */ /* 0x000ea80000300800 */
[----:B------:R-:W2:Y:S04]  /*115b0*/  LDL.LU R4, [R1+0x9c] ;  /* 0x00009c0001047983 */ /* 0x000ea80000300800 */
[----:B------:R-:W2:Y:S04]  /*115c0*/  LDL.LU R7, [R1+0x94] ;  /* 0x0000940001077983 */ /* 0x000ea80000300800 */
[----:B------:R-:W2:Y:S04]  /*115d0*/  LDL.LU R6, [R1+0x84] ;  /* 0x0000840001067983 */ /* 0x000ea80000300800 */
[----:B------:R-:W2:Y:S04]  /*115e0*/  LDL.LU R15, [R1+0x6c] ;  /* 0x00006c00010f7983 */ /* 0x000ea80000300800 */
[----:B------:R-:W2:Y:S04]  /*115f0*/  LDL.LU R25, [R1+0x68] ;  /* 0x0000680001197983 */ /* 0x000ea80000300800 */
[----:B------:R-:W2:Y:S04]  /*11600*/  LDL.LU R24, [R1+0x5c] ;  /* 0x00005c0001187983 */ /* 0x000ea80000300800 */
[----:B------:R-:W2:Y:S01]  /*11610*/  LDL.LU R23, [R1+0x58] ;  /* 0x0000580001177983 */ /* 0x000ea20000300800 */
[----:B------:R-:W-:-:S03]  /*11620*/  SEL R91, R92, R20, !P5 ;  /* 0x000000145c5b7207 */ /* 0x000fc60006800000 */
        /* <DEDUP_REMOVED lines=10> */
[----:B------:R-:W2:Y:S04]  /*116d0*/  LDL.LU R14, [R1+0x2c] ;  /* 0x00002c00010e7983 */ /* 0x000ea80000300800 */
[----:B------:R-:W2:Y:S04]  /*116e0*/  LDL.LU R8, [R1+0x28] ;  /* 0x0000280001087983 */ /* 0x000ea80000300800 */
[----:B------:R-:W2:Y:S01]  /*116f0*/  LDL.LU R93, [R1+0x24] ;  /* 0x00002400015d7983 */ /* 0x000ea20000300800 */
[----:B---3--:R-:W-:-:S05]  /*11700*/  SEL R84, R92, R84, !P5 ;  /* 0x000000545c547207 */ /* 0x008fca0006800000 */
[----:B------:R1:W-:Y:S01]  /*11710*/  STL [R1+0x4c], R84 ;  /* 0x00004c5401007387 */ /* 0x0003e20000100800 */
[----:B----4-:R-:W-:-:S03]  /*11720*/  SEL R85, R92, R85, !P5 ;  /* 0x000000555c557207 */ /* 0x010fc60006800000 */
[----:B-1----:R-:W3:Y:S01]  /*11730*/  LDL.LU R84, [R1+0x10d8] ;  /* 0x0010d80001547983 */ /* 0x002ee20000300800 */
[----:B------:R-:W-:-:S03]  /*11740*/  SEL R86, R92, R86, !P5 ;  /* 0x000000565c567207 */ /* 0x000fc60006800000 */
[----:B------:R1:W-:Y:S01]  /*11750*/  STL [R1+0xdc], R85 ;  /* 0x0000dc5501007387 */ /* 0x0003e20000100800 */
[C---:B------:R-:W-:Y:S02]  /*11760*/  SEL R88, R92.reuse, R88, !P5 ;  /* 0x000000585c587207 */ /* 0x040fe40006800000 */
[C---:B------:R-:W-:Y:S01]  /*11770*/  SEL R89, R92.reuse, R89, !P5 ;  /* 0x000000595c597207 */ /* 0x040fe20006800000 */
[----:B-1----:R-:W4:Y:S01]  /*11780*/  LDL.LU R85, [R1+0x10d4] ;  /* 0x0010d40001557983 */ /* 0x002f220000300800 */
[----:B------:R-:W-:-:S03]  /*11790*/  SEL R90, R92, R90, !P5 ;  /* 0x0000005a5c5a7207 */ /* 0x000fc60006800000 */
[----:B------:R1:W-:Y:S01]  /*117a0*/  STL [R1+0x60], R86 ;  /* 0x0000605601007387 */ /* 0x0003e20000100800 */
[C---:B------:R-:W-:Y:S02]  /*117b0*/  SEL R12, R92.reuse, R12, !P5 ;  /* 0x0000000c5c0c7207 */ /* 0x040fe40006800000 */
[C---:B------:R-:W-:Y:S01]  /*117c0*/  SEL R13, R92.reuse, R13, !P5 ;  /* 0x0000000d5c0d7207 */ /* 0x040fe20006800000 */
[----:B-1----:R-:W3:Y:S04]  /*117d0*/  LDL.LU R86, [R1+0x10d0] ;  /* 0x0010d00001567983 */ /* 0x002ee80000300800 */
[----:B------:R1:W-:Y:S01]  /*117e0*/  STL [R1+0xf0], R88 ;  /* 0x0000f05801007387 */ /* 0x0003e20000100800 */
[C---:B------:R-:W-:Y:S02]  /*117f0*/  SEL R9, R92.reuse, R9, !P5 ;  /* 0x000000095c097207 */ /* 0x040fe40006800000 */
[C---:B------:R-:W-:Y:S01]  /*11800*/  SEL R10, R92.reuse, R10, !P5 ;  /* 0x0000000a5c0a7207 */ /* 0x040fe20006800000 */
[----:B-1----:R-:W3:Y:S04]  /*11810*/  LDL.LU R88, [R1+0x10cc] ;  /* 0x0010cc0001587983 */ /* 0x002ee80000300800 */
[----:B------:R1:W-:Y:S01]  /*11820*/  STL [R1+0x64], R89 ;  /* 0x0000645901007387 */ /* 0x0003e20000100800 */
[----:B--2---:R-:W-:-:S03]  /*11830*/  SEL R3, R92, R3, !P5 ;  /* 0x000000035c037207 */ /* 0x004fc60006800000 */
[----:B-1----:R-:W2:Y:S04]  /*11840*/  LDL.LU R89, [R1+0x10c8] ;  /* 0x0010c80001597983 */ /* 0x002ea80000300800 */
[----:B------:R1:W-:Y:S01]  /*11850*/  STL [R1+0xbc], R90 ;  /* 0x0000bc5a01007387 */ /* 0x0003e20000100800 */
[----:B------:R-:W-:-:S03]  /*11860*/  SEL R0, R92, R0, !P5 ;  /* 0x000000005c007207 */ /* 0x000fc60006800000 */
        /* <DEDUP_REMOVED lines=33> */
[----:B-1----:R-:W3:Y:S04]  /*11a80*/  LDL.LU R15, [R1+0x1098] ;  /* 0x00109800010f7983 */ /* 0x002ee80000300800 */
[----:B------:R1:W-:Y:S01]  /*11a90*/  STL [R1+0x68], R25 ;  /* 0x0000681901007387 */ /* 0x0003e20000100800 */
[----:B------:R-:W-:-:S03]  /*11aa0*/  SEL R19, R92, R19, !P5 ;  /* 0x000000135c137207 */ /* 0x000fc60006800000 */
[----:B-1----:R-:W3:Y:S04]  /*11ab0*/  LDL.LU R25, [R1+0x1094] ;  /* 0x0010940001197983 */ /* 0x002ee80000300800 */
[----:B------:R1:W-:Y:S01]  /*11ac0*/  STL [R1+0x5c], R24 ;  /* 0x00005c1801007387 */ /* 0x0003e20000100800 */
[----:B------:R-:W-:-:S03]  /*11ad0*/  SEL R18, R92, R18, !P5 ;  /* 0x000000125c127207 */ /* 0x000fc60006800000 */
[----:B-1----:R-:W4:Y:S04]  /*11ae0*/  LDL.LU R24, [R1+0x1090] ;  /* 0x0010900001187983 */ /* 0x002f280000300800 */
[----:B------:R1:W-:Y:S01]  /*11af0*/  STL [R1+0x94], R23 ;  /* 0x0000941701007387 */ /* 0x0003e20000100800 */
[----:B------:R-:W-:-:S03]  /*11b00*/  SEL R17, R92, R17, !P5 ;  /* 0x000000115c117207 */ /* 0x000fc60006800000 */
[----:B-1----:R-:W4:Y:S04]  /*11b10*/  LDL.LU R23, [R1+0x108c] ;  /* 0x00108c0001177983 */ /* 0x002f280000300800 */
[----:B------:R1:W-:Y:S04]  /*11b20*/  STL [R1+0x54], R22 ;  /* 0x0000541601007387 */ /* 0x0003e80000100800 */
[----:B-1----:R-:W4:Y:S04]  /*11b30*/  LDL.LU R22, [R1+0x1088] ;  /* 0x0010880001167983 */ /* 0x002f280000300800 */
[----:B------:R1:W-:Y:S04]  /*11b40*/  STL [R1+0xb0], R21 ;  /* 0x0000b01501007387 */ /* 0x0003e80000100800 */
        /* <DEDUP_REMOVED lines=12> */
[----:B------:R-:W-:-:S05]  /*11c10*/  SEL R11, R92, R11, !P5 ;  /* 0x0000000b5c0b7207 */ /* 0x000fca0006800000 */
[----:B------:R1:W-:Y:S02]  /*11c20*/  STL [R1+0xe4], R11 ;  /* 0x0000e40b01007387 */ /* 0x0003e40000100800 */
[C---:B-1----:R-:W-:Y:S02]  /*11c30*/  SEL R11, R92.reuse, R14, !P5 ;  /* 0x0000000e5c0b7207 */ /* 0x042fe40006800000 */
[C---:B------:R-:W-:Y:S02]  /*11c40*/  SEL R14, R92.reuse, R8, !P5 ;  /* 0x000000085c0e7207 */ /* 0x040fe40006800000 */
[C---:B------:R-:W-:Y:S01]  /*11c50*/  SEL R8, R92.reuse, R93, !P5 ;  /* 0x0000005d5c087207 */ /* 0x040fe20006800000 */
[----:B------:R3:W-:Y:S04]  /*11c60*/  STL [R1+0x2c], R11 ;  /* 0x00002c0b01007387 */ /* 0x0007e80000100800 */
[----:B------:R4:W-:Y:S04]  /*11c70*/  STL [R1+0xec], R14 ;  /* 0x0000ec0e01007387 */ /* 0x0009e80000100800 */
[----:B------:R1:W-:Y:S01]  /*11c80*/  STL [R1+0x24], R8 ;  /* 0x0000240801007387 */ /* 0x0003e20000100800 */
[----:B--2---:R-:W-:-:S02]  /*11c90*/  SEL R6, R92, R6, !P5 ;  /* 0x000000065c067207 */ /* 0x004fc40006800000 */
[----:B---3--:R-:W-:-:S05]  /*11ca0*/  SEL R11, R92, R25, !P5 ;  /* 0x000000195c0b7207 */ /* 0x008fca0006800000 */
[----:B------:R2:W-:Y:S01]  /*11cb0*/  STL [R1+0xf4], R11 ;  /* 0x0000f40b01007387 */ /* 0x0005e20000100800 */
[----:B----4-:R-:W-:-:S05]  /*11cc0*/  SEL R14, R92, R24, !P5 ;  /* 0x000000185c0e7207 */ /* 0x010fca0006800000 */
[----:B------:R3:W-:Y:S01]  /*11cd0*/  STL [R1+0x28], R14 ;  /* 0x0000280e01007387 */ /* 0x0007e20000100800 */
[----:B-1----:R-:W-:-:S05]  /*11ce0*/  SEL R8, R92, R23, !P5 ;  /* 0x000000175c087207 */ /* 0x002fca0006800000 */
[----:B------:R1:W-:Y:S01]  /*11cf0*/  STL [R1+0xf8], R8 ;  /* 0x0000f80801007387 */ /* 0x0003e20000100800 */
[----:B--2---:R-:W-:-:S05]  /*11d00*/  SEL R11, R92, R22, !P5 ;  /* 0x000000165c0b7207 */ /* 0x004fca0006800000 */
[----:B------:R2:W-:Y:S01]  /*11d10*/  STL [R1+0x30], R11 ;  /* 0x0000300b01007387 */ /* 0x0005e20000100800 */
[----:B---3--:R-:W-:-:S05]  /*11d20*/  SEL R14, R92, R21, !P5 ;  /* 0x000000155c0e7207 */ /* 0x008fca0006800000 */
[----:B------:R-:W-:Y:S01]  /*11d30*/  STL [R1+0xfc], R14 ;  /* 0x0000fc0e01007387 */ /* 0x000fe20000100800 */
[C---:B-1----:R-:W-:Y:S02]  /*11d40*/  SEL R8, R92.reuse, R20, !P5 ;  /* 0x000000145c087207 */ /* 0x042fe40006800000 */
[C---:B------:R-:W-:Y:S02]  /*11d50*/  SEL R93, R92.reuse, R15, !P5 ;  /* 0x0000000f5c5d7207 */ /* 0x040fe40006800000 */
[----:B--2---:R-:W-:-:S05]  /*11d60*/  SEL R11, R92, R19, !P5 ;  /* 0x000000135c0b7207 */ /* 0x004fca0006800000 */
[----:B------:R-:W-:Y:S04]  /*11d70*/  STL [R1+0x1054], R11 ;  /* 0x0010540b01007387 */ /* 0x000fe80000100800 */
[----:B------:R1:W-:Y:S02]  /*11d80*/  STL [R1+0x38], R8 ;  /* 0x0000380801007387 */ /* 0x0003e40000100800 */
[C---:B-1----:R-:W-:Y:S02]  /*11d90*/  SEL R8, R92.reuse, R18, !P5 ;  /* 0x000000125c087207 */ /* 0x042fe40006800000 */
[----:B------:R-:W-:-:S05]  /*11da0*/  SEL R14, R92, R17, !P5 ;  /* 0x000000115c0e7207 */ /* 0x000fca0006800000 */
[----:B------:R-:W-:Y:S04]  /*11db0*/  STL [R1+0x1058], R14 ;  /* 0x0010580e01007387 */ /* 0x000fe80000100800 */
[----:B------:R1:W-:Y:S04]  /*11dc0*/  STL [R1+0x40], R8 ;  /* 0x0000400801007387 */ /* 0x0003e80000100800 */
[----:B------:R2:W-:Y:S01]  /*11dd0*/  STL [R1+0x105c], R93 ;  /* 0x00105c5d01007387 */ /* 0x0005e20000100800 */
[----:B-1----:R-:W-:-:S05]  /*11de0*/  SEL R8, R92, R16, !P5 ;  /* 0x000000105c087207 */ /* 0x002fca0006800000 */
[----:B------:R1:W-:Y:S01]  /*11df0*/  STL [R1+0x50], R8 ;  /* 0x0000500801007387 */ /* 0x0003e20000100800 */
[----:B--2---:R-:W-:-:S03]  /*11e00*/  IMAD R93, R2, UR12, RZ ;  /* 0x0000000c025d7c24 */ /* 0x004fc6000f8e02ff */
[----:B------:R-:W-:Y:S04]  /*11e10*/  STL [R1+0xe3c], R92 ;  /* 0x000e3c5c01007387 */ /* 0x000fe80000100800 */
[----:B------:R2:W-:Y:S04]  /*11e20*/  STL [R1+0x58], R6 ;  /* 0x0000580601007387 */ /* 0x0005e80000100800 */
[----:B------:R-:W3:Y:S01]  /*11e30*/  LDL.LU R2, [R1+0x106c] ;  /* 0x00106c0001027983 */ /* 0x000ee20000300800 */
[----:B-1----:R-:W-:Y:S01]  /*11e40*/  SEL R8, R92, R4, !P5 ;  /* 0x000000045c087207 */ /* 0x002fe20006800000 */
[----:B------:R-:W-:-:S02]  /*11e50*/  IMAD R4, R3, UR12, RZ ;  /* 0x0000000c03047c24 */ /* 0x000fc4000f8e02ff */
[----:B------:R-:W4:Y:S01]  /*11e60*/  LDL.LU R3, [R1+0x1068] ;  /* 0x0010680001037983 */ /* 0x000f220000300800 */
[----:B------:R-:W-:-:S03]  /*11e70*/  IMAD R14, R10, UR12, RZ ;  /* 0x0000000c0a0e7c24 */ /* 0x000fc6000f8e02ff */
[----:B------:R-:W4:Y:S04]  /*11e80*/  LDL.LU R10, [R1+0x1064] ;  /* 0x00106400010a7983 */ /* 0x000f280000300800 */
[----:B------:R-:W-:Y:S04]  /*11e90*/  STL [R1+0xf1c], R89 ;  /* 0x000f1c5901007387 */ /* 0x000fe80000100800 */
        /* <DEDUP_REMOVED lines=29> */
[----:B------:R-:W-:Y:S01]  /*12070*/  STL [R1+0x1010], R89 ;  /* 0x0010105901007387 */ /* 0x000fe20000100800 */
[----:B------:R-:W-:-:S03]  /*12080*/  IMAD R11, R12, UR12, RZ ;  /* 0x0000000c0c0b7c24 */ /* 0x000fc6000f8e02ff */
[----:B------:R-:W-:Y:S04]  /*12090*/  STL [R1+0x1018], R89 ;  /* 0x0010185901007387 */ /* 0x000fe80000100800 */
[----:B------:R-:W-:Y:S04]  /*120a0*/  STL [R1+0x1020], R89 ;  /* 0x0010205901007387 */ /* 0x000fe80000100800 */
[----:B------:R-:W-:Y:S04]  /*120b0*/  STL [R1+0x1028], R89 ;  /* 0x0010285901007387 */ /* 0x000fe80000100800 */
[----:B------:R-:W-:Y:S04]  /*120c0*/  STL [R1+0x1030], R89 ;  /* 0x0010305901007387 */ /* 0x000fe80000100800 */
[----:B------:R-:W-:Y:S04]  /*120d0*/  STL [R1+0xf20], R86 ;  /* 0x000f205601007387 */ /* 0x000fe80000100800 */
[----:B------:R-:W-:Y:S01]  /*120e0*/  STL [R1+0xf10], R82 ;  /* 0x000f105201007387 */ /* 0x000fe20000100800 */
[----:B--2---:R-:W-:-:S03]  /*120f0*/  IMAD R6, R13, UR12, RZ ;  /* 0x0000000c0d067c24 */ /* 0x004fc6000f8e02ff */
[----:B------:R-:W-:Y:S01]  /*12100*/  STL [R1+0xf04], R79 ;  /* 0x000f044f01007387 */ /* 0x000fe20000100800 */
[----:B---3--:R-:W-:-:S03]  /*12110*/  IADD3 R12, P4, PT, R7, R2, RZ ;  /* 0x00000002070c7210 */ /* 0x008fc60007f9e0ff */
[----:B------:R-:W-:Y:S04]  /*12120*/  STL [R1+0xce0], R2 ;  /* 0x000ce00201007387 */ /* 0x000fe80000100800 */
[----:B------:R1:W-:Y:S01]  /*12130*/  STL [R1+0xd40], R2 ;  /* 0x000d400201007387 */ /* 0x0003e20000100800 */
[----:B----4-:R-:W-:-:S03]  /*12140*/  LEA.HI.X.SX32 R13, R7, R3, 0x1, P4 ;  /* 0x00000003070d7211 */ /* 0x010fc600020f0eff */
[----:B------:R-:W-:Y:S04]  /*12150*/  STL [R1+0x190], R12 ;  /* 0x0001900c01007387 */ /* 0x000fe80000100800 */
[----:B------:R-:W-:Y:S04]  /*12160*/  STL [R1+0xe44], R12 ;  /* 0x000e440c01007387 */ /* 0x000fe80000100800 */
[----:B------:R-:W2:Y:S04]  /*12170*/  LDL.LU R7, [R1+0x1060] ;  /* 0x0010600001077983 */ /* 0x000ea80000300800 */
[----:B------:R-:W1:Y:S04]  /*12180*/  LDL.LU R25, [R1+0x8c] ;  /* 0x00008c0001197983 */ /* 0x000e680000300800 */
        /* <DEDUP_REMOVED lines=43> */
[----:B------:R-:W-:-:S03]  /*12440*/  SEL R5, R92, R5, !P5 ;  /* 0x000000055c057207 */ /* 0x000fc60006800000 */
[----:B------:R-:W-:Y:S04]  /*12450*/  STL [R1+0xfe4], R3 ;  /* 0x000fe40301007387 */ /* 0x000fe80000100800 */
[----:B------:R-:W-:Y:S04]  /*12460*/  STL [R1+0xfec], R3 ;  /* 0x000fec0301007387 */ /* 0x000fe80000100800 */
[----:B------:R-:W-:Y:S04]  /*12470*/  STL [R1+0xff4], R3 ;  /* 0x000ff40301007387 */ /* 0x000fe80000100800 */
[----:B------:R-:W-:Y:S01]  /*12480*/  STL [R1+0xffc], R3 ;  /* 0x000ffc0301007387 */ /* 0x000fe20000100800 */
[----:B------:R-:W-:-:S03]  /*12490*/  IMAD R20, R77, UR12, RZ ;  /* 0x0000000c4d147c24 */ /* 0x000fc6000f8e02ff */
[----:B------:R-:W-:Y:S01]  /*124a0*/  STL [R1+0x1004], R3 ;  /* 0x0010040301007387 */ /* 0x000fe20000100800 */
[----:B------:R-:W-:-:S03]  /*124b0*/  IMAD R77, R5, UR12, RZ ;  /* 0x0000000c054d7c24 */ /* 0x000fc6000f8e02ff */
[----:B------:R-:W-:Y:S01]  /*124c0*/  STL [R1+0x100c], R3 ;  /* 0x00100c0301007387 */ /* 0x000fe20000100800 */
[----:B------:R-:W-:-:S03]  /*124d0*/  IADD3 R5, P4, PT, R4, R10, RZ ;  /* 0x0000000a04057210 */ /* 0x000fc60007f9e0ff */
[----:B------:R-:W-:Y:S04]  /*124e0*/  STL [R1+0x1014], R3 ;  /* 0x0010140301007387 */ /* 0x000fe80000100800 */
[----:B------:R-:W-:Y:S04]  /*124f0*/  STL [R1+0x101c], R3 ;  /* 0x00101c0301007387 */ /* 0x000fe80000100800 */
[----:B------:R-:W-:Y:S04]  /*12500*/  STL [R1+0x1024], R3 ;  /* 0x0010240301007387 */ /* 0x000fe80000100800 */
[----:B------:R-:W-:Y:S01]  /*12510*/  STL [R1+0x102c], R3 ;  /* 0x00102c0301007387 */ /* 0x000fe20000100800 */
[----:B------:R-:W-:-:S03]  /*12520*/  IMAD R15, R89, UR12, RZ ;  /* 0x0000000c590f7c24 */ /* 0x000fc6000f8e02ff */
[----:B------:R-:W-:Y:S01]  /*12530*/  STL [R1+0x1034], R3 ;  /* 0x0010340301007387 */ /* 0x000fe20000100800 */
[----:B------:R-:W-:Y:S02]  /*12540*/  IMAD R16, R86, UR12, RZ ;  /* 0x0000000c56107c24 */ /* 0x000fe4000f8e02ff */
[----:B------:R-:W-:Y:S02]  /*12550*/  IMAD R18, R82, UR12, RZ ;  /* 0x0000000c52127c24 */ /* 0x000fe4000f8e02ff */
[----:B------:R-:W-:Y:S02]  /*12560*/  IMAD R17, R84, UR12, RZ ;  /* 0x0000000c54117c24 */ /* 0x000fe4000f8e02ff */
[----:B------:R-:W-:Y:S02]  /*12570*/  IMAD R19, R79, UR12, RZ ;  /* 0x0000000c4f137c24 */ /* 0x000fe4000f8e02ff */
[----:B------:R-:W-:Y:S01]  /*12580*/  IMAD R21, R75, UR12, RZ ;  /* 0x0000000c4b157c24 */ /* 0x000fe2000f8e02ff */
[----:B-1----:R-:W-:-:S05]  /*12590*/  IADD3 R2, P6, PT, R25, R10, RZ ;  /* 0x0000000a19027210 */ /* 0x002fca0007fde0ff */
[----:B------:R1:W-:Y:S01]  /*125a0*/  STL [R1+0x198], R2 ;  /* 0x0001980201007387 */ /* 0x0003e20000100800 */
[----:B--2---:R-:W-:-:S03]  /*125b0*/  LEA.HI.X.SX32 R4, R4, R7, 0x1, P4 ;  /* 0x0000000704047211 */ /* 0x004fc600020f0eff */
[----:B------:R2:W-:Y:S01]  /*125c0*/  STL [R1+0x1b8], R5 ;  /* 0x0001b80501007387 */ /* 0x0005e20000100800 */
[----:B-1----:R-:W-:Y:S02]  /*125d0*/  LEA.HI.X.SX32 R2, R25, R7, 0x1, P6 ;  /* 0x0000000719027211 */ /* 0x002fe400030f0eff */
[----:B--2---:R-:W-:-:S03]  /*125e0*/  IADD3 R5, P6, PT, R6, R10, RZ ;  /* 0x0000000a06057210 */ /* 0x004fc60007fde0ff */
[----:B------:R1:W-:Y:S04]  /*125f0*/  STL [R1+0x194], R2 ;  /* 0x0001940201007387 */ /* 0x0003e80000100800 */
[----:B------:R-:W-:Y:S04]  /*12600*/  STL [R1+0x1d8], R5 ;  /* 0x0001d80501007387 */ /* 0x000fe80000100800 */
[----:B------:R-:W2:Y:S01]  /*12610*/  LDL.LU R82, [R1+0x1c] ;  /* 0x00001c0001527983 */ /* 0x000ea20000300800 */
[----:B-1----:R-:W-:-:S03]  /*12620*/  IADD3 R2, P4, PT, R15, R10, RZ ;  /* 0x0000000a0f027210 */ /* 0x002fc60007f9e0ff */
[----:B------:R-:W-:Y:S04]  /*12630*/  STL [R1+0x1b4], R4 ;  /* 0x0001b40401007387 */ /* 0x000fe80000100800 */
[----:B------:R1:W-:Y:S02]  /*12640*/  STL [R1+0x1f8], R2 ;  /* 0x0001f80201007387 */ /* 0x0003e40000100800 */
[----:B-1----:R-:W-:Y:S02]  /*12650*/  LEA.HI.X.SX32 R2, R6, R7, 0x1, P6 ;  /* 0x0000000706027211 */ /* 0x002fe400030f0eff */
[----:B------:R-:W-:-:S03]  /*12660*/  IADD3 R5, P6, PT, R16, R10, RZ ;  /* 0x0000000a10057210 */ /* 0x000fc60007fde0ff */
[----:B------:R1:W-:Y:S01]  /*12670*/  STL [R1+0x1d4], R2 ;  /* 0x0001d40201007387 */ /* 0x0003e20000100800 */
[----:B------:R-:W-:-:S03]  /*12680*/  LEA.HI.X.SX32 R4, R15, R7, 0x1, P4 ;  /* 0x000000070f047211 */ /* 0x000fc600020f0eff */
[----:B------:R-:W-:Y:S04]  /*12690*/  STL [R1+0x218], R5 ;  /* 0x0002180501007387 */ /* 0x000fe80000100800 */
[----:B------:R-:W3:Y:S01]  /*126a0*/  LDL.LU R25, [R1+0x48] ;  /* 0x0000480001197983 */ /* 0x000ee20000300800 */
[----:B-1----:R-:W-:-:S03]  /*126b0*/  IADD3 R2, P4, PT, R17, R10, RZ ;  /* 0x0000000a11027210 */ /* 0x002fc60007f9e0ff */
[----:B------:R1:W-:Y:S04]  /*126c0*/  STL [R1+0x1f4], R4 ;  /* 0x0001f40401007387 */ /* 0x0003e80000100800 */
[----:B------:R4:W-:Y:S01]  /*126d0*/  STL [R1+0x238], R2 ;  /* 0x0002380201007387 */ /* 0x0009e20000100800 */
[-C--:B-1----:R-:W-:Y:S02]  /*126e0*/  LEA.HI.X.SX32 R4, R17, R7.reuse, 0x1, P4 ;  /* 0x0000000711047211 */ /* 0x082fe400020f0eff */
[----:B----4-:R-:W-:Y:S02]  /*126f0*/  LEA.HI.X.SX32 R2, R16, R7, 0x1, P6 ;  /* 0x0000000710027211 */ /* 0x010fe400030f0eff */
[----:B------:R-:W-:-:S03]  /*12700*/  IADD3 R5, P6, PT, R18, R10, RZ ;  /* 0x0000000a12057210 */ /* 0x000fc60007fde0ff */
[----:B------:R1:W-:Y:S04]  /*12710*/  STL [R1+0x214], R2 ;  /* 0x0002140201007387 */ /* 0x0003e80000100800 */
[----:B------:R-:W-:Y:S01]  /*12720*/  STL [R1+0x278], R5 ;  /* 0x0002780501007387 */ /* 0x000fe20000100800 */
[----:B-1----:R-:W-:-:S03]  /*12730*/  IADD3 R2, P4, PT, R19, R10, RZ ;  /* 0x0000000a13027210 */ /* 0x002fc60007f9e0ff */
[----:B------:R1:W-:Y:S04]  /*12740*/  STL [R1+0x234], R4 ;  /* 0x0002340401007387 */ /* 0x0003e80000100800 */
[----:B------:R-:W-:Y:S04]  /*12750*/  STL [R1+0xf08], R80 ;  /* 0x000f085001007387 */ /* 0x000fe80000100800 */
[----:B------:R4:W-:Y:S04]  /*12760*/  STL [R1+0x298], R2 ;  /* 0x0002980201007387 */ /* 0x0009e80000100800 */
[----:B------:R-:W2:Y:S01]  /*12770*/  LDL.LU R86, [R1+0x4c] ;  /* 0x00004c0001567983 */ /* 0x000ea20000300800 */
[----:B-1----:R-:W-:-:S02]  /*12780*/  LEA.HI.X.SX32 R4, R19, R7, 0x1, P4 ;  /* 0x0000000713047211 */ /* 0x002fc400020f0eff */
[----:B----4-:R-:W-:Y:S02]  /*12790*/  LEA.HI.X.SX32 R2, R18, R7, 0x1, P6 ;  /* 0x0000000712027211 */ /* 0x010fe400030f0eff */
[----:B------:R-:W-:-:S03]  /*127a0*/  IADD3 R5, P6, PT, R20, R10, RZ ;  /* 0x0000000a14057210 */ /* 0x000fc60007fde0ff */
[----:B------:R1:W-:Y:S04]  /*127b0*/  STL [R1+0x274], R2 ;  /* 0x0002740201007387 */ /* 0x0003e80000100800 */
[----:B------:R-:W-:Y:S01]  /*127c0*/  STL [R1+0x2b8], R5 ;  /* 0x0002b80501007387 */ /* 0x000fe20000100800 */
[----:B-1----:R-:W-:-:S03]  /*127d0*/  IADD3 R2, P4, PT, R21, R10, RZ ;  /* 0x0000000a15027210 */ /* 0x002fc60007f9e0ff */
[----:B------:R-:W-:Y:S04]  /*127e0*/  STL [R1+0x294], R4 ;  /* 0x0002940401007387 */ /* 0x000fe80000100800 */
[----:B------:R-:W-:Y:S04]  /*127f0*/  STL [R1+0xf24], R87 ;  /* 0x000f245701007387 */ /* 0x000fe80000100800 */
[----:B------:R1:W-:Y:S04]  /*12800*/  STL [R1+0x2d8], R2 ;  /* 0x0002d80201007387 */ /* 0x0003e80000100800 */
[----:B------:R-:W4:Y:S01]  /*12810*/  LDL.LU R92, [R1+0x60] ;  /* 0x00006000015c7983 */ /* 0x000f220000300800 */
[----:B------:R-:W-:Y:S01]  /*12820*/  IMAD R22, R73, UR12, RZ ;  /* 0x0000000c49167c24 */ /* 0x000fe2000f8e02ff */
[----:B-1----:R-:W-:Y:S01]  /*12830*/  LEA.HI.X.SX32 R2, R20, R7, 0x1, P6 ;  /* 0x0000000714027211 */ /* 0x002fe200030f0eff */
[----:B------:R-:W-:-:S03]  /*12840*/  IMAD R23, R71, UR12, RZ ;  /* 0x0000000c47177c24 */ /* 0x000fc6000f8e02ff */
[----:B------:R-:W-:Y:S01]  /*12850*/  IADD3 R4, P6, PT, R22, R10, RZ ;  /* 0x0000000a16047210 */ /* 0x000fe20007fde0ff */
[----:B------:R1:W-:Y:S01]  /*12860*/  STL [R1+0x2b4], R2 ;  /* 0x0002b40201007387 */ /* 0x0003e20000100800 */
[----:B------:R-:W-:-:S03]  /*12870*/  IMAD R69, R69, UR12, RZ ;  /* 0x0000000c45457c24 */ /* 0x000fc6000f8e02ff */
[----:B------:R0:W-:Y:S01]  /*12880*/  STL [R1+0x2f8], R4 ;  /* 0x0002f80401007387 */ /* 0x0001e20000100800 */
[----:B-1----:R-:W-:Y:S01]  /*12890*/  LEA.HI.X.SX32 R2, R21, R7, 0x1, P4 ;  /* 0x0000000715027211 */ /* 0x002fe200020f0eff */
[----:B------:R-:W-:Y:S01]  /*128a0*/  IMAD R67, R67, UR12, RZ ;  /* 0x0000000c43437c24 */ /* 0x000fe2000f8e02ff */
[----:B0-----:R-:W-:-:S03]  /*128b0*/  IADD3 R4, P4, PT, R23, R10, RZ ;  /* 0x0000000a17047210 */ /* 0x001fc60007f9e0ff */
[----:B------:R0:W-:Y:S01]  /*128c0*/  STL [R1+0x2d4], R2 ;  /* 0x0002d40201007387 */ /* 0x0001e20000100800 */
[----:B------:R-:W-:-:S03]  /*128d0*/  IMAD R65, R65, UR12, RZ ;  /* 0x0000000c41417c24 */ /* 0x000fc6000f8e02ff */
[----:B------:R1:W-:Y:S01]  /*128e0*/  STL [R1+0x318], R4 ;  /* 0x0003180401007387 */ /* 0x0003e20000100800 */
[-C--:B0-----:R-:W-:Y:S02]  /*128f0*/  LEA.HI.X.SX32 R2, R22, R7.reuse, 0x1, P6 ;  /* 0x0000000716027211 */ /* 0x081fe400030f0eff */
[-C--:B------:R-:W-:Y:S02]  /*12900*/  IADD3 R5, P6, PT, R69, R10.reuse, RZ ;  /* 0x0000000a45057210 */ /* 0x080fe40007fde0ff */
[----:B-1----:R-:W-:Y:S01]  /*12910*/  LEA.HI.X.SX32 R4, R23, R7, 0x1, P4 ;  /* 0x0000000717047211 */ /* 0x002fe200020f0eff */
[----:B------:R0:W-:Y:S04]  /*12920*/  STL [R1+0x2f4], R2 ;  /* 0x0002f40201007387 */ /* 0x0001e80000100800 */
[----:B------:R1:W-:Y:S04]  /*12930*/  STL [R1+0x338], R5 ;  /* 0x0003380501007387 */ /* 0x0003e80000100800 */
[----:B------:R-:W4:Y:S01]  /*12940*/  LDL.LU R84, [R1+0x64] ;  /* 0x0000640001547983 */ /* 0x000f220000300800 */
[----:B0-----:R-:W-:-:S03]  /*12950*/  IADD3 R2, P4, PT, R67, R10, RZ ;  /* 0x0000000a43027210 */ /* 0x001fc60007f9e0ff */
[----:B------:R0:W-:Y:S01]  /*12960*/  STL [R1+0x314], R4 ;  /* 0x0003140401007387 */ /* 0x0001e20000100800 */
[----:B-1----:R-:W-:-:S03]  /*12970*/  LEA.HI.X.SX32 R5, R69, R7, 0x1, P6 ;  /* 0x0000000745057211 */ /* 0x002fc600030f0eff */
[----:B------:R1:W-:Y:S01]  /*12980*/  STL [R1+0x358], R2 ;  /* 0x0003580201007387 */ /* 0x0003e20000100800 */
[----:B------:R-:W-:-:S03]  /*12990*/  IMAD R63, R63, UR12, RZ ;  /* 0x0000000c3f3f7c24 */ /* 0x000fc6000f8e02ff */
[----:B------:R-:W-:Y:S01]  /*129a0*/  STL [R1+0x334], R5 ;  /* 0x0003340501007387 */ /* 0x000fe20000100800 */
[----:B0-----:R-:W-:Y:S02]  /*129b0*/  LEA.HI.X.SX32 R4, R67, R7, 0x1, P4 ;  /* 0x0000000743047211 */ /* 0x001fe400020f0eff */
[-C--:B-1----:R-:W-:Y:S01]  /*129c0*/  IADD3 R2, P6, PT, R65, R10.reuse, RZ ;  /* 0x0000000a41027210 */ /* 0x082fe20007fde0ff */
[----:B------:R-:W-:Y:S04]  /*129d0*/  STL [R1+0xef4], R67 ;  /* 0x000ef44301007387 */ /* 0x000fe80000100800 */
[----:B------:R0:W-:Y:S04]  /*129e0*/  STL [R1+0x378], R2 ;  /* 0x0003780201007387 */ /* 0x0001e80000100800 */
[----:B------:R-:W-:Y:S01]  /*129f0*/  STL [R1+0x354], R4 ;  /* 0x0003540401007387 */ /* 0x000fe20000100800 */
[----:B------:R-:W-:Y:S01]  /*12a00*/  IMAD R61, R61, UR12, RZ ;  /* 0x0000000c3d3d7c24 */ /* 0x000fe2000f8e02ff */
[----:B0-----:R-:W-:Y:S01]  /*12a10*/  IADD3 R2, P4, PT, R63, R10, RZ ;  /* 0x0000000a3f027210 */ /* 0x001fe20007f9e0ff */
[----:B------:R-:W-:-:S02]  /*12a20*/  IMAD R59, R59, UR12, RZ ;  /* 0x0000000c3b3b7c24 */ /* 0x000fc4000f8e02ff */
[----:B------:R-:W-:Y:S02]  /*12a30*/  IMAD R57, R57, UR12, RZ ;  /* 0x0000000c39397c24 */ /* 0x000fe4000f8e02ff */
[----:B------:R-:W-:Y:S02]  /*12a40*/  IMAD R55, R55, UR12, RZ ;  /* 0x0000000c37377c24 */ /* 0x000fe4000f8e02ff */
[----:B---3--:R-:W-:Y:S02]  /*12a50*/  IMAD R16, R25, UR24, RZ ;  /* 0x0000001819107c24 */ /* 0x008fe4000f8e02ff */
[----:B------:R-:W3:Y:S04]  /*12a60*/  LDL.LU R25, [R1+0x70] ;  /* 0x0000700001197983 */ /* 0x000ee80000300800 */
[----:B------:R0:W-:Y:S04]  /*12a70*/  STL [R1+0x398], R2 ;  /* 0x0003980201007387 */ /* 0x0001e80000100800 */
[----:B------:R-:W-:Y:S01]  /*12a80*/  STL [R1+0xef0], R65 ;  /* 0x000ef04101007387 */ /* 0x000fe20000100800 */
[----:B0-----:R-:W-:-:S02]  /*12a90*/  LEA.HI.X.SX32 R2, R65, R7, 0x1, P6 ;  /* 0x0000000741027211 */ /* 0x001fc400030f0eff */
[----:B------:R-:W-:-:S03]  /*12aa0*/  IADD3 R4, P6, PT, R61, R10, RZ ;  /* 0x0000000a3d047210 */ /* 0x000fc60007fde0ff */
[----:B------:R0:W-:Y:S04]  /*12ab0*/  STL [R1+0x374], R2 ;  /* 0x0003740201007387 */ /* 0x0001e80000100800 */
[----:B------:R-:W-:Y:S04]  /*12ac0*/  STL [R1+0xee8], R63 ;  /* 0x000ee83f01007387 */ /* 0x000fe80000100800 */
[----:B------:R1:W-:Y:S01]  /*12ad0*/  STL [R1+0x3b8], R4 ;  /* 0x0003b80401007387 */ /* 0x0003e20000100800 */
[----:B0-----:R-:W-:Y:S02]  /*12ae0*/  LEA.HI.X.SX32 R2, R63, R7, 0x1, P4 ;  /* 0x000000073f027211 */ /* 0x001fe400020f0eff */
[----:B-1----:R-:W-:-:S03]  /*12af0*/  IADD3 R4, P4, PT, R59, R10, RZ ;  /* 0x0000000a3b047210 */ /* 0x002fc60007f9e0ff */
[----:B------:R0:W-:Y:S04]  /*12b00*/  STL [R1+0x394], R2 ;  /* 0x0003940201007387 */ /* 0x0001e80000100800 */
[----:B------:R1:W-:Y:S01]  /*12b10*/  STL [R1+0x3d8], R4 ;  /* 0x0003d80401007387 */ /* 0x0003e20000100800 */
[----:B--2---:R-:W-:-:S03]  /*12b20*/  IMAD R15, R86, UR26, RZ ;  /* 0x0000001a560f7c24 */ /* 0x004fc6000f8e02ff */
[----:B------:R-:W2:Y:S01]  /*12b30*/  LDL.LU R86, [R1+0x74] ;  /* 0x0000740001567983 */ /* 0x000ea20000300800 */
[----:B0-----:R-:W-:-:S03]  /*12b40*/  LEA.HI.X.SX32 R2, R61, R7, 0x1, P6 ;  /* 0x000000073d027211 */ /* 0x001fc600030f0eff */
[----:B------:R-:W-:Y:S01]  /*12b50*/  STL [R1+0xe50], R61 ;  /* 0x000e503d01007387 */ /* 0x000fe20000100800 */
[----:B-1----:R-:W-:-:S03]  /*12b60*/  IADD3 R4, P6, PT, R57, R10, RZ ;  /* 0x0000000a39047210 */ /* 0x002fc60007fde0ff */
[----:B------:R0:W-:Y:S04]  /*12b70*/  STL [R1+0x3b4], R2 ;  /* 0x0003b40201007387 */ /* 0x0001e80000100800 */
[----:B------:R-:W-:Y:S04]  /*12b80*/  STL [R1+0xe54], R59 ;  /* 0x000e543b01007387 */ /* 0x000fe80000100800 */
[----:B------:R1:W-:Y:S01]  /*12b90*/  STL [R1+0x3f8], R4 ;  /* 0x0003f80401007387 */ /* 0x0003e20000100800 */
[----:B0-----:R-:W-:Y:S02]  /*12ba0*/  LEA.HI.X.SX32 R2, R59, R7, 0x1, P4 ;  /* 0x000000073b027211 */ /* 0x001fe400020f0eff */
[----:B-1----:R-:W-:-:S03]  /*12bb0*/  IADD3 R4, P4, PT, R55, R10, RZ ;  /* 0x0000000a37047210 */ /* 0x002fc60007f9e0ff */
[----:B------:R0:W-:Y:S04]  /*12bc0*/  STL [R1+0x3d4], R2 ;  /* 0x0003d40201007387 */ /* 0x0001e80000100800 */
[----:B------:R1:W-:Y:S01]  /*12bd0*/  STL [R1+0x418], R4 ;  /* 0x0004180401007387 */ /* 0x0003e20000100800 */
[----:B----4-:R-:W-:-:S03]  /*12be0*/  IMAD R6, R92, UR28, RZ ;  /* 0x0000001c5c067c24 */ /* 0x010fc6000f8e02ff */
[----:B------:R-:W4:Y:S01]  /*12bf0*/  LDL.LU R92, [R1+0x78] ;  /* 0x00007800015c7983 */ /* 0x000f220000300800 */
[----:B------:R-:W-:Y:S01]  /*12c00*/  IMAD R53, R53, UR12, RZ ;  /* 0x0000000c35357c24 */ /* 0x000fe2000f8e02ff */
[-C--:B0-----:R-:W-:Y:S01]  /*12c10*/  LEA.HI.X.SX32 R2, R57, R7.reuse, 0x1, P6 ;  /* 0x0000000739027211 */ /* 0x081fe200030f0eff */
[----:B------:R-:W-:Y:S01]  /*12c20*/  IMAD R51, R51, UR12, RZ ;  /* 0x0000000c33337c24 */ /* 0x000fe2000f8e02ff */
[----:B------:R-:W-:Y:S02]  /*12c30*/  STL [R1+0xe58], R57 ;  /* 0x000e583901007387 */ /* 0x000fe40000100800 */
[----:B-1----:R-:W-:Y:S02]  /*12c40*/  IADD3 R4, P6, PT, R53, R10, RZ ;  /* 0x0000000a35047210 */ /* 0x002fe40007fde0ff */
[----:B------:R0:W-:Y:S04]  /*12c50*/  STL [R1+0x3f4], R2 ;  /* 0x0003f40201007387 */ /* 0x0001e80000100800 */
[----:B------:R-:W-:Y:S04]  /*12c60*/  STL [R1+0xe5c], R55 ;  /* 0x000e5c3701007387 */ /* 0x000fe80000100800 */
[----:B------:R1:W-:Y:S01]  /*12c70*/  STL [R1+0x438], R4 ;  /* 0x0004380401007387 */ /* 0x0003e20000100800 */
[----:B0-----:R-:W-:Y:S01]  /*12c80*/  LEA.HI.X.SX32 R2, R55, R7, 0x1, P4 ;  /* 0x0000000737027211 */ /* 0x001fe200020f0eff */
[----:B------:R-:W-:-:S04]  /*12c90*/  IMAD R49, R49, UR12, RZ ;  /* 0x0000000c31317c24 */ /* 0x000fc8000f8e02ff */
[----:B------:R0:W-:Y:S01]  /*12ca0*/  STL [R1+0x414], R2 ;  /* 0x0004140201007387 */ /* 0x0001e20000100800 */
[----:B-1----:R-:W-:Y:S01]  /*12cb0*/  IADD3 R4, P4, PT, R51, R10, RZ ;  /* 0x0000000a33047210 */ /* 0x002fe20007f9e0ff */
[----:B------:R-:W-:-:S04]  /*12cc0*/  IMAD R17, R82, UR20, RZ ;  /* 0x0000001452117c24 */ /* 0x000fc8000f8e02ff */
[----:B------:R1:W-:Y:S01]  /*12cd0*/  STL [R1+0x458], R4 ;  /* 0x0004580401007387 */ /* 0x0003e20000100800 */
[----:B0-----:R-:W-:-:S03]  /*12ce0*/  LEA.HI.X.SX32 R2, R53, R7, 0x1, P6 ;  /* 0x0000000735027211 */ /* 0x001fc600030f0eff */
[----:B------:R-:W4:Y:S01]  /*12cf0*/  LDL.LU R82, [R1+0x7c] ;  /* 0x00007c0001527983 */ /* 0x000f220000300800 */
[----:B------:R-:W-:-:S03]  /*12d00*/  IMAD R47, R47, UR12, RZ ;  /* 0x0000000c2f2f7c24 */ /* 0x000fc6000f8e02ff */
[----:B------:R-:W-:Y:S04]  /*12d10*/  STL [R1+0xee0], R53 ;  /* 0x000ee03501007387 */ /* 0x000fe80000100800 */
[----:B------:R0:W-:Y:S01]  /*12d20*/  STL [R1+0x434], R2 ;  /* 0x0004340201007387 */ /* 0x0001e20000100800 */
[----:B-1----:R-:W-:-:S03]  /*12d30*/  LEA.HI.X.SX32 R4, R51, R7, 0x1, P4 ;  /* 0x0000000733047211 */ /* 0x002fc600020f0eff */
[----:B------:R-:W-:Y:S01]  /*12d40*/  STL [R1+0xed8], R51 ;  /* 0x000ed83301007387 */ /* 0x000fe20000100800 */
[----:B0-----:R-:W-:-:S05]  /*12d50*/  IADD3 R2, P6, PT, R49, R10, RZ ;  /* 0x0000000a31027210 */ /* 0x001fca0007fde0ff */
[----:B------:R0:W-:Y:S01]  /*12d60*/  STL [R1+0x478], R2 ;  /* 0x0004780201007387 */ /* 0x0001e20000100800 */
[----:B------:R-:W-:-:S03]  /*12d70*/  IMAD R44, R44, UR12, RZ ;  /* 0x0000000c2c2c7c24 */ /* 0x000fc6000f8e02ff */
[----:B------:R3:W-:Y:S01]  /*12d80*/  STL [R1+0x454], R4 ;  /* 0x0004540401007387 */ /* 0x0007e20000100800 */
[----:B0-----:R-:W-:Y:S01]  /*12d90*/  IADD3 R2, P4, PT, R47, R10, RZ ;  /* 0x0000000a2f027210 */ /* 0x001fe20007f9e0ff */
[----:B------:R-:W-:Y:S02]  /*12da0*/  IMAD R42, R42, UR12, RZ ;  /* 0x0000000c2a2a7c24 */ /* 0x000fe4000f8e02ff */
[----:B------:R-:W-:Y:S02]  /*12db0*/  IMAD R5, R84, UR30, RZ ;  /* 0x0000001e54057c24 */ /* 0x000fe4000f8e02ff */
[----:B------:R-:W-:Y:S02]  /*12dc0*/  IMAD R73, R32, UR12, RZ ;  /* 0x0000000c20497c24 */ /* 0x000fe4000f8e02ff */
[----:B------:R-:W-:Y:S02]  /*12dd0*/  IMAD R39, R39, UR12, RZ ;  /* 0x0000000c27277c24 */ /* 0x000fe4000f8e02ff */
[----:B------:R-:W-:-:S02]  /*12de0*/  IMAD R37, R37, UR12, RZ ;  /* 0x0000000c25257c24 */ /* 0x000fc4000f8e02ff */
        /* <DEDUP_REMOVED lines=8> */
[----:B------:R-:W3:Y:S01]  /*12e70*/  LDL.LU R84, [R1+0x6c] ;  /* 0x00006c0001547983 */ /* 0x000ee20000300800 */
[----:B0-----:R-:W-:-:S03]  /*12e80*/  LEA.HI.X.SX32 R2, R47, R7, 0x1, P4 ;  /* 0x000000072f027211 */ /* 0x001fc600020f0eff */
[----:B------:R0:W-:Y:S04]  /*12e90*/  STL [R1+0x4b8], R12 ;  /* 0x0004b80c01007387 */ /* 0x0001e80000100800 */
[----:B------:R-:W-:Y:S04]  /*12ea0*/  STL [R1+0xec8], R47 ;  /* 0x000ec82f01007387 */ /* 0x000fe80000100800 */
[----:B------:R1:W-:Y:S01]  /*12eb0*/  STL [R1+0x494], R2 ;  /* 0x0004940201007387 */ /* 0x0003e20000100800 */
[----:B0-----:R-:W-:-:S05]  /*12ec0*/  IADD3 R12, P4, PT, R42, R10, RZ ;  /* 0x0000000a2a0c7210 */ /* 0x001fca0007f9e0ff */
[----:B------:R0:W-:Y:S01]  /*12ed0*/  STL [R1+0x4d8], R12 ;  /* 0x0004d80c01007387 */ /* 0x0001e20000100800 */
[----:B-1----:R-:W-:-:S03]  /*12ee0*/  LEA.HI.X.SX32 R2, R44, R7, 0x1, P6 ;  /* 0x000000072c027211 */ /* 0x002fc600030f0eff */
[----:B------:R-:W-:Y:S01]  /*12ef0*/  STL [R1+0xebc], R44 ;  /* 0x000ebc2c01007387 */ /* 0x000fe20000100800 */
[----:B--2---:R-:W-:-:S03]  /*12f00*/  IMAD R32, R86, UR34, RZ ;  /* 0x0000002256207c24 */ /* 0x004fc6000f8e02ff */
[----:B------:R1:W-:Y:S04]  /*12f10*/  STL [R1+0x4b4], R2 ;  /* 0x0004b40201007387 */ /* 0x0003e80000100800 */
[----:B------:R-:W2:Y:S01]  /*12f20*/  LDL.LU R86, [R1+0x5c] ;  /* 0x00005c0001567983 */ /* 0x000ea20000300800 */
[----:B0-----:R-:W-:Y:S02]  /*12f30*/  IADD3 R12, P6, PT, R39, R10, RZ ;  /* 0x0000000a270c7210 */ /* 0x001fe40007fde0ff */
[----:B-1----:R-:W-:-:S03]  /*12f40*/  LEA.HI.X.SX32 R2, R42, R7, 0x1, P4 ;  /* 0x000000072a027211 */ /* 0x002fc600020f0eff */
[----:B------:R0:W-:Y:S04]  /*12f50*/  STL [R1+0x4f8], R12 ;  /* 0x0004f80c01007387 */ /* 0x0001e80000100800 */
[----:B------:R-:W-:Y:S04]  /*12f60*/  STL [R1+0xeb4], R42 ;  /* 0x000eb42a01007387 */ /* 0x000fe80000100800 */
[----:B------:R1:W-:Y:S01]  /*12f70*/  STL [R1+0x4d4], R2 ;  /* 0x0004d40201007387 */ /* 0x0003e20000100800 */
[----:B0-----:R-:W-:-:S05]  /*12f80*/  IADD3 R12, P4, PT, R37, R10, RZ ;  /* 0x0000000a250c7210 */ /* 0x001fca0007f9e0ff */
[----:B------:R0:W-:Y:S01]  /*12f90*/  STL [R1+0x518], R12 ;  /* 0x0005180c01007387 */ /* 0x0001e20000100800 */
[----:B-1----:R-:W-:-:S03]  /*12fa0*/  LEA.HI.X.SX32 R2, R39, R7, 0x1, P6 ;  /* 0x0000000727027211 */ /* 0x002fc600030f0eff */
[----:B------:R-:W-:Y:S01]  /*12fb0*/  STL [R1+0xea8], R39 ;  /* 0x000ea82701007387 */ /* 0x000fe20000100800 */
[----:B----4-:R-:W-:-:S03]  /*12fc0*/  IMAD R30, R92, UR36, RZ ;  /* 0x000000245c1e7c24 */ /* 0x010fc6000f8e02ff */
[----:B------:R1:W-:Y:S04]  /*12fd0*/  STL [R1+0x4f4], R2 ;  /* 0x0004f40201007387 */ /* 0x0003e80000100800 */
[----:B------:R-:W4:Y:S01]  /*12fe0*/  LDL.LU R92, [R1+0x54] ;  /* 0x00005400015c7983 */ /* 0x000f220000300800 */
[----:B------:R-:W-:Y:S02]  /*12ff0*/  IMAD R33, R33, UR12, RZ ;  /* 0x0000000c21217c24 */ /* 0x000fe4000f8e02ff */
[----:B------:R-:W-:-:S03]  /*13000*/  IMAD R28, R28, UR12, RZ ;  /* 0x0000000c1c1c7c24 */ /* 0x000fc6000f8e02ff */
[----:B0-----:R-:W-:Y:S02]  /*13010*/  IADD3 R12, P6, PT, R33, R10, RZ ;  /* 0x0000000a210c7210 */ /* 0x001fe40007fde0ff */
[----:B-1----:R-:W-:-:S03]  /*13020*/  LEA.HI.X.SX32 R2, R37, R7, 0x1, P4 ;  /* 0x0000000725027211 */ /* 0x002fc600020f0eff */
[----:B------:R0:W-:Y:S01]  /*13030*/  STL [R1+0x538], R12 ;  /* 0x0005380c01007387 */ /* 0x0001e20000100800 */
[----:B------:R-:W-:-:S03]  /*13040*/  IMAD R26, R26, UR12, RZ ;  /* 0x0000000c1a1a7c24 */ /* 0x000fc6000f8e02ff */
[----:B------:R-:W-:Y:S04]  /*13050*/  STL [R1+0xea0], R37 ;  /* 0x000ea02501007387 */ /* 0x000fe80000100800 */
[----:B------:R1:W-:Y:S01]  /*13060*/  STL [R1+0x514], R2 ;  /* 0x0005140201007387 */ /* 0x0003e20000100800 */
[----:B0-----:R-:W-:Y:S01]  /*13070*/  LEA.HI.X.SX32 R12, R33, R7, 0x1, P6 ;  /* 0x00000007210c7211 */ /* 0x001fe200030f0eff */
[----:B------:R-:W-:Y:S01]  /*13080*/  IMAD R31, R31, UR12, RZ ;  /* 0x0000000c1f1f7c24 */ /* 0x000fe2000f8e02ff */
[----:B-1----:R-:W-:-:S05]  /*13090*/  IADD3 R2, P4, PT, R28, R10, RZ ;  /* 0x0000000a1c027210 */ /* 0x002fca0007f9e0ff */
[----:B------:R0:W-:Y:S04]  /*130a0*/  STL [R1+0x558], R2 ;  /* 0x0005580201007387 */ /* 0x0001e80000100800 */
[----:B------:R-:W-:Y:S01]  /*130b0*/  STL [R1+0xe90], R33 ;  /* 0x000e902101007387 */ /* 0x000fe20000100800 */
[----:B0-----:R-:W-:-:S03]  /*130c0*/  IADD3 R2, P6, PT, R26, R10, RZ ;  /* 0x0000000a1a027210 */ /* 0x001fc60007fde0ff */
[----:B------:R0:W-:Y:S01]  /*130d0*/  STL [R1+0x534], R12 ;  /* 0x0005340c01007387 */ /* 0x0001e20000100800 */
[----:B------:R-:W-:-:S03]  /*130e0*/  IMAD R29, R29, UR12, RZ ;  /* 0x0000000c1d1d7c24 */ /* 0x000fc6000f8e02ff */
[----:B------:R-:W4:Y:S04]  /*130f0*/  LDL.LU R79, [R1+0x44] ;  /* 0x00004400014f7983 */ /* 0x000f280000300800 */
[----:B------:R1:W-:Y:S01]  /*13100*/  STL [R1+0x578], R2 ;  /* 0x0005780201007387 */ /* 0x0003e20000100800 */
[-C--:B0-----:R-:W-:Y:S02]  /*13110*/  LEA.HI.X.SX32 R12, R28, R7.reuse, 0x1, P4 ;  /* 0x000000071c0c7211 */ /* 0x081fe400020f0eff */
[----:B------:R-:W-:Y:S02]  /*13120*/  LEA.HI.X.SX32 R13, R26, R7, 0x1, P6 ;  /* 0x000000071a0d7211 */ /* 0x000fe400030f0eff */
[----:B-1----:R-:W-:Y:S01]  /*13130*/  IADD3 R2, P4, PT, R31, R10, RZ ;  /* 0x0000000a1f027210 */ /* 0x002fe20007f9e0ff */
[----:B------:R0:W-:Y:S01]  /*13140*/  STL [R1+0x554], R12 ;  /* 0x0005540c01007387 */ /* 0x0001e20000100800 */
[----:B------:R-:W-:-:S03]  /*13150*/  IMAD R34, R34, UR12, RZ ;  /* 0x0000000c22227c24 */ /* 0x000fc6000f8e02ff */
[----:B------:R1:W-:Y:S01]  /*13160*/  STL [R1+0x598], R2 ;  /* 0x0005980201007387 */ /* 0x0003e20000100800 */
[----:B------:R-:W-:Y:S02]  /*13170*/  IMAD R71, R27, UR12, RZ ;  /* 0x0000000c1b477c24 */ /* 0x000fe4000f8e02ff */
[----:B------:R-:W-:Y:S01]  /*13180*/  IMAD R27, R82, UR38, RZ ;  /* 0x00000026521b7c24 */ /* 0x000fe2000f8e02ff */
[----:B------:R1:W-:Y:S01]  /*13190*/  STL [R1+0x574], R13 ;  /* 0x0005740d01007387 */ /* 0x0003e20000100800 */
[----:B------:R-:W-:Y:S01]  /*131a0*/  IMAD R36, R36, UR12, RZ ;  /* 0x0000000c24247c24 */ /* 0x000fe2000f8e02ff */
[----:B0-----:R-:W-:Y:S02]  /*131b0*/  LEA.HI.X.SX32 R12, R31, R7, 0x1, P4 ;  /* 0x000000071f0c7211 */ /* 0x001fe400020f0eff */
[----:B------:R-:W4:Y:S01]  /*131c0*/  LDL.LU R82, [R1+0x3c] ;  /* 0x00003c0001527983 */ /* 0x000f220000300800 */
[----:B-1----:R-:W-:-:S05]  /*131d0*/  IADD3 R2, P6, PT, R29, R10, RZ ;  /* 0x0000000a1d027210 */ /* 0x002fca0007fde0ff */
[----:B------:R0:W-:Y:S01]  /*131e0*/  STL [R1+0x5b8], R2 ;  /* 0x0005b80201007387 */ /* 0x0001e20000100800 */
[----:B------:R-:W-:Y:S01]  /*131f0*/  LEA.HI.X.SX32 R13, R29, R7, 0x1, P6 ;  /* 0x000000071d0d7211 */ /* 0x000fe200030f0eff */
[----:B------:R-:W-:Y:S02]  /*13200*/  IMAD R41, R41, UR12, RZ ;  /* 0x0000000c29297c24 */ /* 0x000fe4000f8e02ff */
[----:B------:R1:W-:Y:S01]  /*13210*/  STL [R1+0x594], R12 ;  /* 0x0005940c01007387 */ /* 0x0003e20000100800 */
[-C--:B0-----:R-:W-:Y:S02]  /*13220*/  IADD3 R2, P4, PT, R34, R10.reuse, RZ ;  /* 0x0000000a22027210 */ /* 0x081fe40007f9e0ff */
[----:B-1----:R-:W-:-:S03]  /*13230*/  IADD3 R12, P6, PT, R36, R10, RZ ;  /* 0x0000000a240c7210 */ /* 0x002fc60007fde0ff */
[----:B------:R0:W-:Y:S04]  /*13240*/  STL [R1+0x5d8], R2 ;  /* 0x0005d80201007387 */ /* 0x0001e80000100800 */
[----:B------:R-:W-:Y:S01]  /*13250*/  STL [R1+0x5b4], R13 ;  /* 0x0005b40d01007387 */ /* 0x000fe20000100800 */
[----:B0-----:R-:W-:Y:S01]  /*13260*/  LEA.HI.X.SX32 R2, R34, R7, 0x1, P4 ;  /* 0x0000000722027211 */ /* 0x001fe200020f0eff */
[----:B------:R-:W-:Y:S02]  /*13270*/  IMAD R46, R46, UR5, RZ ;  /* 0x000000052e2e7c24 */ /* 0x000fe4000f8e02ff */
[----:B------:R-:W-:Y:S02]  /*13280*/  IMAD R24, R80, UR14, RZ ;  /* 0x0000000e50187c24 */ /* 0x000fe4000f8e02ff */
[----:B------:R-:W-:-:S02]  /*13290*/  IMAD R19, R87, UR16, RZ ;  /* 0x0000001057137c24 */ /* 0x000fc4000f8e02ff */
[----:B---3--:R-:W-:Y:S02]  /*132a0*/  IMAD R23, R84, UR42, RZ ;  /* 0x0000002a54177c24 */ /* 0x008fe4000f8e02ff */
[----:B------:R-:W3:Y:S04]  /*132b0*/  LDL.LU R84, [R1+0x34] ;  /* 0x0000340001547983 */ /* 0x000ee80000300800 */
[----:B------:R0:W-:Y:S04]  /*132c0*/  STL [R1+0x5f8], R12 ;  /* 0x0005f80c01007387 */ /* 0x0001e80000100800 */
[----:B------:R-:W-:Y:S04]  /*132d0*/  STL [R1+0xe94], R34 ;  /* 0x000e942201007387 */ /* 0x000fe80000100800 */
[----:B------:R1:W-:Y:S01]  /*132e0*/  STL [R1+0x5d4], R2 ;  /* 0x0005d40201007387 */ /* 0x0003e20000100800 */
[----:B0-----:R-:W-:-:S05]  /*132f0*/  IADD3 R12, P4, PT, R41, R10, RZ ;  /* 0x0000000a290c7210 */ /* 0x001fca0007f9e0ff */
[----:B------:R0:W-:Y:S01]  /*13300*/  STL [R1+0x618], R12 ;  /* 0x0006180c01007387 */ /* 0x0001e20000100800 */
[-C--:B-1----:R-:W-:Y:S02]  /*13310*/  LEA.HI.X.SX32 R2, R36, R7.reuse, 0x1, P6 ;  /* 0x0000000724027211 */ /* 0x082fe400030f0eff */
[----:B0-----:R-:W-:Y:S01]  /*13320*/  IADD3 R12, P6, PT, R46, R10, RZ ;  /* 0x0000000a2e0c7210 */ /* 0x001fe20007fde0ff */
[----:B--2---:R-:W-:Y:S02]  /*13330*/  IMAD R22, R86, UR44, RZ ;  /* 0x0000002c56167c24 */ /* 0x004fe4000f8e02ff */
[----:B------:R-:W2:Y:S04]  /*13340*/  LDL.LU R86, [R1+0x2c] ;  /* 0x00002c0001567983 */ /* 0x000ea80000300800 */
[----:B------:R-:W-:Y:S04]  /*13350*/  STL [R1+0xe98], R36 ;  /* 0x000e982401007387 */ /* 0x000fe80000100800 */
[----:B------:R0:W-:Y:S04]  /*13360*/  STL [R1+0x5f4], R2 ;  /* 0x0005f40201007387 */ /* 0x0001e80000100800 */
[----:B------:R-:W-:Y:S01]  /*13370*/  STL [R1+0xeb0], R41 ;  /* 0x000eb02901007387 */ /* 0x000fe20000100800 */
[----:B0-----:R-:W-:-:S03]  /*13380*/  LEA.HI.X.SX32 R2, R41, R7, 0x1, P4 ;  /* 0x0000000729027211 */ /* 0x001fc600020f0eff */
[----:B------:R0:W-:Y:S04]  /*13390*/  STL [R1+0x638], R12 ;  /* 0x0006380c01007387 */ /* 0x0001e80000100800 */
[----:B------:R1:W-:Y:S01]  /*133a0*/  STL [R1+0x614], R2 ;  /* 0x0006140201007387 */ /* 0x0003e20000100800 */
[----:B0-----:R-:W-:-:S03]  /*133b0*/  IADD3 R12, P4, PT, R24, R10, RZ ;  /* 0x0000000a180c7210 */ /* 0x001fc60007f9e0ff */
[----:B-1----:R-:W2:Y:S04]  /*133c0*/  LDL.LU R2, [R1+0x24] ;  /* 0x0000240001027983 */ /* 0x002ea80000300800 */
[----:B------:R0:W-:Y:S01]  /*133d0*/  STL [R1+0x658], R12 ;  /* 0x0006580c01007387 */ /* 0x0001e20000100800 */
[----:B----4-:R-:W-:-:S03]  /*133e0*/  IMAD R21, R92, UR46, RZ ;  /* 0x0000002e5c157c24 */ /* 0x010fc6000f8e02ff */
[----:B------:R-:W-:Y:S01]  /*133f0*/  STL [R1+0xec4], R46 ;  /* 0x000ec42e01007387 */ /* 0x000fe20000100800 */
[----:B0-----:R-:W-:Y:S02]  /*13400*/  LEA.HI.X.SX32 R12, R46, R7, 0x1, P6 ;  /* 0x000000072e0c7211 */ /* 0x001fe400030f0eff */
[----:B------:R-:W-:-:S03]  /*13410*/  IADD3 R20, P6, PT, R19, R10, RZ ;  /* 0x0000000a13147210 */ /* 0x000fc60007fde0ff */
[----:B------:R0:W-:Y:S04]  /*13420*/  STL [R1+0x634], R12 ;  /* 0x0006340c01007387 */ /* 0x0001e80000100800 */
[----:B------:R-:W-:Y:S04]  /*13430*/  STL [R1+0x678], R20 ;  /* 0x0006781401007387 */ /* 0x000fe80000100800 */
[----:B------:R-:W4:Y:S01]  /*13440*/  LDL.LU R92, [R1+0x28] ;  /* 0x00002800015c7983 */ /* 0x000f220000300800 */
[----:B------:R-:W-:Y:S01]  /*13450*/  IMAD R18, R91, UR18, RZ ;  /* 0x000000125b127c24 */ /* 0x000fe2000f8e02ff */
[----:B------:R-:W-:-:S04]  /*13460*/  LEA.HI.X.SX32 R13, R24, R7, 0x1, P4 ;  /* 0x00000007180d7211 */ /* 0x000fc800020f0eff */
[CC--:B0-----:R-:W-:Y:S01]  /*13470*/  IADD3 R12, P4, PT, R18.reuse, R10.reuse, RZ ;  /* 0x0000000a120c7210 */ /* 0x0c1fe20007f9e0ff */
[----:B------:R-:W-:Y:S04]  /*13480*/  STL [R1+0x654], R13 ;  /* 0x0006540d01007387 */ /* 0x000fe80000100800 */
[----:B------:R0:W-:Y:S02]  /*13490*/  STL [R1+0x698], R12 ;  /* 0x0006980c01007387 */ /* 0x0001e40000100800 */
[-C--:B0-----:R-:W-:Y:S02]  /*134a0*/  LEA.HI.X.SX32 R12, R19, R7.reuse, 0x1, P6 ;  /* 0x00000007130c7211 */ /* 0x081fe400030f0eff */
[----:B------:R-:W-:Y:S02]  /*134b0*/  IADD3 R19, P6, PT, R17, R10, RZ ;  /* 0x0000000a11137210 */ /* 0x000fe40007fde0ff */
[----:B------:R-:W-:Y:S01]  /*134c0*/  LEA.HI.X.SX32 R13, R18, R7, 0x1, P4 ;  /* 0x00000007120d7211 */ /* 0x000fe200020f0eff */
[----:B------:R0:W-:Y:S01]  /*134d0*/  STL [R1+0x674], R12 ;  /* 0x0006740c01007387 */ /* 0x0001e20000100800 */
[----:B------:R-:W-:-:S03]  /*134e0*/  IMAD R20, R79, UR48, RZ ;  /* 0x000000304f147c24 */ /* 0x000fc6000f8e02ff */
[----:B------:R-:W-:Y:S04]  /*134f0*/  STL [R1+0x6b8], R19 ;  /* 0x0006b81301007387 */ /* 0x000fe80000100800 */
[----:B------:R-:W4:Y:S01]  /*13500*/  LDL.LU R79, [R1+0x30] ;  /* 0x00003000014f7983 */ /* 0x000f220000300800 */
[----:B0-----:R-:W-:-:S03]  /*13510*/  IADD3 R12, P4, PT, R16, R10, RZ ;  /* 0x0000000a100c7210 */ /* 0x001fc60007f9e0ff */
        /* <DEDUP_REMOVED lines=11> */
[----:B------:R0:W-:Y:S01]  /*135d0*/  STL [R1+0x718], R12 ;  /* 0x0007180c01007387 */ /* 0x0001e20000100800 */
[-C--:B------:R-:W-:Y:S02]  /*135e0*/  LEA.HI.X.SX32 R6, R6, R7.reuse, 0x1, P4 ;  /* 0x0000000706067211 */ /* 0x080fe400020f0eff */
[----:B0-----:R-:W-:Y:S02]  /*135f0*/  LEA.HI.X.SX32 R12, R15, R7, 0x1, P6 ;  /* 0x000000070f0c7211 */ /* 0x001fe400030f0eff */
[----:B------:R-:W-:-:S03]  /*13600*/  IADD3 R13, P6, PT, R5, R10, RZ ;  /* 0x0000000a050d7210 */ /* 0x000fc60007fde0ff */
[----:B------:R0:W-:Y:S01]  /*13610*/  STL [R1+0x6f4], R12 ;  /* 0x0006f40c01007387 */ /* 0x0001e20000100800 */
[----:B------:R-:W-:-:S03]  /*13620*/  LEA.HI.X.SX32 R5, R5, R7, 0x1, P6 ;  /* 0x0000000705057211 */ /* 0x000fc600030f0eff */
[----:B------:R-:W-:Y:S01]  /*13630*/  STL [R1+0x738], R13 ;  /* 0x0007380d01007387 */ /* 0x000fe20000100800 */
[----:B0-----:R-:W-:-:S04]  /*13640*/  IADD3 R12, P4, PT, R4, R10, RZ ;  /* 0x0000000a040c7210 */ /* 0x001fc80007f9e0ff */
[----:B------:R-:W-:Y:S01]  /*13650*/  LEA.HI.X.SX32 R4, R4, R7, 0x1, P4 ;  /* 0x0000000704047211 */ /* 0x000fe200020f0eff */
[----:B------:R-:W-:Y:S02]  /*13660*/  IMAD R25, R25, UR40, RZ ;  /* 0x0000002819197c24 */ /* 0x000fe4000f8e02ff */
[----:B---3--:R-:W-:Y:S02]  /*13670*/  IMAD R16, R84, UR52, RZ ;  /* 0x0000003454107c24 */ /* 0x008fe4000f8e02ff */
[----:B------:R-:W3:Y:S04]  /*13680*/  LDL.LU R84, [R1+0x40] ;  /* 0x0000400001547983 */ /* 0x000ee80000300800 */
[----:B------:R-:W-:Y:S04]  /*13690*/  STL [R1+0x714], R6 ;  /* 0x0007140601007387 */ /* 0x000fe80000100800 */
[----:B------:R0:W-:Y:S04]  /*136a0*/  STL [R1+0x758], R12 ;  /* 0x0007580c01007387 */ /* 0x0001e80000100800 */
[----:B------:R1:W-:Y:S01]  /*136b0*/  STL [R1+0x734], R5 ;  /* 0x0007340501007387 */ /* 0x0003e20000100800 */
[----:B0-----:R-:W-:-:S02]  /*136c0*/  IADD3 R12, P6, PT, R32, R10, RZ ;  /* 0x0000000a200c7210 */ /* 0x001fc40007fde0ff */
[----:B-1----:R-:W-:-:S03]  /*136d0*/  IADD3 R5, P4, PT, R30, R10, RZ ;  /* 0x0000000a1e057210 */ /* 0x002fc60007f9e0ff */
[----:B------:R0:W-:Y:S01]  /*136e0*/  STL [R1+0x778], R12 ;  /* 0x0007780c01007387 */ /* 0x0001e20000100800 */
[----:B--2---:R-:W-:-:S03]  /*136f0*/  IMAD R6, R86, UR54, RZ ;  /* 0x0000003656067c24 */ /* 0x004fc6000f8e02ff */
[----:B------:R-:W2:Y:S04]  /*13700*/  LDL.LU R86, [R1+0x50] ;  /* 0x0000500001567983 */ /* 0x000ea80000300800 */
[----:B------:R-:W-:Y:S04]  /*13710*/  STL [R1+0x754], R4 ;  /* 0x0007540401007387 */ /* 0x000fe80000100800 */
[----:B------:R1:W-:Y:S01]  /*13720*/  STL [R1+0x798], R5 ;  /* 0x0007980501007387 */ /* 0x0003e20000100800 */
[-C--:B0-----:R-:W-:Y:S02]  /*13730*/  LEA.HI.X.SX32 R12, R30, R7.reuse, 0x1, P4 ;  /* 0x000000071e0c7211 */ /* 0x081fe400020f0eff */
[----:B-1----:R-:W-:-:S05]  /*13740*/  LEA.HI.X.SX32 R5, R32, R7, 0x1, P6 ;  /* 0x0000000720057211 */ /* 0x002fca00030f0eff */
[----:B------:R0:W-:Y:S01]  /*13750*/  STL [R1+0x774], R5 ;  /* 0x0007740501007387 */ /* 0x0001e20000100800 */
[----:B------:R-:W-:Y:S01]  /*13760*/  IMAD R4, R2, UR56, RZ ;  /* 0x0000003802047c24 */ /* 0x000fe2000f8e02ff */
[----:B------:R-:W-:-:S05]  /*13770*/  IADD3 R2, P6, PT, R27, R10, RZ ;  /* 0x0000000a1b027210 */ /* 0x000fca0007fde0ff */
[----:B------:R1:W-:Y:S01]  /*13780*/  STL [R1+0x7b8], R2 ;  /* 0x0007b80201007387 */ /* 0x0003e20000100800 */
[----:B0-----:R-:W-:Y:S02]  /*13790*/  IADD3 R5, P4, PT, R25, R10, RZ ;  /* 0x0000000a19057210 */ /* 0x001fe40007f9e0ff */
[----:B------:R-:W-:Y:S01]  /*137a0*/  LEA.HI.X.SX32 R13, R27, R7, 0x1, P6 ;  /* 0x000000071b0d7211 */ /* 0x000fe200030f0eff */
[----:B-1----:R-:W2:Y:S04]  /*137b0*/  LDL.LU R2, [R1+0x58] ;  /* 0x0000580001027983 */ /* 0x002ea80000300800 */
[----:B------:R-:W-:Y:S04]  /*137c0*/  STL [R1+0x794], R12 ;  /* 0x0007940c01007387 */ /* 0x000fe80000100800 */
[----:B------:R0:W-:Y:S01]  /*137d0*/  STL [R1+0x7d8], R5 ;  /* 0x0007d80501007387 */ /* 0x0001e20000100800 */
[----:B----4-:R-:W-:-:S03]  /*137e0*/  IMAD R24, R92, UR58, RZ ;  /* 0x0000003a5c187c24 */ /* 0x010fc6000f8e02ff */
[----:B------:R1:W-:Y:S04]  /*137f0*/  STL [R1+0x7b4], R13 ;  /* 0x0007b40d01007387 */ /* 0x0003e80000100800 */
[----:B------:R-:W4:Y:S01]  /*13800*/  LDL.LU R92, [R1+0xa0] ;  /* 0x0000a000015c7983 */ /* 0x000f220000300800 */
[----:B0-----:R-:W-:Y:S02]  /*13810*/  IADD3 R5, P6, PT, R23, R10, RZ ;  /* 0x0000000a17057210 */ /* 0x001fe40007fde0ff */
[----:B------:R-:W-:-:S03]  /*13820*/  LEA.HI.X.SX32 R12, R25, R7, 0x1, P4 ;  /* 0x00000007190c7211 */ /* 0x000fc600020f0eff */
[----:B------:R0:W-:Y:S01]  /*13830*/  STL [R1+0x7f8], R5 ;  /* 0x0007f80501007387 */ /* 0x0001e20000100800 */
[----:B-1----:R-:W-:-:S03]  /*13840*/  LEA.HI.X.SX32 R13, R23, R7, 0x1, P6 ;  /* 0x00000007170d7211 */ /* 0x002fc600030f0eff */
[----:B------:R1:W-:Y:S01]  /*13850*/  STL [R1+0x7d4], R12 ;  /* 0x0007d40c01007387 */ /* 0x0003e20000100800 */
[----:B0-----:R-:W-:-:S05]  /*13860*/  IADD3 R5, P4, PT, R22, R10, RZ ;  /* 0x0000000a16057210 */ /* 0x001fca0007f9e0ff */
[----:B------:R0:W-:Y:S01]  /*13870*/  STL [R1+0x818], R5 ;  /* 0x0008180501007387 */ /* 0x0001e20000100800 */
[----:B-1----:R-:W-:-:S03]  /*13880*/  LEA.HI.X.SX32 R12, R22, R7, 0x1, P4 ;  /* 0x00000007160c7211 */ /* 0x002fc600020f0eff */
[----:B------:R1:W-:Y:S01]  /*13890*/  STL [R1+0x7f4], R13 ;  /* 0x0007f40d01007387 */ /* 0x0003e20000100800 */
[----:B------:R-:W-:-:S03]  /*138a0*/  IMAD R19, R79, UR60, RZ ;  /* 0x0000003c4f137c24 */ /* 0x000fc6000f8e02ff */
[----:B------:R-:W4:Y:S01]  /*138b0*/  LDL.LU R79, [R1+0xa4] ;  /* 0x0000a400014f7983 */ /* 0x000f220000300800 */
[----:B0-----:R-:W-:-:S05]  /*138c0*/  IADD3 R5, P6, PT, R21, R10, RZ ;  /* 0x0000000a15057210 */ /* 0x001fca0007fde0ff */
[----:B------:R0:W-:Y:S01]  /*138d0*/  STL [R1+0x838], R5 ;  /* 0x0008380501007387 */ /* 0x0001e20000100800 */
[----:B-1----:R-:W-:-:S03]  /*138e0*/  LEA.HI.X.SX32 R13, R21, R7, 0x1, P6 ;  /* 0x00000007150d7211 */ /* 0x002fc600030f0eff */
[----:B------:R1:W-:Y:S01]  /*138f0*/  STL [R1+0x814], R12 ;  /* 0x0008140c01007387 */ /* 0x0003e20000100800 */
[----:B0-----:R-:W-:-:S05]  /*13900*/  IADD3 R5, P4, PT, R20, R10, RZ ;  /* 0x0000000a14057210 */ /* 0x001fca0007f9e0ff */
[----:B------:R0:W-:Y:S01]  /*13910*/  STL [R1+0x858], R5 ;  /* 0x0008580501007387 */ /* 0x0001e20000100800 */
[----:B-1----:R-:W-:-:S03]  /*13920*/  LEA.HI.X.SX32 R12, R20, R7, 0x1, P4 ;  /* 0x00000007140c7211 */ /* 0x002fc600020f0eff */
[----:B------:R-:W-:Y:S01]  /*13930*/  STL [R1+0x834], R13 ;  /* 0x0008340d01007387 */ /* 0x000fe20000100800 */
[-C--:B0-----:R-:W-:Y:S01]  /*13940*/  IADD3 R5, P6, PT, R18, R10.reuse, RZ ;  /* 0x0000000a12057210 */ /* 0x081fe20007fde0ff */
[----:B------:R-:W-:Y:S02]  /*13950*/  IMAD R17, R82, UR62, RZ ;  /* 0x0000003e52117c24 */ /* 0x000fe4000f8e02ff */
[----:B------:R-:W4:Y:S04]  /*13960*/  LDL.LU R82, [R1+0xa8] ;  /* 0x0000a80001527983 */ /* 0x000f280000300800 */
[----:B------:R0:W-:Y:S04]  /*13970*/  STL [R1+0x878], R5 ;  /* 0x0008780501007387 */ /* 0x0001e80000100800 */
[----:B------:R1:W-:Y:S01]  /*13980*/  STL [R1+0x854], R12 ;  /* 0x0008540c01007387 */ /* 0x0003e20000100800 */
[----:B0-----:R-:W-:-:S02]  /*13990*/  IADD3 R5, P4, PT, R16, R10, RZ ;  /* 0x0000000a10057210 */ /* 0x001fc40007f9e0ff */
[----:B-1----:R-:W-:-:S03]  /*139a0*/  LEA.HI.X.SX32 R12, R18, R7, 0x1, P6 ;  /* 0x00000007120c7211 */ /* 0x002fc600030f0eff */
[----:B------:R0:W-:Y:S02]  /*139b0*/  STL [R1+0x898], R5 ;  /* 0x0008980501007387 */ /* 0x0001e40000100800 */
[----:B0-----:R-:W-:Y:S01]  /*139c0*/  IADD3 R5, P6, PT, R6, R10, RZ ;  /* 0x0000000a06057210 */ /* 0x001fe20007fde0ff */
[----:B---3--:R-:W-:Y:S02]  /*139d0*/  IMAD R15, R84, UR64, RZ ;  /* 0x00000040540f7c24 */ /* 0x008fe4000f8e02ff */
[----:B------:R-:W3:Y:S04]  /*139e0*/  LDL.LU R84, [R1+0xac] ;  /* 0x0000ac0001547983 */ /* 0x000ee80000300800 */
[----:B------:R0:W-:Y:S04]  /*139f0*/  STL [R1+0x874], R12 ;  /* 0x0008740c01007387 */ /* 0x0001e80000100800 */
[----:B------:R-:W-:Y:S01]  /*13a00*/  STL [R1+0x8b8], R5 ;  /* 0x0008b80501007387 */ /* 0x000fe20000100800 */
[----:B0-----:R-:W-:-:S02]  /*13a10*/  LEA.HI.X.SX32 R12, R16, R7, 0x1, P4 ;  /* 0x00000007100c7211 */ /* 0x001fc400020f0eff */
[----:B------:R-:W-:-:S03]  /*13a20*/  IADD3 R13, P4, PT, R4, R10, RZ ;  /* 0x0000000a040d7210 */ /* 0x000fc60007f9e0ff */
[----:B------:R0:W-:Y:S04]  /*13a30*/  STL [R1+0x894], R12 ;  /* 0x0008940c01007387 */ /* 0x0001e80000100800 */
[----:B------:R-:W-:Y:S01]  /*13a40*/  STL [R1+0x8d8], R13 ;  /* 0x0008d80d01007387 */ /* 0x000fe20000100800 */
[-C--:B0-----:R-:W-:Y:S02]  /*13a50*/  LEA.HI.X.SX32 R12, R6, R7.reuse, 0x1, P6 ;  /* 0x00000007060c7211 */ /* 0x081fe400030f0eff */
[----:B------:R-:W-:Y:S01]  /*13a60*/  IADD3 R6, P6, PT, R24, R10, RZ ;  /* 0x0000000a18067210 */ /* 0x000fe20007fde0ff */
[----:B--2---:R-:W-:Y:S02]  /*13a70*/  IMAD R5, R86, UR66, RZ ;  /* 0x0000004256057c24 */ /* 0x004fe4000f8e02ff */
[----:B------:R-:W2:Y:S04]  /*13a80*/  LDL.LU R86, [R1+0xb4] ;  /* 0x0000b40001567983 */ /* 0x000ea80000300800 */
[----:B------:R0:W-:Y:S04]  /*13a90*/  STL [R1+0x8b4], R12 ;  /* 0x0008b40c01007387 */ /* 0x0001e80000100800 */
[----:B------:R1:W-:Y:S01]  /*13aa0*/  STL [R1+0x8f8], R6 ;  /* 0x0008f80601007387 */ /* 0x0003e20000100800 */
[----:B0-----:R-:W-:-:S02]  /*13ab0*/  LEA.HI.X.SX32 R12, R4, R7, 0x1, P4 ;  /* 0x00000007040c7211 */ /* 0x001fc400020f0eff */
[----:B-1----:R-:W-:-:S03]  /*13ac0*/  IADD3 R6, P4, PT, R19, R10, RZ ;  /* 0x0000000a13067210 */ /* 0x002fc60007f9e0ff */
[----:B------:R-:W-:Y:S04]  /*13ad0*/  STL [R1+0x8d4], R12 ;  /* 0x0008d40c01007387 */ /* 0x000fe80000100800 */
[----:B------:R0:W-:Y:S02]  /*13ae0*/  STL [R1+0x918], R6 ;  /* 0x0009180601007387 */ /* 0x0001e40000100800 */
[-C--:B0-----:R-:W-:Y:S01]  /*13af0*/  LEA.HI.X.SX32 R6, R19, R7.reuse, 0x1, P4 ;  /* 0x0000000713067211 */ /* 0x081fe200020f0eff */
[----:B------:R-:W-:Y:S01]  /*13b00*/  IMAD R4, R2, UR68, RZ ;  /* 0x0000004402047c24 */ /* 0x000fe2000f8e02ff */
[----:B------:R-:W-:Y:S02]  /*13b10*/  LEA.HI.X.SX32 R2, R24, R7, 0x1, P6 ;  /* 0x0000000718027211 */ /* 0x000fe400030f0eff */
[----:B------:R-:W-:-:S03]  /*13b20*/  IADD3 R12, P6, PT, R17, R10, RZ ;  /* 0x0000000a110c7210 */ /* 0x000fc60007fde0ff */
[----:B------:R0:W-:Y:S04]  /*13b30*/  STL [R1+0x8f4], R2 ;  /* 0x0008f40201007387 */ /* 0x0001e80000100800 */
[----:B------:R1:W-:Y:S01]  /*13b40*/  STL [R1+0x938], R12 ;  /* 0x0009380c01007387 */ /* 0x0003e20000100800 */
[C---:B0-----:R-:W-:Y:S01]  /*13b50*/  IADD3 R2, P4, PT, R15.reuse, R10, RZ ;  /* 0x0000000a0f027210 */ /* 0x041fe20007f9e0ff */
[----:B----4-:R-:W-:Y:S02]  /*13b60*/  IMAD R16, R92, UR12, RZ ;  /* 0x0000000c5c107c24 */ /* 0x010fe4000f8e02ff */
[----:B------:R-:W-:Y:S04]  /*13b70*/  STL [R1+0x914], R6 ;  /* 0x0009140601007387 */ /* 0x000fe80000100800 */
[----:B------:R-:W4:Y:S04]  /*13b80*/  LDL.LU R92, [R1+0xc0] ;  /* 0x0000c000015c7983 */ /* 0x000f280000300800 */
[----:B------:R0:W-:Y:S01]  /*13b90*/  STL [R1+0x950], R2 ;  /* 0x0009500201007387 */ /* 0x0001e20000100800 */
[----:B-1----:R-:W-:-:S02]  /*13ba0*/  LEA.HI.X.SX32 R12, R15, R7, 0x1, P4 ;  /* 0x000000070f0c7211 */ /* 0x002fc400020f0eff */
[----:B0-----:R-:W-:Y:S02]  /*13bb0*/  LEA.HI.X.SX32 R2, R17, R7, 0x1, P6 ;  /* 0x0000000711027211 */ /* 0x001fe400030f0eff */
[----:B------:R-:W-:-:S03]  /*13bc0*/  IADD3 R6, P6, PT, R5, R10, RZ ;  /* 0x0000000a05067210 */ /* 0x000fc60007fde0ff */
[----:B------:R0:W-:Y:S04]  /*13bd0*/  STL [R1+0x934], R2 ;  /* 0x0009340201007387 */ /* 0x0001e80000100800 */
[----:B------:R-:W-:Y:S01]  /*13be0*/  STL [R1+0x968], R6 ;  /* 0x0009680601007387 */ /* 0x000fe20000100800 */
[----:B0-----:R-:W-:-:S03]  /*13bf0*/  IADD3 R2, P4, PT, R4, R10, RZ ;  /* 0x0000000a04027210 */ /* 0x001fc60007f9e0ff */
[----:B------:R-:W-:Y:S04]  /*13c00*/  STL [R1+0x94c], R12 ;  /* 0x00094c0c01007387 */ /* 0x000fe80000100800 */
[----:B------:R0:W-:Y:S04]  /*13c10*/  STL [R1+0x980], R2 ;  /* 0x0009800201007387 */ /* 0x0001e80000100800 */
[----:B0-----:R-:W4:Y:S01]  /*13c20*/  LDL.LU R2, [R1+0xc8] ;  /* 0x0000c80001027983 */ /* 0x001f220000300800 */
[----:B------:R-:W-:Y:S02]  /*13c30*/  LEA.HI.X.SX32 R12, R5, R7, 0x1, P6 ;  /* 0x00000007050c7211 */ /* 0x000fe400030f0eff */
[----:B------:R-:W-:-:S03]  /*13c40*/  IADD3 R5, P6, PT, R93, R10, RZ ;  /* 0x0000000a5d057210 */ /* 0x000fc60007fde0ff */
[----:B------:R0:W-:Y:S04]  /*13c50*/  STL [R1+0x964], R12 ;  /* 0x0009640c01007387 */ /* 0x0001e80000100800 */
[----:B------:R1:W-:Y:S01]  /*13c60*/  STL [R1+0x1a0], R5 ;  /* 0x0001a00501007387 */ /* 0x0003e20000100800 */
[----:B0-----:R-:W-:Y:S02]  /*13c70*/  LEA.HI.X.SX32 R12, R4, R7, 0x1, P4 ;  /* 0x00000007040c7211 */ /* 0x001fe400020f0eff */
[----:B-1----:R-:W-:-:S03]  /*13c80*/  IADD3 R5, P4, PT, R14, R10, RZ ;  /* 0x0000000a0e057210 */ /* 0x002fc60007f9e0ff */
[----:B------:R0:W-:Y:S01]  /*13c90*/  STL [R1+0x97c], R12 ;  /* 0x00097c0c01007387 */ /* 0x0001e20000100800 */
[----:B------:R-:W-:-:S03]  /*13ca0*/  IMAD R88, R88, UR12, RZ ;  /* 0x0000000c58587c24 */ /* 0x000fc6000f8e02ff */
[----:B------:R1:W-:Y:S01]  /*13cb0*/  STL [R1+0x1c0], R5 ;  /* 0x0001c00501007387 */ /* 0x0003e20000100800 */
[-C--:B------:R-:W-:Y:S02]  /*13cc0*/  LEA.HI.X.SX32 R13, R14, R7.reuse, 0x1, P4 ;  /* 0x000000070e0d7211 */ /* 0x080fe400020f0eff */
[----:B0-----:R-:W-:Y:S02]  /*13cd0*/  LEA.HI.X.SX32 R12, R93, R7, 0x1, P6 ;  /* 0x000000075d0c7211 */ /* 0x001fe400030f0eff */
[----:B------:R-:W4:Y:S01]  /*13ce0*/  LDL.LU R93, [R1+0x105c] ;  /* 0x00105c00015d7983 */ /* 0x000f220000300800 */
[----:B-1----:R-:W-:Y:S01]  /*13cf0*/  IADD3 R5, P6, PT, R11, R10, RZ ;  /* 0x0000000a0b057210 */ /* 0x002fe20007fde0ff */
[----:B------:R-:W-:Y:S02]  /*13d00*/  IMAD R85, R85, UR12, RZ ;  /* 0x0000000c55557c24 */ /* 0x000fe4000f8e02ff */
[----:B------:R0:W-:Y:S01]  /*13d10*/  STL [R1+0x19c], R12 ;  /* 0x00019c0c01007387 */ /* 0x0001e20000100800 */
[----:B------:R-:W-:-:S03]  /*13d20*/  IMAD R6, R79, UR12, RZ ;  /* 0x0000000c4f067c24 */ /* 0x000fc6000f8e02ff */
[----:B------:R-:W4:Y:S01]  /*13d30*/  LDL.LU R14, [R1+0x1058] ;  /* 0x00105800010e7983 */ /* 0x000f220000300800 */
[----:B------:R-:W-:-:S03]  /*13d40*/  IMAD R83, R83, UR12, RZ ;  /* 0x0000000c53537c24 */ /* 0x000fc6000f8e02ff */
[----:B------:R-:W-:Y:S01]  /*13d50*/  STL [R1+0x1e0], R5 ;  /* 0x0001e00501007387 */ /* 0x000fe20000100800 */
[----:B0-----:R-:W-:-:S03]  /*13d60*/  IADD3 R12, P4, PT, R88, R10, RZ ;  /* 0x0000000a580c7210 */ /* 0x001fc60007f9e0ff */
[----:B------:R0:W-:Y:S04]  /*13d70*/  STL [R1+0x1bc], R13 ;  /* 0x0001bc0d01007387 */ /* 0x0001e80000100800 */
[----:B------:R-:W4:Y:S04]  /*13d80*/  LDL.LU R79, [R1+0xb8] ;  /* 0x0000b800014f7983 */ /* 0x000f280000300800 */
[----:B------:R1:W-:Y:S01]  /*13d90*/  STL [R1+0x200], R12 ;  /* 0x0002000c01007387 */ /* 0x0003e20000100800 */
[-C--:B0-----:R-:W-:Y:S02]  /*13da0*/  LEA.HI.X.SX32 R13, R11, R7.reuse, 0x1, P6 ;  /* 0x000000070b0d7211 */ /* 0x081fe400030f0eff */
[----:B------:R-:W-:Y:S01]  /*13db0*/  IADD3 R15, P6, PT, R85, R10, RZ ;  /* 0x0000000a550f7210 */ /* 0x000fe20007fde0ff */
[----:B------:R-:W4:Y:S01]  /*13dc0*/  LDL.LU R11, [R1+0x1054] ;  /* 0x00105400010b7983 */ /* 0x000f220000300800 */
[----:B-1----:R-:W-:-:S03]  /*13dd0*/  LEA.HI.X.SX32 R12, R88, R7, 0x1, P4 ;  /* 0x00000007580c7211 */ /* 0x002fc600020f0eff */
[----:B------:R0:W-:Y:S04]  /*13de0*/  STL [R1+0x1dc], R13 ;  /* 0x0001dc0d01007387 */ /* 0x0001e80000100800 */
[----:B------:R-:W-:Y:S04]  /*13df0*/  STL [R1+0x220], R15 ;  /* 0x0002200f01007387 */ /* 0x000fe80000100800 */
[----:B------:R1:W-:Y:S01]  /*13e00*/  STL [R1+0x1fc], R12 ;  /* 0x0001fc0c01007387 */ /* 0x0003e20000100800 */
[----:B0-----:R-:W-:Y:S01]  /*13e10*/  IADD3 R13, P4, PT, R83, R10, RZ ;  /* 0x0000000a530d7210 */ /* 0x001fe20007f9e0ff */
[----:B------:R-:W-:-:S04]  /*13e20*/  IMAD R81, R81, UR12, RZ ;  /* 0x0000000c51517c24 */ /* 0x000fc8000f8e02ff */
[----:B------:R-:W-:Y:S01]  /*13e30*/  STL [R1+0x260], R13 ;  /* 0x0002600d01007387 */ /* 0x000fe20000100800 */
[----:B-1----:R-:W-:-:S03]  /*13e40*/  LEA.HI.X.SX32 R12, R85, R7, 0x1, P6 ;  /* 0x00000007550c7211 */ /* 0x002fc600030f0eff */
[----:B------:R-:W-:Y:S01]  /*13e50*/  STL [R1+0xf18], R85 ;  /* 0x000f185501007387 */ /* 0x000fe20000100800 */
[----:B------:R-:W-:-:S03]  /*13e60*/  IMAD R78, R78, UR12, RZ ;  /* 0x0000000c4e4e7c24 */ /* 0x000fc6000f8e02ff */
[----:B------:R0:W-:Y:S01]  /*13e70*/  STL [R1+0x21c], R12 ;  /* 0x00021c0c01007387 */ /* 0x0001e20000100800 */
[----:B------:R-:W-:Y:S01]  /*13e80*/  IMAD R76, R76, UR12, RZ ;  /* 0x0000000c4c4c7c24 */ /* 0x000fe2000f8e02ff */
[----:B0-----:R-:W-:Y:S01]  /*13e90*/  LEA.HI.X.SX32 R12, R83, R7, 0x1, P4 ;  /* 0x00000007530c7211 */ /* 0x001fe200020f0eff */
[----:B------:R-:W-:Y:S02]  /*13ea0*/  IMAD R74, R74, UR12, RZ ;  /* 0x0000000c4a4a7c24 */ /* 0x000fe4000f8e02ff */
[----:B------:R-:W-:Y:S02]  /*13eb0*/  IMAD R72, R72, UR12, RZ ;  /* 0x0000000c48487c24 */ /* 0x000fe4000f8e02ff */
[----:B------:R-:W-:Y:S02]  /*13ec0*/  IMAD R4, R82, UR12, RZ ;  /* 0x0000000c52047c24 */ /* 0x000fe4000f8e02ff */
[----:B---3--:R-:W-:Y:S02]  /*13ed0*/  IMAD R5, R84, UR4, RZ ;  /* 0x0000000454057c24 */ /* 0x008fe4000f8e02ff */
[----:B------:R-:W3:Y:S04]  /*13ee0*/  LDL.LU R84, [R1+0x88] ;  /* 0x0000880001547983 */ /* 0x000ee80000300800 */
[----:B------:R-:W-:Y:S04]  /*13ef0*/  STL [R1+0xf14], R83 ;  /* 0x000f145301007387 */ /* 0x000fe80000100800 */
[----:B------:R0:W-:Y:S02]  /*13f00*/  STL [R1+0x25c], R12 ;  /* 0x00025c0c01007387 */ /* 0x0001e40000100800 */
[-C--:B0-----:R-:W-:Y:S01]  /*13f10*/  IADD3 R12, P4, PT, R78, R10.reuse, RZ ;  /* 0x0000000a4e0c7210 */ /* 0x081fe20007f9e0ff */
[----:B--2---:R-:W-:Y:S01]  /*13f20*/  IMAD R15, R86, UR13, RZ ;  /* 0x0000000d560f7c24 */ /* 0x004fe2000f8e02ff */
[----:B------:R-:W-:Y:S01]  /*13f30*/  IADD3 R86, P6, PT, R81, R10, RZ ;  /* 0x0000000a51567210 */ /* 0x000fe20007fde0ff */
[----:B------:R-:W-:-:S02]  /*13f40*/  IMAD R70, R70, UR12, RZ ;  /* 0x0000000c46467c24 */ /* 0x000fc4000f8e02ff */
[----:B----4-:R-:W-:Y:S02]  /*13f50*/  IMAD R17, R92, UR15, RZ ;  /* 0x0000000f5c117c24 */ /* 0x010fe4000f8e02ff */
[----:B------:R-:W-:Y:S01]  /*13f60*/  STL [R1+0x280], R86 ;  /* 0x0002805601007387 */ /* 0x000fe20000100800 */
[----:B------:R-:W-:Y:S01]  /*13f70*/  LEA.HI.X.SX32 R87, R81, R7, 0x1, P6 ;  /* 0x0000000751577211 */ /* 0x000fe200030f0eff */
[----:B------:R-:W-:Y:S02]  /*13f80*/  IMAD R68, R68, UR12, RZ ;  /* 0x0000000c44447c24 */ /* 0x000fe4000f8e02ff */
[----:B------:R-:W-:Y:S01]  /*13f90*/  IMAD R18, R2, UR17, RZ ;  /* 0x0000001102127c24 */ /* 0x000fe2000f8e02ff */
[----:B------:R0:W-:Y:S01]  /*13fa0*/  STL [R1+0x2a0], R12 ;  /* 0x0002a00c01007387 */ /* 0x0001e20000100800 */
[----:B------:R-:W-:Y:S01]  /*13fb0*/  IADD3 R85, P6, PT, R76, R10, RZ ;  /* 0x0000000a4c557210 */ /* 0x000fe20007fde0ff */
[----:B------:R-:W-:Y:S02]  /*13fc0*/  IMAD R66, R66, UR12, RZ ;  /* 0x0000000c42427c24 */ /* 0x000fe4000f8e02ff */
[----:B------:R-:W-:Y:S01]  /*13fd0*/  IMAD R64, R64, UR12, RZ ;  /* 0x0000000c40407c24 */ /* 0x000fe2000f8e02ff */
[----:B------:R-:W2:Y:S01]  /*13fe0*/  LDL.LU R92, [R1+0xd4] ;  /* 0x0000d400015c7983 */ /* 0x000ea20000300800 */
[----:B------:R-:W-:-:S02]  /*13ff0*/  IMAD R62, R62, UR12, RZ ;  /* 0x0000000c3e3e7c24 */ /* 0x000fc4000f8e02ff */
[----:B------:R-:W-:Y:S02]  /*14000*/  IMAD R60, R60, UR12, RZ ;  /* 0x0000000c3c3c7c24 */ /* 0x000fe4000f8e02ff */
[----:B------:R-:W-:Y:S01]  /*14010*/  IMAD R58, R58, UR12, RZ ;  /* 0x0000000c3a3a7c24 */ /* 0x000fe2000f8e02ff */
[-C--:B0-----:R-:W-:Y:S01]  /*14020*/  LEA.HI.X.SX32 R12, R78, R7.reuse, 0x1, P4 ;  /* 0x000000074e0c7211 */ /* 0x081fe200020f0eff */
[----:B------:R-:W-:Y:S01]  /*14030*/  STL [R1+0xf0c], R81 ;  /* 0x000f0c5101007387 */ /* 0x000fe20000100800 */
[----:B------:R-:W-:Y:S01]  /*14040*/  LEA.HI.X.SX32 R2, R76, R7, 0x1, P6 ;  /* 0x000000074c027211 */ /* 0x000fe200030f0eff */
[----:B------:R-:W-:Y:S02]  /*14050*/  IMAD R56, R56, UR12, RZ ;  /* 0x0000000c38387c24 */ /* 0x000fe4000f8e02ff */
[----:B------:R-:W-:Y:S01]  /*14060*/  IMAD R54, R54, UR12, RZ ;  /* 0x0000000c36367c24 */ /* 0x000fe2000f8e02ff */
[----:B------:R-:W-:Y:S01]  /*14070*/  STL [R1+0x27c], R87 ;  /* 0x00027c5701007387 */ /* 0x000fe20000100800 */
[----:B------:R-:W-:-:S03]  /*14080*/  IMAD R19, R79, UR19, RZ ;  /* 0x000000134f137c24 */ /* 0x000fc6000f8e02ff */
[----:B------:R0:W-:Y:S01]  /*14090*/  STL [R1+0x29c], R12 ;  /* 0x00029c0c01007387 */ /* 0x0001e20000100800 */
[----:B------:R-:W-:Y:S02]  /*140a0*/  IMAD R52, R52, UR12, RZ ;  /* 0x0000000c34347c24 */ /* 0x000fe4000f8e02ff */
[----:B------:R-:W-:Y:S01]  /*140b0*/  IMAD R50, R50, UR12, RZ ;  /* 0x0000000c32327c24 */ /* 0x000fe2000f8e02ff */
[----:B------:R-:W-:Y:S01]  /*140c0*/  STL [R1+0x2c0], R85 ;  /* 0x0002c05501007387 */ /* 0x000fe20000100800 */
[----:B------:R-:W-:Y:S01]  /*140d0*/  IADD3 R82, P4, PT, R74, R10, RZ ;  /* 0x0000000a4a527210 */ /* 0x000fe20007f9e0ff */
[----:B------:R-:W-:Y:S02]  /*140e0*/  IMAD R48, R48, UR12, RZ ;  /* 0x0000000c30307c24 */ /* 0x000fe4000f8e02ff */
[----:B------:R-:W-:Y:S02]  /*140f0*/  IMAD R45, R45, UR12, RZ ;  /* 0x0000000c2d2d7c24 */ /* 0x000fe4000f8e02ff */
[----:B------:R-:W-:Y:S01]  /*14100*/  IMAD R43, R43, UR12, RZ ;  /* 0x0000000c2b2b7c24 */ /* 0x000fe2000f8e02ff */
[----:B0-----:R-:W4:Y:S01]  /*14110*/  LDL.LU R12, [R1+0xdc] ;  /* 0x0000dc00010c7983 */ /* 0x001f220000300800 */
[----:B------:R-:W-:-:S02]  /*14120*/  IMAD R40, R40, UR12, RZ ;  /* 0x0000000c28287c24 */ /* 0x000fc4000f8e02ff */
[----:B------:R-:W-:Y:S01]  /*14130*/  IMAD R38, R38, UR12, RZ ;  /* 0x0000000c26267c24 */ /* 0x000fe2000f8e02ff */
[----:B------:R-:W-:Y:S01]  /*14140*/  STL [R1+0xf00], R76 ;  /* 0x000f004c01007387 */ /* 0x000fe20000100800 */
[----:B------:R-:W-:Y:S02]  /*14150*/  IMAD R35, R35, UR12, RZ ;  /* 0x0000000c23237c24 */ /* 0x000fe4000f8e02ff */
[----:B------:R-:W-:Y:S01]  /*14160*/  IMAD R0, R0, UR12, RZ ;  /* 0x0000000c00007c24 */ /* 0x000fe2000f8e02ff */
[----:B------:R0:W-:Y:S01]  /*14170*/  STL [R1+0x2bc], R2 ;  /* 0x0002bc0201007387 */ /* 0x0001e20000100800 */
[----:B------:R-:W-:Y:S02]  /*14180*/  IMAD R9, R9, UR12, RZ ;  /* 0x0000000c09097c24 */ /* 0x000fe4000f8e02ff */
[----:B------:R-:W-:Y:S01]  /*14190*/  IMAD R90, R90, UR12, RZ ;  /* 0x0000000c5a5a7c24 */ /* 0x000fe2000f8e02ff */
[----:B------:R-:W-:Y:S01]  /*141a0*/  STL [R1+0x2e0], R82 ;  /* 0x0002e05201007387 */ /* 0x000fe20000100800 */
[----:B------:R-:W-:Y:S01]  /*141b0*/  PRMT R3, RZ, 0x7610, R3 ;  /* 0x00007610ff037816 */ /* 0x000fe20000000003 */
[----:B------:R-:W1:Y:S01]  /*141c0*/  LDCU UR13, c[0x0][0x3b0] ;  /* 0x00007600ff0d77ac */ /* 0x000e620008000800 */
[----:B0-----:R-:W-:-:S05]  /*141d0*/  IADD3 R2, P6, PT, R72, R10, RZ ;  /* 0x0000000a48027210 */ /* 0x001fca0007fde0ff */
[----:B------:R0:W-:Y:S04]  /*141e0*/  STL [R1+0x300], R2 ;  /* 0x0003000201007387 */ /* 0x0001e80000100800 */
[----:B0-----:R-:W4:Y:S01]  /*141f0*/  LDL.LU R2, [R1+0xf0] ;  /* 0x0000f00001027983 */ /* 0x001f220000300800 */
[-C--:B------:R-:W-:Y:S02]  /*14200*/  LEA.HI.X.SX32 R83, R74, R7.reuse, 0x1, P4 ;  /* 0x000000074a537211 */ /* 0x080fe400020f0eff */
[----:B------:R-:W-:Y:S02]  /*14210*/  LEA.HI.X.SX32 R13, R72, R7, 0x1, P6 ;  /* 0x00000007480d7211 */ /* 0x000fe400030f0eff */
[-C--:B------:R-:W-:Y:S01]  /*14220*/  IADD3 R81, P4, PT, R70, R10.reuse, RZ ;  /* 0x0000000a46517210 */ /* 0x080fe20007f9e0ff */
[----:B------:R-:W-:Y:S01]  /*14230*/  STL [R1+0x2dc], R83 ;  /* 0x0002dc5301007387 */ /* 0x000fe20000100800 */
[----:B------:R-:W-:-:S03]  /*14240*/  IADD3 R80, P6, PT, R68, R10, RZ ;  /* 0x0000000a44507210 */ /* 0x000fc60007fde0ff */
[----:B------:R0:W-:Y:S04]  /*14250*/  STL [R1+0x2fc], R13 ;  /* 0x0002fc0d01007387 */ /* 0x0001e80000100800 */
[----:B------:R-:W-:Y:S01]  /*14260*/  STL [R1+0xefc], R72 ;  /* 0x000efc4801007387 */ /* 0x000fe20000100800 */
[----:B0-----:R-:W-:-:S03]  /*14270*/  LEA.HI.X.SX32 R13, R70, R7, 0x1, P4 ;  /* 0x00000007460d7211 */ /* 0x001fc600020f0eff */
[----:B------:R-:W-:Y:S01]  /*14280*/  STL [R1+0x320], R81 ;  /* 0x0003205101007387 */ /* 0x000fe20000100800 */
[----:B------:R-:W-:-:S03]  /*14290*/  IADD3 R79, P4, PT, R66, R10, RZ ;  /* 0x0000000a424f7210 */ /* 0x000fc60007f9e0ff */
[----:B------:R-:W-:Y:S04]  /*142a0*/  STL [R1+0xef8], R70 ;  /* 0x000ef84601007387 */ /* 0x000fe80000100800 */
[----:B------:R0:W-:Y:S01]  /*142b0*/  STL [R1+0x31c], R13 ;  /* 0x00031c0d01007387 */ /* 0x0001e20000100800 */
[----:B------:R-:W-:-:S03]  /*142c0*/  LEA.HI.X.SX32 R22, R66, R7, 0x1, P4 ;  /* 0x0000000742167211 */ /* 0x000fc600020f0eff */
[----:B------:R-:W-:Y:S01]  /*142d0*/  STL [R1+0x340], R80 ;  /* 0x0003405001007387 */ /* 0x000fe20000100800 */
[----:B0-----:R-:W-:Y:S02]  /*142e0*/  LEA.HI.X.SX32 R13, R68, R7, 0x1, P6 ;  /* 0x00000007440d7211 */ /* 0x001fe400030f0eff */
[-C--:B------:R-:W-:Y:S01]  /*142f0*/  IADD3 R76, P6, PT, R64, R10.reuse, RZ ;  /* 0x0000000a404c7210 */ /* 0x080fe20007fde0ff */
[----:B---3--:R-:W-:Y:S02]  /*14300*/  IMAD R20, R84, UR21, RZ ;  /* 0x0000001554147c24 */ /* 0x008fe4000f8e02ff */
[----:B------:R-:W3:Y:S04]  /*14310*/  LDL.LU R84, [R1+0xbc] ;  /* 0x0000bc0001547983 */ /* 0x000ee80000300800 */
[----:B------:R0:W-:Y:S04]  /*14320*/  STL [R1+0x33c], R13 ;  /* 0x00033c0d01007387 */ /* 0x0001e80000100800 */
[----:B------:R-:W-:Y:S01]  /*14330*/  STL [R1+0x360], R79 ;  /* 0x0003604f01007387 */ /* 0x000fe20000100800 */
[----:B0-----:R-:W-:-:S03]  /*14340*/  IADD3 R13, P4, PT, R62, R10, RZ ;  /* 0x0000000a3e0d7210 */ /* 0x001fc60007f9e0ff */
[----:B------:R-:W-:Y:S04]  /*14350*/  STL [R1+0x35c], R22 ;  /* 0x00035c1601007387 */ /* 0x000fe80000100800 */
[----:B------:R-:W-:Y:S04]  /*14360*/  STL [R1+0x380], R76 ;  /* 0x0003804c01007387 */ /* 0x000fe80000100800 */
[----:B------:R0:W-:Y:S04]  /*14370*/  STL [R1+0x3a0], R13 ;  /* 0x0003a00d01007387 */ /* 0x0001e80000100800 */
[----:B------:R-:W-:Y:S01]  /*14380*/  STL [R1+0xeec], R64 ;  /* 0x000eec4001007387 */ /* 0x000fe20000100800 */
[----:B0-----:R-:W-:-:S02]  /*14390*/  LEA.HI.X.SX32 R13, R64, R7, 0x1, P6 ;  /* 0x00000007400d7211 */ /* 0x001fc400030f0eff */
[----:B------:R-:W-:-:S03]  /*143a0*/  IADD3 R22, P6, PT, R60, R10, RZ ;  /* 0x0000000a3c167210 */ /* 0x000fc60007fde0ff */
[----:B------:R0:W-:Y:S02]  /*143b0*/  STL [R1+0x37c], R13 ;  /* 0x00037c0d01007387 */ /* 0x0001e40000100800 */
[-C--:B0-----:R-:W-:Y:S02]  /*143c0*/  LEA.HI.X.SX32 R13, R62, R7.reuse, 0x1, P4 ;  /* 0x000000073e0d7211 */ /* 0x081fe400020f0eff */
[----:B------:R-:W-:Y:S01]  /*143d0*/  IADD3 R72, P4, PT, R58, R10, RZ ;  /* 0x0000000a3a487210 */ /* 0x000fe20007f9e0ff */
[----:B--2---:R-:W-:Y:S02]  /*143e0*/  IMAD R21, R92, UR25, RZ ;  /* 0x000000195c157c24 */ /* 0x004fe4000f8e02ff */
[----:B------:R-:W2:Y:S04]  /*143f0*/  LDL.LU R92, [R1+0xc4] ;  /* 0x0000c400015c7983 */ /* 0x000ea80000300800 */
[----:B------:R-:W-:Y:S04]  /*14400*/  STL [R1+0x3c0], R22 ;  /* 0x0003c01601007387 */ /* 0x000fe80000100800 */
[----:B------:R-:W-:Y:S04]  /*14410*/  STL [R1+0xee4], R62 ;  /* 0x000ee43e01007387 */ /* 0x000fe80000100800 */
[----:B------:R0:W-:Y:S04]  /*14420*/  STL [R1+0x39c], R13 ;  /* 0x00039c0d01007387 */ /* 0x0001e80000100800 */
[----:B------:R-:W-:Y:S04]  /*14430*/  STL [R1+0xe60], R60 ;  /* 0x000e603c01007387 */ /* 0x000fe80000100800 */
[----:B------:R-:W-:Y:S01]  /*14440*/  STL [R1+0x3e0], R72 ;  /* 0x0003e04801007387 */ /* 0x000fe20000100800 */
[-C--:B0-----:R-:W-:Y:S01]  /*14450*/  LEA.HI.X.SX32 R13, R58, R7.reuse, 0x1, P4 ;  /* 0x000000073a0d7211 */ /* 0x081fe200020f0eff */
[----:B----4-:R-:W-:Y:S01]  /*14460*/  IMAD R22, R12, UR27, RZ ;  /* 0x0000001b0c167c24 */ /* 0x010fe2000f8e02ff */
[----:B------:R-:W-:-:S02]  /*14470*/  LEA.HI.X.SX32 R12, R60, R7, 0x1, P6 ;  /* 0x000000073c0c7211 */ /* 0x000fc400030f0eff */
[----:B------:R-:W-:-:S03]  /*14480*/  IADD3 R23, P6, PT, R56, R10, RZ ;  /* 0x0000000a38177210 */ /* 0x000fc60007fde0ff */
[----:B------:R0:W-:Y:S04]  /*14490*/  STL [R1+0x3bc], R12 ;  /* 0x0003bc0c01007387 */ /* 0x0001e80000100800 */
[----:B0-----:R-:W4:Y:S04]  /*144a0*/  LDL.LU R12, [R1+0xd8] ;  /* 0x0000d800010c7983 */ /* 0x001f280000300800 */
[----:B------:R0:W-:Y:S04]  /*144b0*/  STL [R1+0x400], R23 ;  /* 0x0004001701007387 */ /* 0x0001e80000100800 */
[----:B------:R-:W-:Y:S04]  /*144c0*/  STL [R1+0xe64], R58 ;  /* 0x000e643a01007387 */ /* 0x000fe80000100800 */
[----:B------:R1:W-:Y:S01]  /*144d0*/  STL [R1+0x3dc], R13 ;  /* 0x0003dc0d01007387 */ /* 0x0003e20000100800 */
[----:B0-----:R-:W-:Y:S01]  /*144e0*/  IMAD R23, R2, UR29, RZ ;  /* 0x0000001d02177c24 */ /* 0x001fe2000f8e02ff */
[----:B------:R-:W-:-:S02]  /*144f0*/  LEA.HI.X.SX32 R2, R56, R7, 0x1, P6 ;  /* 0x0000000738027211 */ /* 0x000fc400030f0eff */
[----:B-1----:R-:W-:-:S05]  /*14500*/  IADD3 R13, P4, PT, R54, R10, RZ ;  /* 0x0000000a360d7210 */ /* 0x002fca0007f9e0ff */
[----:B------:R-:W-:Y:S01]  /*14510*/  STL [R1+0x420], R13 ;  /* 0x0004200d01007387 */ /* 0x000fe20000100800 */
[----:B------:R-:W-:-:S03]  /*14520*/  IADD3 R70, P6, PT, R52, R10, RZ ;  /* 0x0000000a34467210 */ /* 0x000fc60007fde0ff */
[----:B------:R-:W-:Y:S04]  /*14530*/  STL [R1+0xe68], R56 ;  /* 0x000e683801007387 */ /* 0x000fe80000100800 */
[----:B------:R0:W-:Y:S04]  /*14540*/  STL [R1+0x3fc], R2 ;  /* 0x0003fc0201007387 */ /* 0x0001e80000100800 */
[----:B------:R-:W-:Y:S01]  /*14550*/  STL [R1+0xe6c], R54 ;  /* 0x000e6c3601007387 */ /* 0x000fe20000100800 */
[----:B0-----:R-:W-:-:S05]  /*14560*/  LEA.HI.X.SX32 R2, R54, R7, 0x1, P4 ;  /* 0x0000000736027211 */ /* 0x001fca00020f0eff */
[----:B------:R0:W-:Y:S04]  /*14570*/  STL [R1+0x41c], R2 ;  /* 0x00041c0201007387 */ /* 0x0001e80000100800 */
[----:B------:R-:W-:Y:S04]  /*14580*/  STL [R1+0x440], R70 ;  /* 0x0004404601007387 */ /* 0x000fe80000100800 */
[----:B0-----:R-:W4:Y:S01]  /*14590*/  LDL.LU R2, [R1+0xcc] ;  /* 0x0000cc0001027983 */ /* 0x001f220000300800 */
[----:B------:R-:W-:Y:S02]  /*145a0*/  IADD3 R65, P4, PT, R50, R10, RZ ;  /* 0x0000000a32417210 */ /* 0x000fe40007f9e0ff */
[----:B------:R-:W-:-:S02]  /*145b0*/  LEA.HI.X.SX32 R13, R52, R7, 0x1, P6 ;  /* 0x00000007340d7211 */ /* 0x000fc400030f0eff */
[-C--:B------:R-:W-:Y:S02]  /*145c0*/  IADD3 R64, P6, PT, R48, R10.reuse, RZ ;  /* 0x0000000a30407210 */ /* 0x080fe40007fde0ff */
[-C--:B------:R-:W-:Y:S02]  /*145d0*/  LEA.HI.X.SX32 R67, R50, R7.reuse, 0x1, P4 ;  /* 0x0000000732437211 */ /* 0x080fe400020f0eff */
[----:B------:R-:W-:Y:S01]  /*145e0*/  IADD3 R63, P4, PT, R45, R10, RZ ;  /* 0x0000000a2d3f7210 */ /* 0x000fe20007f9e0ff */
[----:B---3--:R-:W-:Y:S02]  /*145f0*/  IMAD R24, R84, UR31, RZ ;  /* 0x0000001f54187c24 */ /* 0x008fe4000f8e02ff */
[----:B------:R-:W3:Y:S04]  /*14600*/  LDL.LU R84, [R1+0x9c] ;  /* 0x00009c0001547983 */ /* 0x000ee80000300800 */
[----:B------:R-:W-:Y:S04]  /*14610*/  STL [R1+0xedc], R52 ;  /* 0x000edc3401007387 */ /* 0x000fe80000100800 */
[----:B------:R0:W-:Y:S04]  /*14620*/  STL [R1+0x43c], R13 ;  /* 0x00043c0d01007387 */ /* 0x0001e80000100800 */
[----:B------:R-:W-:Y:S04]  /*14630*/  STL [R1+0x460], R65 ;  /* 0x0004604101007387 */ /* 0x000fe80000100800 */
[----:B------:R-:W-:Y:S01]  /*14640*/  STL [R1+0xed4], R50 ;  /* 0x000ed43201007387 */ /* 0x000fe20000100800 */
[----:B0-----:R-:W-:-:S03]  /*14650*/  LEA.HI.X.SX32 R13, R48, R7, 0x1, P6 ;  /* 0x00000007300d7211 */ /* 0x001fc600030f0eff */
[----:B------:R-:W-:Y:S01]  /*14660*/  STL [R1+0x480], R64 ;  /* 0x0004804001007387 */ /* 0x000fe20000100800 */
[----:B------:R-:W-:-:S03]  /*14670*/  IADD3 R26, P6, PT, R43, R10, RZ ;  /* 0x0000000a2b1a7210 */ /* 0x000fc60007fde0ff */
[----:B------:R-:W-:Y:S04]  /*14680*/  STL [R1+0x45c], R67 ;  /* 0x00045c4301007387 */ /* 0x000fe80000100800 */
[----:B------:R-:W-:Y:S04]  /*14690*/  STL [R1+0xecc], R48 ;  /* 0x000ecc3001007387 */ /* 0x000fe80000100800 */
[----:B------:R-:W-:Y:S04]  /*146a0*/  STL [R1+0x4a0], R63 ;  /* 0x0004a03f01007387 */ /* 0x000fe80000100800 */
[----:B------:R0:W-:Y:S02]  /*146b0*/  STL [R1+0x47c], R13 ;  /* 0x00047c0d01007387 */ /* 0x0001e40000100800 */
[----:B0-----:R-:W-:-:S02]  /*146c0*/  LEA.HI.X.SX32 R13, R45, R7, 0x1, P4 ;  /* 0x000000072d0d7211 */ /* 0x001fc400020f0eff */
[----:B------:R-:W-:-:S04]  /*146d0*/  IADD3 R53, P4, PT, R40, R10, RZ ;  /* 0x0000000a28357210 */ /* 0x000fc80007f9e0ff */
[-C--:B------:R-:W-:Y:S01]  /*146e0*/  LEA.HI.X.SX32 R62, R40, R7.reuse, 0x1, P4 ;  /* 0x00000007283e7211 */ /* 0x080fe200020f0eff */
[----:B--2---:R-:W-:Y:S02]  /*146f0*/  IMAD R25, R92, UR33, RZ ;  /* 0x000000215c197c24 */ /* 0x004fe4000f8e02ff */
[----:B------:R-:W2:Y:S04]  /*14700*/  LDL.LU R92, [R1+0x84] ;  /* 0x00008400015c7983 */ /* 0x000ea80000300800 */
[----:B------:R-:W-:Y:S04]  /*14710*/  STL [R1+0x4c0], R26 ;  /* 0x0004c01a01007387 */ /* 0x000fe80000100800 */
[----:B------:R-:W-:Y:S04]  /*14720*/  STL [R1+0xec0], R45 ;  /* 0x000ec02d01007387 */ /* 0x000fe80000100800 */
[----:B------:R0:W-:Y:S04]  /*14730*/  STL [R1+0x49c], R13 ;  /* 0x00049c0d01007387 */ /* 0x0001e80000100800 */
[----:B0-----:R-:W2:Y:S04]  /*14740*/  LDL.LU R13, [R1+0x68] ;  /* 0x00006800010d7983 */ /* 0x001ea80000300800 */
[----:B------:R-:W-:Y:S01]  /*14750*/  STL [R1+0xeb8], R43 ;  /* 0x000eb82b01007387 */ /* 0x000fe20000100800 */
[----:B----4-:R-:W-:Y:S01]  /*14760*/  IMAD R26, R12, UR35, RZ ;  /* 0x000000230c1a7c24 */ /* 0x010fe2000f8e02ff */
[----:B------:R-:W-:-:S02]  /*14770*/  LEA.HI.X.SX32 R12, R43, R7, 0x1, P6 ;  /* 0x000000072b0c7211 */ /* 0x000fc400030f0eff */
[----:B------:R-:W-:-:S03]  /*14780*/  IADD3 R52, P6, PT, R38, R10, RZ ;  /* 0x0000000a26347210 */ /* 0x000fc60007fde0ff */
[----:B------:R0:W-:Y:S04]  /*14790*/  STL [R1+0x4bc], R12 ;  /* 0x0004bc0c01007387 */ /* 0x0001e80000100800 */
[----:B------:R-:W-:Y:S04]  /*147a0*/  STL [R1+0x4e0], R53 ;  /* 0x0004e03501007387 */ /* 0x000fe80000100800 */
[----:B------:R-:W-:Y:S01]  /*147b0*/  STL [R1+0xeac], R40 ;  /* 0x000eac2801007387 */ /* 0x000fe20000100800 */
[----:B0-----:R-:W-:-:S03]  /*147c0*/  IADD3 R12, P4, PT, R35, R10, RZ ;  /* 0x0000000a230c7210 */ /* 0x001fc60007f9e0ff */
[----:B------:R-:W-:Y:S04]  /*147d0*/  STL [R1+0x500], R52 ;  /* 0x0005003401007387 */ /* 0x000fe80000100800 */
[----:B------:R-:W-:Y:S04]  /*147e0*/  STL [R1+0x4dc], R62 ;  /* 0x0004dc3e01007387 */ /* 0x000fe80000100800 */
[----:B------:R0:W-:Y:S04]  /*147f0*/  STL [R1+0x520], R12 ;  /* 0x0005200c01007387 */ /* 0x0001e80000100800 */
[----:B0-----:R-:W4:Y:S04]  /*14800*/  LDL.LU R12, [R1+0x94] ;  /* 0x00009400010c7983 */ /* 0x001f280000300800 */
[----:B------:R-:W-:Y:S01]  /*14810*/  STL [R1+0xea4], R38 ;  /* 0x000ea42601007387 */ /* 0x000fe20000100800 */
[----:B------:R-:W-:Y:S01]  /*14820*/  IMAD R27, R2, UR37, RZ ;  /* 0x00000025021b7c24 */ /* 0x000fe2000f8e02ff */
[----:B------:R-:W-:-:S02]  /*14830*/  LEA.HI.X.SX32 R2, R38, R7, 0x1, P6 ;  /* 0x0000000726027211 */ /* 0x000fc400030f0eff */
[----:B------:R-:W-:-:S03]  /*14840*/  IADD3 R51, P6, PT, R73, R10, RZ ;  /* 0x0000000a49337210 */ /* 0x000fc60007fde0ff */
[----:B------:R0:W-:Y:S04]  /*14850*/  STL [R1+0x4fc], R2 ;  /* 0x0004fc0201007387 */ /* 0x0001e80000100800 */
[----:B------:R-:W-:Y:S01]  /*14860*/  STL [R1+0xe9c], R35 ;  /* 0x000e9c2301007387 */ /* 0x000fe20000100800 */
[----:B0-----:R-:W-:-:S05]  /*14870*/  LEA.HI.X.SX32 R2, R35, R7, 0x1, P4 ;  /* 0x0000000723027211 */ /* 0x001fca00020f0eff */
[----:B------:R0:W-:Y:S04]  /*14880*/  STL [R1+0x51c], R2 ;  /* 0x00051c0201007387 */ /* 0x0001e80000100800 */
[----:B------:R-:W-:Y:S04]  /*14890*/  STL [R1+0x540], R51 ;  /* 0x0005403301007387 */ /* 0x000fe80000100800 */
[----:B0-----:R-:W4:Y:S01]  /*148a0*/  LDL.LU R2, [R1+0xb0] ;  /* 0x0000b00001027983 */ /* 0x001f220000300800 */
[----:B------:R-:W-:Y:S02]  /*148b0*/  IADD3 R50, P4, PT, R71, R10, RZ ;  /* 0x0000000a47327210 */ /* 0x000fe40007f9e0ff */
[----:B------:R-:W-:-:S03]  /*148c0*/  LEA.HI.X.SX32 R29, R73, R7, 0x1, P6 ;  /* 0x00000007491d7211 */ /* 0x000fc600030f0eff */
[----:B------:R-:W-:Y:S01]  /*148d0*/  STL [R1+0x560], R50 ;  /* 0x0005603201007387 */ /* 0x000fe20000100800 */
[----:B------:R-:W-:-:S03]  /*148e0*/  IADD3 R48, P6, PT, R77, R10, RZ ;  /* 0x0000000a4d307210 */ /* 0x000fc60007fde0ff */
[----:B------:R0:W-:Y:S01]  /*148f0*/  STL [R1+0x53c], R29 ;  /* 0x00053c1d01007387 */ /* 0x0001e20000100800 */
[-C--:B------:R-:W-:Y:S01]  /*14900*/  LEA.HI.X.SX32 R49, R77, R7.reuse, 0x1, P6 ;  /* 0x000000074d317211 */ /* 0x080fe200030f0eff */
[----:B---3--:R-:W-:Y:S01]  /*14910*/  IMAD R28, R84, UR39, RZ ;  /* 0x00000027541c7c24 */ /* 0x008fe2000f8e02ff */
[-C--:B------:R-:W-:Y:S01]  /*14920*/  IADD3 R31, P6, PT, R16, R10.reuse, RZ ;  /* 0x0000000a101f7210 */ /* 0x080fe20007fde0ff */
[----:B------:R-:W3:Y:S01]  /*14930*/  LDL.LU R84, [R1+0xd0] ;  /* 0x0000d00001547983 */ /* 0x000ee20000300800 */
[----:B0-----:R-:W-:Y:S02]  /*14940*/  LEA.HI.X.SX32 R29, R71, R7, 0x1, P4 ;  /* 0x00000007471d7211 */ /* 0x001fe400020f0eff */
[----:B------:R-:W-:-:S04]  /*14950*/  IADD3 R47, P4, PT, R75, R10, RZ ;  /* 0x0000000a4b2f7210 */ /* 0x000fc80007f9e0ff */
[----:B------:R-:W-:Y:S01]  /*14960*/  LEA.HI.X.SX32 R30, R75, R7, 0x1, P4 ;  /* 0x000000074b1e7211 */ /* 0x000fe200020f0eff */
[----:B------:R2:W-:Y:S01]  /*14970*/  STL [R1+0x55c], R29 ;  /* 0x00055c1d01007387 */ /* 0x0005e20000100800 */
[----:B------:R-:W-:-:S03]  /*14980*/  IADD3 R45, P4, PT, R6, R10, RZ ;  /* 0x0000000a062d7210 */ /* 0x000fc60007f9e0ff */
[----:B------:R-:W-:Y:S01]  /*14990*/  STL [R1+0x580], R48 ;  /* 0x0005803001007387 */ /* 0x000fe20000100800 */
[----:B------:R-:W-:-:S03]  /*149a0*/  LEA.HI.X.SX32 R46, R6, R7, 0x1, P4 ;  /* 0x00000007062e7211 */ /* 0x000fc600020f0eff */
[----:B------:R-:W-:Y:S01]  /*149b0*/  STL [R1+0x5a0], R47 ;  /* 0x0005a02f01007387 */ /* 0x000fe20000100800 */
[----:B------:R-:W-:-:S03]  /*149c0*/  IADD3 R6, P4, PT, R5, R10, RZ ;  /* 0x0000000a05067210 */ /* 0x000fc60007f9e0ff */
[----:B------:R-:W-:Y:S01]  /*149d0*/  STL [R1+0x5c0], R31 ;  /* 0x0005c01f01007387 */ /* 0x000fe20000100800 */
[-C--:B------:R-:W-:Y:S01]  /*149e0*/  LEA.HI.X.SX32 R5, R5, R7.reuse, 0x1, P4 ;  /* 0x0000000705057211 */ /* 0x080fe200020f0eff */
[----:B--2---:R-:W-:Y:S02]  /*149f0*/  IMAD R29, R92, UR41, RZ ;  /* 0x000000295c1d7c24 */ /* 0x004fe4000f8e02ff */
[----:B------:R-:W2:Y:S04]  /*14a00*/  LDL.LU R92, [R1+0xe0] ;  /* 0x0000e000015c7983 */ /* 0x000ea80000300800 */
[----:B------:R-:W-:Y:S04]  /*14a10*/  STL [R1+0x57c], R49 ;  /* 0x00057c3101007387 */ /* 0x000fe80000100800 */
[----:B------:R-:W-:Y:S04]  /*14a20*/  STL [R1+0x59c], R30 ;  /* 0x00059c1e01007387 */ /* 0x000fe80000100800 */
[----:B------:R-:W-:Y:S01]  /*14a30*/  STL [R1+0x5e0], R45 ;  /* 0x0005e02d01007387 */ /* 0x000fe20000100800 */
[----:B------:R-:W-:Y:S01]  /*14a40*/  IMAD R32, R13, UR43, RZ ;  /* 0x0000002b0d207c24 */ /* 0x000fe2000f8e02ff */
[----:B------:R-:W-:-:S02]  /*14a50*/  LEA.HI.X.SX32 R13, R16, R7, 0x1, P6 ;  /* 0x00000007100d7211 */ /* 0x000fc400030f0eff */
[----:B------:R-:W-:-:S03]  /*14a60*/  IADD3 R43, P6, PT, R4, R10, RZ ;  /* 0x0000000a042b7210 */ /* 0x000fc60007fde0ff */
[----:B------:R0:W-:Y:S01]  /*14a70*/  STL [R1+0x5bc], R13 ;  /* 0x0005bc0d01007387 */ /* 0x0001e20000100800 */
[----:B------:R-:W-:Y:S02]  /*14a80*/  LEA.HI.X.SX32 R44, R4, R7, 0x1, P6 ;  /* 0x00000007042c7211 */ /* 0x000fe400030f0eff */
[-C--:B------:R-:W-:Y:S01]  /*14a90*/  IADD3 R4, P4, PT, R17, R10.reuse, RZ ;  /* 0x0000000a11047210 */ /* 0x080fe20007f9e0ff */
[----:B------:R-:W-:Y:S01]  /*14aa0*/  STL [R1+0x600], R43 ;  /* 0x0006002b01007387 */ /* 0x000fe20000100800 */
[----:B------:R-:W-:-:S03]  /*14ab0*/  IADD3 R42, P6, PT, R15, R10, RZ ;  /* 0x0000000a0f2a7210 */ /* 0x000fc60007fde0ff */
[----:B------:R-:W-:Y:S04]  /*14ac0*/  STL [R1+0x620], R6 ;  /* 0x0006200601007387 */ /* 0x000fe80000100800 */
[----:B------:R-:W-:Y:S04]  /*14ad0*/  STL [R1+0x5dc], R46 ;  /* 0x0005dc2e01007387 */ /* 0x000fe80000100800 */
[----:B0-----:R-:W2:Y:S04]  /*14ae0*/  LDL.LU R13, [R1+0xe4] ;  /* 0x0000e400010d7983 */ /* 0x001ea80000300800 */
[----:B------:R-:W-:Y:S04]  /*14af0*/  STL [R1+0x61c], R5 ;  /* 0x00061c0501007387 */ /* 0x000fe80000100800 */
[----:B------:R-:W-:Y:S04]  /*14b00*/  STL [R1+0x5fc], R44 ;  /* 0x0005fc2c01007387 */ /* 0x000fe80000100800 */
[----:B------:R0:W-:Y:S04]  /*14b10*/  STL [R1+0x660], R4 ;  /* 0x0006600401007387 */ /* 0x0001e80000100800 */
[----:B------:R-:W-:Y:S01]  /*14b20*/  STL [R1+0x640], R42 ;  /* 0x0006402a01007387 */ /* 0x000fe20000100800 */
[----:B0-----:R-:W-:-:S02]  /*14b30*/  LEA.HI.X.SX32 R4, R15, R7, 0x1, P6 ;  /* 0x000000070f047211 */ /* 0x001fc400030f0eff */
[----:B------:R-:W-:-:S03]  /*14b40*/  IADD3 R41, P6, PT, R18, R10, RZ ;  /* 0x0000000a12297210 */ /* 0x000fc60007fde0ff */
[----:B------:R-:W-:Y:S01]  /*14b50*/  STL [R1+0x63c], R4 ;  /* 0x00063c0401007387 */ /* 0x000fe20000100800 */
[----:B----4-:R-:W-:Y:S02]  /*14b60*/  IMAD R31, R12, UR45, RZ ;  /* 0x0000002d0c1f7c24 */ /* 0x010fe4000f8e02ff */
[----:B------:R-:W-:Y:S01]  /*14b70*/  IMAD R30, R2, UR47, RZ ;  /* 0x0000002f021e7c24 */ /* 0x000fe2000f8e02ff */
[----:B------:R-:W-:Y:S02]  /*14b80*/  LEA.HI.X.SX32 R2, R17, R7, 0x1, P4 ;  /* 0x0000000711027211 */ /* 0x000fe400020f0eff */
[----:B------:R-:W-:-:S03]  /*14b90*/  IADD3 R40, P4, PT, R19, R10, RZ ;  /* 0x0000000a13287210 */ /* 0x000fc60007f9e0ff */
[----:B------:R0:W-:Y:S04]  /*14ba0*/  STL [R1+0x65c], R2 ;  /* 0x00065c0201007387 */ /* 0x0001e80000100800 */
[----:B------:R-:W4:Y:S01]  /*14bb0*/  LDL.LU R12, [R1+0xec] ;  /* 0x0000ec00010c7983 */ /* 0x000f220000300800 */
[----:B0-----:R-:W-:-:S03]  /*14bc0*/  LEA.HI.X.SX32 R2, R18, R7, 0x1, P6 ;  /* 0x0000000712027211 */ /* 0x001fc600030f0eff */
[----:B------:R-:W-:Y:S04]  /*14bd0*/  STL [R1+0x680], R41 ;  /* 0x0006802901007387 */ /* 0x000fe80000100800 */
[----:B------:R-:W-:Y:S04]  /*14be0*/  STL [R1+0x6a0], R40 ;  /* 0x0006a02801007387 */ /* 0x000fe80000100800 */
[----:B------:R0:W-:Y:S04]  /*14bf0*/  STL [R1+0x67c], R2 ;  /* 0x00067c0201007387 */ /* 0x0001e80000100800 */
[----:B0-----:R-:W4:Y:S01]  /*14c00*/  LDL.LU R2, [R1+0xf4] ;  /* 0x0000f40001027983 */ /* 0x001f220000300800 */
[----:B------:R-:W-:-:S02]  /*14c10*/  LEA.HI.X.SX32 R4, R19, R7, 0x1, P4 ;  /* 0x0000000713047211 */ /* 0x000fc400020f0eff */
[----:B------:R-:W-:-:S03]  /*14c20*/  IADD3 R39, P6, PT, R20, R10, RZ ;  /* 0x0000000a14277210 */ /* 0x000fc60007fde0ff */
[----:B------:R0:W-:Y:S01]  /*14c30*/  STL [R1+0x69c], R4 ;  /* 0x00069c0401007387 */ /* 0x0001e20000100800 */
[C---:B------:R-:W-:Y:S01]  /*14c40*/  IADD3 R37, P4, PT, R21.reuse, R10, RZ ;  /* 0x0000000a15257210 */ /* 0x040fe20007f9e0ff */
[----:B---3--:R-:W-:Y:S02]  /*14c50*/  IMAD R16, R84, UR49, RZ ;  /* 0x0000003154107c24 */ /* 0x008fe4000f8e02ff */
[----:B------:R-:W-:Y:S01]  /*14c60*/  STL [R1+0x6c0], R39 ;  /* 0x0006c02701007387 */ /* 0x000fe20000100800 */
[----:B------:R-:W-:-:S03]  /*14c70*/  LEA.HI.X.SX32 R38, R21, R7, 0x1, P4 ;  /* 0x0000000715267211 */ /* 0x000fc600020f0eff */
[----:B------:R-:W3:Y:S01]  /*14c80*/  LDL.LU R84, [R1+0xf8] ;  /* 0x0000f80001547983 */ /* 0x000ee20000300800 */
[-C--:B0-----:R-:W-:Y:S02]  /*14c90*/  LEA.HI.X.SX32 R4, R20, R7.reuse, 0x1, P6 ;  /* 0x0000000714047211 */ /* 0x081fe400030f0eff */
[CC--:B------:R-:W-:Y:S02]  /*14ca0*/  IADD3 R36, P6, PT, R22.reuse, R10.reuse, RZ ;  /* 0x0000000a16247210 */ /* 0x0c0fe40007fde0ff */
[CC--:B------:R-:W-:Y:S02]  /*14cb0*/  IADD3 R34, P4, PT, R23.reuse, R10.reuse, RZ ;  /* 0x0000000a17227210 */ /* 0x0c0fe40007f9e0ff */
[-C--:B------:R-:W-:Y:S02]  /*14cc0*/  LEA.HI.X.SX32 R35, R22, R7.reuse, 0x1, P6 ;  /* 0x0000000716237211 */ /* 0x080fe400030f0eff */
[----:B------:R-:W-:Y:S02]  /*14cd0*/  LEA.HI.X.SX32 R5, R23, R7, 0x1, P4 ;  /* 0x0000000717057211 */ /* 0x000fe400020f0eff */
[----:B------:R-:W-:Y:S01]  /*14ce0*/  IADD3 R33, P6, PT, R24, R10, RZ ;  /* 0x0000000a18217210 */ /* 0x000fe20007fde0ff */
[----:B------:R-:W-:-:S02]  /*14cf0*/  IMAD R17, R11, UR63, RZ ;  /* 0x0000003f0b117c24 */ /* 0x000fc4000f8e02ff */
[----:B--2---:R-:W-:Y:S02]  /*14d00*/  IMAD R15, R92, UR51, RZ ;  /* 0x000000335c0f7c24 */ /* 0x004fe4000f8e02ff */
[----:B------:R-:W2:Y:S04]  /*14d10*/  LDL.LU R92, [R1+0xfc] ;  /* 0x0000fc00015c7983 */ /* 0x000ea80000300800 */
[----:B------:R0:W-:Y:S04]  /*14d20*/  STL [R1+0x6bc], R4 ;  /* 0x0006bc0401007387 */ /* 0x0001e80000100800 */
[----:B------:R-:W-:Y:S04]  /*14d30*/  STL [R1+0xe70], R20 ;  /* 0x000e701401007387 */ /* 0x000fe80000100800 */
[----:B------:R-:W-:Y:S04]  /*14d40*/  STL [R1+0x6e0], R37 ;  /* 0x0006e02501007387 */ /* 0x000fe80000100800 */
[----:B------:R-:W-:Y:S01]  /*14d50*/  STL [R1+0xe74], R21 ;  /* 0x000e741501007387 */ /* 0x000fe20000100800 */
[----:B0-----:R-:W-:-:S03]  /*14d60*/  IADD3 R4, P4, PT, R25, R10, RZ ;  /* 0x0000000a19047210 */ /* 0x001fc60007f9e0ff */
        /* <DEDUP_REMOVED lines=8> */
[----:B------:R0:W-:Y:S04]  /*14df0*/  STL [R1+0x760], R4 ;  /* 0x0007600401007387 */ /* 0x0001e80000100800 */
[----:B------:R-:W-:Y:S01]  /*14e00*/  STL [R1+0xe80], R24 ;  /* 0x000e801801007387 */ /* 0x000fe20000100800 */
[----:B0-----:R-:W-:-:S05]  /*14e10*/  LEA.HI.X.SX32 R4, R24, R7, 0x1, P6 ;  /* 0x0000000718047211 */ /* 0x001fca00030f0eff */
[----:B------:R0:W-:Y:S04]  /*14e20*/  STL [R1+0x73c], R4 ;  /* 0x00073c0401007387 */ /* 0x0001e80000100800 */
[----:B------:R-:W-:Y:S01]  /*14e30*/  STL [R1+0xe84], R25 ;  /* 0x000e841901007387 */ /* 0x000fe20000100800 */
[----:B0-----:R-:W-:Y:S01]  /*14e40*/  LEA.HI.X.SX32 R4, R25, R7, 0x1, P4 ;  /* 0x0000000719047211 */ /* 0x001fe200020f0eff */
[----:B------:R-:W-:Y:S02]  /*14e50*/  IMAD R6, R13, UR53, RZ ;  /* 0x000000350d067c24 */ /* 0x000fe4000f8e02ff */
[----:B----4-:R-:W-:Y:S01]  /*14e60*/  IMAD R5, R12, UR55, RZ ;  /* 0x000000370c057c24 */ /* 0x010fe2000f8e02ff */
[----:B------:R-:W-:-:S05]  /*14e70*/  IADD3 R12, P6, PT, R26, R10, RZ ;  /* 0x0000000a1a0c7210 */ /* 0x000fca0007fde0ff */
[----:B------:R0:W-:Y:S04]  /*14e80*/  STL [R1+0x780], R12 ;  /* 0x0007800c01007387 */ /* 0x0001e80000100800 */
[----:B------:R1:W-:Y:S01]  /*14e90*/  STL [R1+0x75c], R4 ;  /* 0x00075c0401007387 */ /* 0x0003e20000100800 */
[----:B0-----:R-:W-:-:S05]  /*14ea0*/  IADD3 R12, P4, PT, R27, R10, RZ ;  /* 0x0000000a1b0c7210 */ /* 0x001fca0007f9e0ff */
[----:B------:R0:W-:Y:S01]  /*14eb0*/  STL [R1+0x7a0], R12 ;  /* 0x0007a00c01007387 */ /* 0x0001e20000100800 */
[----:B-1----:R-:W-:Y:S01]  /*14ec0*/  IMAD R4, R2, UR57, RZ ;  /* 0x0000003902047c24 */ /* 0x002fe2000f8e02ff */
[----:B------:R-:W-:Y:S02]  /*14ed0*/  LEA.HI.X.SX32 R2, R26, R7, 0x1, P6 ;  /* 0x000000071a027211 */ /* 0x000fe400030f0eff */
[----:B------:R-:W-:Y:S01]  /*14ee0*/  STL [R1+0xe88], R26 ;  /* 0x000e881a01007387 */ /* 0x000fe20000100800 */
[----:B0-----:R-:W-:-:S03]  /*14ef0*/  IADD3 R12, P6, PT, R28, R10, RZ ;  /* 0x0000000a1c0c7210 */ /* 0x001fc60007fde0ff */
[----:B------:R0:W-:Y:S04]  /*14f00*/  STL [R1+0x77c], R2 ;  /* 0x00077c0201007387 */ /* 0x0001e80000100800 */
[----:B------:R-:W-:Y:S01]  /*14f10*/  STL [R1+0xe8c], R27 ;  /* 0x000e8c1b01007387 */ /* 0x000fe20000100800 */
[----:B0-----:R-:W-:-:S03]  /*14f20*/  LEA.HI.X.SX32 R2, R27, R7, 0x1, P4 ;  /* 0x000000071b027211 */ /* 0x001fc600020f0eff */
[----:B------:R0:W-:Y:S04]  /*14f30*/  STL [R1+0x7c0], R12 ;  /* 0x0007c00c01007387 */ /* 0x0001e80000100800 */
[----:B------:R1:W-:Y:S01]  /*14f40*/  STL [R1+0x79c], R2 ;  /* 0x00079c0201007387 */ /* 0x0003e20000100800 */
[----:B0-----:R-:W-:Y:S02]  /*14f50*/  IADD3 R12, P4, PT, R29, R10, RZ ;  /* 0x0000000a1d0c7210 */ /* 0x001fe40007f9e0ff */
[----:B-1----:R-:W-:-:S03]  /*14f60*/  LEA.HI.X.SX32 R2, R28, R7, 0x1, P6 ;  /* 0x000000071c027211 */ /* 0x002fc600030f0eff */
[----:B------:R0:W-:Y:S01]  /*14f70*/  STL [R1+0x7e0], R12 ;  /* 0x0007e00c01007387 */ /* 0x0001e20000100800 */
[----:B------:R-:W-:-:S03]  /*14f80*/  IADD3 R27, P6, PT, R32, R10, RZ ;  /* 0x0000000a201b7210 */ /* 0x000fc60007fde0ff */
[----:B------:R1:W-:Y:S01]  /*14f90*/  STL [R1+0x7bc], R2 ;  /* 0x0007bc0201007387 */ /* 0x0003e20000100800 */
[----:B0-----:R-:W-:Y:S02]  /*14fa0*/  LEA.HI.X.SX32 R12, R29, R7, 0x1, P4 ;  /* 0x000000071d0c7211 */ /* 0x001fe400020f0eff */
[----:B-1----:R-:W-:-:S03]  /*14fb0*/  IADD3 R2, P4, PT, R31, R10, RZ ;  /* 0x0000000a1f027210 */ /* 0x002fc60007f9e0ff */
[----:B------:R0:W-:Y:S04]  /*14fc0*/  STL [R1+0x7dc], R12 ;  /* 0x0007dc0c01007387 */ /* 0x0001e80000100800 */
[----:B------:R-:W-:Y:S04]  /*14fd0*/  STL [R1+0x800], R27 ;  /* 0x0008001b01007387 */ /* 0x000fe80000100800 */
[----:B------:R1:W-:Y:S01]  /*14fe0*/  STL [R1+0x820], R2 ;  /* 0x0008200201007387 */ /* 0x0003e20000100800 */
[----:B0-----:R-:W-:Y:S02]  /*14ff0*/  LEA.HI.X.SX32 R12, R32, R7, 0x1, P6 ;  /* 0x00000007200c7211 */ /* 0x001fe400030f0eff */
[----:B------:R-:W-:-:S02]  /*15000*/  IADD3 R26, P6, PT, R30, R10, RZ ;  /* 0x0000000a1e1a7210 */ /* 0x000fc40007fde0ff */
[----:B-1----:R-:W-:Y:S01]  /*15010*/  LEA.HI.X.SX32 R2, R31, R7, 0x1, P4 ;  /* 0x000000071f027211 */ /* 0x002fe200020f0eff */
[----:B------:R-:W-:Y:S01]  /*15020*/  STL [R1+0x7fc], R12 ;  /* 0x0007fc0c01007387 */ /* 0x000fe20000100800 */
[----:B------:R-:W-:-:S03]  /*15030*/  IADD3 R25, P4, PT, R16, R10, RZ ;  /* 0x0000000a10197210 */ /* 0x000fc60007f9e0ff */
[----:B------:R0:W-:Y:S04]  /*15040*/  STL [R1+0x81c], R2 ;  /* 0x00081c0201007387 */ /* 0x0001e80000100800 */
[----:B------:R-:W4:Y:S01]  /*15050*/  LDL.LU R11, [R1+0x1050] ;  /* 0x00105000010b7983 */ /* 0x000f220000300800 */
[----:B0-----:R-:W-:-:S03]  /*15060*/  LEA.HI.X.SX32 R2, R30, R7, 0x1, P6 ;  /* 0x000000071e027211 */ /* 0x001fc600030f0eff */
[----:B------:R-:W-:Y:S01]  /*15070*/  STL [R1+0x840], R26 ;  /* 0x0008401a01007387 */ /* 0x000fe20000100800 */
[----:B------:R-:W-:-:S03]  /*15080*/  IADD3 R23, P6, PT, R15, R10, RZ ;  /* 0x0000000a0f177210 */ /* 0x000fc60007fde0ff */
[----:B------:R-:W-:Y:S04]  /*15090*/  STL [R1+0x860], R25 ;  /* 0x0008601901007387 */ /* 0x000fe80000100800 */
[----:B------:R0:W-:Y:S01]  /*150a0*/  STL [R1+0x83c], R2 ;  /* 0x00083c0201007387 */ /* 0x0001e20000100800 */
[-C--:B------:R-:W-:Y:S02]  /*150b0*/  LEA.HI.X.SX32 R24, R15, R7.reuse, 0x1, P6 ;  /* 0x000000070f187211 */ /* 0x080fe400030f0eff */
[----:B0-----:R-:W-:Y:S02]  /*150c0*/  LEA.HI.X.SX32 R2, R16, R7, 0x1, P4 ;  /* 0x0000000710027211 */ /* 0x001fe400020f0eff */
[----:B------:R-:W-:Y:S01]  /*150d0*/  IADD3 R21, P4, PT, R6, R10, RZ ;  /* 0x0000000a06157210 */ /* 0x000fe20007f9e0ff */
[----:B------:R-:W-:-:S02]  /*150e0*/  IMAD R16, R14, UR65, RZ ;  /* 0x000000410e107c24 */ /* 0x000fc4000f8e02ff */
[----:B------:R0:W-:Y:S01]  /*150f0*/  STL [R1+0x85c], R2 ;  /* 0x00085c0201007387 */ /* 0x0001e20000100800 */
[----:B------:R-:W-:-:S03]  /*15100*/  LEA.HI.X.SX32 R22, R6, R7, 0x1, P4 ;  /* 0x0000000706167211 */ /* 0x000fc600020f0eff */
[----:B------:R-:W4:Y:S01]  /*15110*/  LDL.LU R14, [R1+0x104c] ;  /* 0x00104c00010e7983 */ /* 0x000f220000300800 */
[----:B------:R-:W-:-:S03]  /*15120*/  IMAD R6, R93, UR67, RZ ;  /* 0x000000435d067c24 */ /* 0x000fc6000f8e02ff */
[----:B------:R-:W-:Y:S04]  /*15130*/  STL [R1+0x880], R23 ;  /* 0x0008801701007387 */ /* 0x000fe80000100800 */
[----:B------:R-:W-:Y:S04]  /*15140*/  STL [R1+0x8a0], R21 ;  /* 0x0008a01501007387 */ /* 0x000fe80000100800 */
[----:B------:R-:W-:Y:S04]  /*15150*/  STL [R1+0x87c], R24 ;  /* 0x00087c1801007387 */ /* 0x000fe80000100800 */
[----:B------:R-:W4:Y:S01]  /*15160*/  LDL.LU R93, [R1+0x1048] ;  /* 0x00104800015d7983 */ /* 0x000f220000300800 */
[----:B---3--:R-:W-:Y:S01]  /*15170*/  IMAD R19, R84, UR59, RZ ;  /* 0x0000003b54137c24 */ /* 0x008fe2000f8e02ff */
[-C--:B------:R-:W-:Y:S01]  /*15180*/  IADD3 R54, P6, PT, R5, R10.reuse, RZ ;  /* 0x0000000a05367210 */ /* 0x080fe20007fde0ff */
[----:B--2---:R-:W-:Y:S01]  /*15190*/  IMAD R18, R92, UR61, RZ ;  /* 0x0000003d5c127c24 */ /* 0x004fe2000f8e02ff */
[----:B------:R-:W-:-:S02]  /*151a0*/  IADD3 R58, P4, PT, R4, R10, RZ ;  /* 0x0000000a043a7210 */ /* 0x000fc40007f9e0ff */
[-C--:B------:R-:W-:Y:S01]  /*151b0*/  LEA.HI.X.SX32 R20, R5, R7.reuse, 0x1, P6 ;  /* 0x0000000705147211 */ /* 0x080fe200030f0eff */
[----:B------:R-:W-:Y:S01]  /*151c0*/  STL [R1+0x8c0], R54 ;  /* 0x0008c03601007387 */ /* 0x000fe20000100800 */
[CC--:B------:R-:W-:Y:S02]  /*151d0*/  IADD3 R55, P6, PT, R19.reuse, R10.reuse, RZ ;  /* 0x0000000a13377210 */ /* 0x0c0fe40007fde0ff */
[-C--:B------:R-:W-:Y:S01]  /*151e0*/  LEA.HI.X.SX32 R56, R4, R7.reuse, 0x1, P4 ;  /* 0x0000000704387211 */ /* 0x080fe200020f0eff */
[----:B------:R-:W-:Y:S01]  /*151f0*/  STL [R1+0x89c], R22 ;  /* 0x00089c1601007387 */ /* 0x000fe20000100800 */
[-C--:B------:R-:W-:Y:S01]  /*15200*/  IADD3 R59, P4, PT, R18, R10.reuse, RZ ;  /* 0x0000000a123b7210 */ /* 0x080fe20007f9e0ff */
[----:B------:R-:W-:Y:S01]  /*15210*/  IMAD R4, R8, UR69, RZ ;  /* 0x0000004508047c24 */ /* 0x000fe2000f8e02ff */
[----:B------:R-:W-:Y:S01]  /*15220*/  LEA.HI.X.SX32 R60, R19, R7, 0x1, P6 ;  /* 0x00000007133c7211 */ /* 0x000fe200030f0eff */
[----:B------:R-:W-:Y:S01]  /*15230*/  STL [R1+0x8e0], R58 ;  /* 0x0008e03a01007387 */ /* 0x000fe20000100800 */
[----:B------:R-:W-:-:S03]  /*15240*/  IADD3 R88, P6, PT, R17, R10, RZ ;  /* 0x0000000a11587210 */ /* 0x000fc60007fde0ff */
[----:B------:R-:W-:Y:S01]  /*15250*/  STL [R1+0x8bc], R20 ;  /* 0x0008bc1401007387 */ /* 0x000fe20000100800 */
[----:B------:R-:W-:-:S03]  /*15260*/  LEA.HI.X.SX32 R57, R18, R7, 0x1, P4 ;  /* 0x0000000712397211 */ /* 0x000fc600020f0eff */
[----:B------:R-:W2:Y:S01]  /*15270*/  LDL.LU R8, [R1+0x1044] ;  /* 0x0010440001087983 */ /* 0x000ea20000300800 */
[----:B------:R-:W-:-:S03]  /*15280*/  IADD3 R78, P4, PT, R16, R10, RZ ;  /* 0x0000000a104e7210 */ /* 0x000fc60007f9e0ff */
[----:B------:R-:W-:Y:S01]  /*15290*/  STL [R1+0x900], R55 ;  /* 0x0009003701007387 */ /* 0x000fe20000100800 */
[----:B------:R-:W-:-:S03]  /*152a0*/  LEA.HI.X.SX32 R91, R17, R7, 0x1, P6 ;  /* 0x00000007115b7211 */ /* 0x000fc600030f0eff */
[----:B------:R-:W-:Y:S01]  /*152b0*/  STL [R1+0x8dc], R56 ;  /* 0x0008dc3801007387 */ /* 0x000fe20000100800 */
[----:B------:R-:W-:-:S03]  /*152c0*/  IADD3 R69, P6, PT, R6, R10, RZ ;  /* 0x0000000a06457210 */ /* 0x000fc60007fde0ff */
[----:B------:R-:W-:Y:S01]  /*152d0*/  STL [R1+0x920], R59 ;  /* 0x0009203b01007387 */ /* 0x000fe20000100800 */
[----:B------:R-:W-:-:S03]  /*152e0*/  LEA.HI.X.SX32 R84, R16, R7, 0x1, P4 ;  /* 0x0000000710547211 */ /* 0x000fc600020f0eff */
[----:B------:R-:W-:Y:S01]  /*152f0*/  STL [R1+0x8fc], R60 ;  /* 0x0008fc3c01007387 */ /* 0x000fe20000100800 */
[-C--:B------:R-:W-:Y:S02]  /*15300*/  IADD3 R66, P4, PT, R4, R10.reuse, RZ ;  /* 0x0000000a04427210 */ /* 0x080fe40007f9e0ff */
[-C--:B------:R-:W-:Y:S02]  /*15310*/  LEA.HI.X.SX32 R74, R6, R7.reuse, 0x1, P6 ;  /* 0x00000007064a7211 */ /* 0x080fe400030f0eff */
[----:B------:R-:W-:Y:S01]  /*15320*/  LEA.HI.X.SX32 R68, R4, R7, 0x1, P4 ;  /* 0x0000000704447211 */ /* 0x000fe200020f0eff */
[----:B----4-:R-:W-:Y:S02]  /*15330*/  IMAD R4, R14, UR12, RZ ;  /* 0x0000000c0e047c24 */ /* 0x010fe4000f8e02ff */
[----:B------:R-:W-:Y:S02]  /*15340*/  IMAD R5, R93, UR12, RZ ;  /* 0x0000000c5d057c24 */ /* 0x000fe4000f8e02ff */
[----:B------:R-:W3:Y:S04]  /*15350*/  LDL.LU R93, [R1+0x1040] ;  /* 0x00104000015d7983 */ /* 0x000ee80000300800 */
        /* <DEDUP_REMOVED lines=8> */
[----:B------:R-:W4:Y:S01]  /*153e0*/  LDL.LU R14, [R1+0x103c] ;  /* 0x00103c00010e7983 */ /* 0x000f220000300800 */
        /* <DEDUP_REMOVED lines=8> */
[----:B------:R-:W-:Y:S01]  /*15470*/  IADD3 R13, P4, PT, R5, R10, RZ ;  /* 0x0000000a050d7210 */ /* 0x000fe20007f9e0ff */
[----:B------:R-:W-:Y:S02]  /*15480*/  IMAD R6, R11, UR12, RZ ;  /* 0x0000000c0b067c24 */ /* 0x000fe4000f8e02ff */
[----:B------:R-:W-:Y:S01]  /*15490*/  STL [R1+0x1c8], R8 ;  /* 0x0001c80801007387 */ /* 0x000fe20000100800 */
[----:B0-----:R-:W-:-:S03]  /*154a0*/  LEA.HI.X.SX32 R2, R90, R7, 0x1, P6 ;  /* 0x000000075a027211 */ /* 0x001fc600030f0eff */
[----:B------:R-:W-:Y:S01]  /*154b0*/  STL [R1+0x1a4], R18 ;  /* 0x0001a41201007387 */ /* 0x000fe20000100800 */
[----:B------:R-:W-:-:S03]  /*154c0*/  IADD3 R12, P6, PT, R15, R10, RZ ;  /* 0x0000000a0f0c7210 */ /* 0x000fc60007fde0ff */
[----:B------:R-:W2:Y:S01]  /*154d0*/  LDL.LU R11, [R1+0x1038] ;  /* 0x00103800010b7983 */ /* 0x000ea20000300800 */
[----:B------:R-:W-:-:S03]  /*154e0*/  LEA.HI.X.SX32 R61, R5, R7, 0x1, P4 ;  /* 0x00000007053d7211 */ /* 0x000fc600020f0eff */
[----:B------:R-:W-:Y:S01]  /*154f0*/  STL [R1+0x1e8], R0 ;  /* 0x0001e80001007387 */ /* 0x000fe20000100800 */
[----:B------:R-:W-:-:S03]  /*15500*/  IADD3 R92, P4, PT, R4, R10, RZ ;  /* 0x0000000a045c7210 */ /* 0x000fc60007f9e0ff */
[----:B------:R-:W-:Y:S04]  /*15510*/  STL [R1+0x1c4], R9 ;  /* 0x0001c40901007387 */ /* 0x000fe80000100800 */
[----:B------:R-:W-:Y:S04]  /*15520*/  STL [R1+0x208], R13 ;  /* 0x0002080d01007387 */ /* 0x000fe80000100800 */
[----:B------:R-:W2:Y:S04]  /*15530*/  LDL R5, [R1+0x198] ;  /* 0x0001980001057983 */ /* 0x000ea80000100800 */
[----:B------:R-:W-:Y:S04]  /*15540*/  STL [R1+0x1e4], R2 ;  /* 0x0001e40201007387 */ /* 0x000fe80000100800 */
[----:B------:R-:W-:Y:S04]  /*15550*/  STL [R1+0x228], R12 ;  /* 0x0002280c01007387 */ /* 0x000fe80000100800 */
[----:B------:R-:W-:Y:S04]  /*15560*/  STL [R1+0x204], R61 ;  /* 0x0002043d01007387 */ /* 0x000fe80000100800 */
[----:B------:R-:W-:Y:S01]  /*15570*/  STL [R1+0x268], R92 ;  /* 0x0002685c01007387 */ /* 0x000fe20000100800 */
[----:B---3--:R-:W-:Y:S01]  /*15580*/  IMAD.MOV R16, RZ, RZ, -R93 ;  /* 0x000000ffff107224 */ /* 0x008fe200078e0a5d */
[----:B------:R-:W-:-:S02]  /*15590*/  LEA.HI.X.SX32 R93, R15, R7, 0x1, P6 ;  /* 0x000000070f5d7211 */ /* 0x000fc400030f0eff */
[----:B----4-:R-:W-:Y:S02]  /*155a0*/  ISETP.GE.AND P6, PT, R14, RZ, PT ;  /* 0x000000ff0e00720c */ /* 0x010fe40003fc6270 */
[----:B------:R-:W-:Y:S02]  /*155b0*/  LEA.HI.X.SX32 R14, R4, R7, 0x1, P4 ;  /* 0x00000007040e7211 */ /* 0x000fe400020f0eff */
[----:B------:R-:W2:Y:S01]  /*155c0*/  LDL.LU R4, [R1+0x98] ;  /* 0x0000980001047983 */ /* 0x000ea20000300800 */
[----:B------:R-:W-:-:S03]  /*155d0*/  IADD3 R15, P4, PT, R6, R10, RZ ;  /* 0x0000000a060f7210 */ /* 0x000fc60007f9e0ff */
[----:B------:R-:W-:Y:S01]  /*155e0*/  STL [R1+0x224], R93 ;  /* 0x0002245d01007387 */ /* 0x000fe20000100800 */
[----:B------:R-:W-:-:S03]  /*155f0*/  LEA.HI.X.SX32 R6, R6, R7, 0x1, P4 ;  /* 0x0000000706067211 */ /* 0x000fc600020f0eff */
[----:B------:R-:W-:Y:S01]  /*15600*/  STL [R1+0x264], R14 ;  /* 0x0002640e01007387 */ /* 0x000fe20000100800 */
[----:B--2---:R-:W-:Y:S02]  /*15610*/  IMAD R16, R11, R16, R4 ;  /* 0x000000100b107224 */ /* 0x004fe400078e0204 */
[----:B------:R-:W0:Y:S03]  /*15620*/  LDC R4, c[0x0][0x3a0] ;  /* 0x0000e800ff047b82 */ /* 0x000e260000000800 */
[----:B------:R-:W-:Y:S04]  /*15630*/  STL [R1+0xd08], R16 ;  /* 0x000d081001007387 */ /* 0x000fe80000100800 */
[----:B------:R-:W-:Y:S01]  /*15640*/  STL [R1+0x288], R15 ;  /* 0x0002880f01007387 */ /* 0x000fe20000100800 */
[----:B0-----:R-:W-:-:S05]  /*15650*/  VIADD R4, R4, 0xffffffc0 ;  /* 0xffffffc004047836 */ /* 0x001fca0000000000 */
[----:B------:R-:W-:Y:S02]  /*15660*/  ISETP.GE.U32.AND P4, PT, R4, 0x7fffff81, PT ;  /* 0x7fffff810400780c */ /* 0x000fe40003f86070 */
[----:B------:R-:W2:Y:S02]  /*15670*/  LDL R4, [R1+0x194] ;  /* 0x0001940001047983 */ /* 0x000ea40000100800 */
[----:B--2---:R-:W-:-:S04]  /*15680*/  @P0 LOP3.LUT R5, R5, R4, RZ, 0x3c, !PT ;  /* 0x0000000405050212 */ /* 0x004fc800078e3cff */
[----:B------:R-:W-:-:S04]  /*15690*/  @P0 LOP3.LUT R4, R5, R4, RZ, 0x3c, !PT ;  /* 0x0000000405040212 */ /* 0x000fc800078e3cff */
[----:B------:R-:W-:-:S05]  /*156a0*/  @P0 LOP3.LUT R5, R5, R4, RZ, 0x3c, !PT ;  /* 0x0000000405050212 */ /* 0x000fca00078e3cff */
[----:B------:R-:W2:Y:S04]  /*156b0*/  @P0 LDG.E.U8 R3, desc[UR22][R4.64] ;  /* 0x0000001604030981 */ /* 0x000ea8000c1e1100 */
[----:B------:R-:W-:Y:S04]  /*156c0*/  STL [R1+0x284], R6 ;  /* 0x0002840601007387 */ /* 0x000fe80000100800 */
[----:B--2---:R0:W-:Y:S04]  /*156d0*/  STL [R1+0x604], R3 ;  /* 0x0006040301007387 */ /* 0x0041e80000100800 */
[----:B0-----:R-:W2:Y:S04]  /*156e0*/  LDL.LU R3, [R1+0x1034] ;  /* 0x0010340001037983 */ /* 0x001ea80000300800 */
[----:B------:R-:W3:Y:S04]  /*156f0*/  LDL R4, [R1+0x1b4] ;  /* 0x0001b40001047983 */ /* 0x000ee80000100800 */
[----:B------:R-:W3:Y:S01]  /*15700*/  LDL R5, [R1+0x1b8] ;  /* 0x0001b80001057983 */ /* 0x000ee20000100800 */
[----:B------:R-:W-:-:S02]  /*15710*/  PRMT R89, RZ, 0x7610, R89 ;  /* 0x00007610ff597816 */ /* 0x000fc40000000059 */
[----:B---3--:R-:W-:-:S04]  /*15720*/  @P0 LOP3.LUT R5, R5, R4, RZ, 0x3c, !PT ;  /* 0x0000000405050212 */ /* 0x008fc800078e3cff */
[----:B------:R-:W-:-:S04]  /*15730*/  @P0 LOP3.LUT R4, R5, R4, RZ, 0x3c, !PT ;  /* 0x0000000405040212 */ /* 0x000fc800078e3cff */
[----:B------:R-:W-:-:S05]  /*15740*/  @P0 LOP3.LUT R5, R5, R4, RZ, 0x3c, !PT ;  /* 0x0000000405050212 */ /* 0x000fca00078e3cff */
[----:B------:R-:W3:Y:S04]  /*15750*/  @P0 LDG.E.U8 R89, desc[UR22][R4.64] ;  /* 0x0000001604590981 */ /* 0x000ee8000c1e1100 */
[----:B---3--:R0:W-:Y:S04]  /*15760*/  STL [R1+0x258], R89 ;  /* 0x0002585901007387 */ /* 0x0081e80000100800 */
[----:B0-----:R-:W3:Y:S04]  /*15770*/  LDL.LU R89, [R1+0x1030] ;  /* 0x0010300001597983 */ /* 0x001ee80000300800 */
[----:B------:R-:W4:Y:S04]  /*15780*/  LDL R4, [R1+0x1d4] ;  /* 0x0001d40001047983 */ /* 0x000f280000100800 */
[----:B------:R-:W4:Y:S01]  /*15790*/  LDL R5, [R1+0x1d8] ;  /* 0x0001d80001057983 */ /* 0x000f220000100800 */
[----:B--2---:R-:W-:-:S02]  /*157a0*/  PRMT R3, RZ, 0x7610, R3 ;  /* 0x00007610ff037816 */ /* 0x004fc40000000003 */
[----:B----4-:R-:W-:-:S04]  /*157b0*/  @P0 LOP3.LUT R5, R5, R4, RZ, 0x3c, !PT ;  /* 0x0000000405050212 */ /* 0x010fc800078e3cff */
[----:B------:R-:W-:-:S04]  /*157c0*/  @P0 LOP3.LUT R4, R5, R4, RZ, 0x3c, !PT ;  /* 0x0000000405040212 */ /* 0x000fc800078e3cff */
[----:B------:R-:W-:-:S05]  /*157d0*/  @P0 LOP3.LUT R5, R5, R4, RZ, 0x3c, !PT ;  /* 0x0000000405050212 */ /* 0x000fca00078e3cff */
[----:B------:R-:W2:Y:S04]  /*157e0*/  @P0 LDG.E.U8 R3, desc[UR22][R4.64] ;  /* 0x0000001604030981 */ /* 0x000ea8000c1e1100 */
[----:B--2---:R0:W-:Y:S04]  /*157f0*/  STL [R1+0x254], R3 ;  /* 0x0002540301007387 */ /* 0x0041e80000100800 */
[----:B0-----:R-:W2:Y:S04]  /*15800*/  LDL.LU R3, [R1+0x102c] ;  /* 0x00102c0001037983 */ /* 0x001ea80000300800 */
[----:B------:R-:W4:Y:S04]  /*15810*/  LDL R4, [R1+0x1f4] ;  /* 0x0001f40001047983 */ /* 0x000f280000100800 */
[----:B------:R-:W4:Y:S01]  /*15820*/  LDL R5, [R1+0x1f8] ;  /* 0x0001f80001057983 */ /* 0x000f220000100800 */
[----:B---3--:R-:W-:-:S02]  /*15830*/  PRMT R89, RZ, 0x7610, R89 ;  /* 0x00007610ff597816 */ /* 0x008fc40000000059 */
[----:B----4-:R-:W-:-:S04]  /*15840*/  @P0 LOP3.LUT R5, R5, R4, RZ, 0x3c, !PT ;  /* 0x0000000405050212 */ /* 0x010fc800078e3cff */
        /* <DEDUP_REMOVED lines=493> */
[----:B------:R-:W-:-:S02]  /*17720*/  PRMT R16, RZ, 0x7610, R16 ;  /* 0x00007610ff107816 */ /* 0x000fc40000000010 */
[----:B----4-:R-:W-:-:S04]  /*17730*/  @P0 LOP3.LUT R5, R5, R4, RZ, 0x3c, !PT ;  /* 0x0000000405050212 */ /* 0x010fc800078e3cff */
[----:B------:R-:W-:-:S04]  /*17740*/  @P0 LOP3.LUT R4, R5, R4, RZ, 0x3c, !PT ;  /* 0x0000000405040212 */ /* 0x000fc800078e3cff */
[----:B------:R-:W-:-:S05]  /*17750*/  @P0 LOP3.LUT R5, R5, R4, RZ, 0x3c, !PT ;  /* 0x0000000405050212 */ /* 0x000fca00078e3cff */
[----:B------:R0:W4:Y:S04]  /*17760*/  @P0 LDG.E.U8 R16, desc[UR22][R4.64] ;  /* 0x0000001604100981 */ /* 0x000128000c1e1100 */
[----:B------:R-:W0:Y:S04]  /*17770*/  LDL R4, [R1+0x914] ;  /* 0x0009140001047983 */ /* 0x000e280000100800 */
[----:B------:R-:W0:Y:S01]  /*17780*/  LDL R5, [R1+0x918] ;  /* 0x0009180001057983 */ /* 0x000e220000100800 */
[----:B--2---:R-:W-:Y:S02]  /*17790*/  PRMT R3, RZ, 0x7610, R3 ;  /* 0x00007610ff037816 */ /* 0x004fe40000000003 */
[----:B0-----:R-:W-:-:S04]  /*177a0*/  @P0 LOP3.LUT R5, R5, R4, RZ, 0x3c, !PT ;  /* 0x0000000405050212 */ /* 0x001fc800078e3cff */
[----:B------:R-:W-:-:S04]  /*177b0*/  @P0 LOP3.LUT R4, R5, R4, RZ, 0x3c, !PT ;  /* 0x0000000405040212 */ /* 0x000fc800078e3cff */
[----:B------:R-:W-:-:S05]  /*177c0*/  @P0 LOP3.LUT R5, R5, R4, RZ, 0x3c, !PT ;  /* 0x0000000405050212 */ /* 0x000fca00078e3cff */
[----:B------:R-:W2:Y:S04]  /*177d0*/  @P0 LDG.E.U8 R3, desc[UR22][R4.64] ;  /* 0x0000001604030981 */ /* 0x000ea8000c1e1100 */
[----:B----4-:R0:W-:Y:S04]  /*177e0*/  STL [R1+0x38], R16 ;  /* 0x0000381001007387 */ /* 0x0101e80000100800 */
[----:B0-----:R-:W4:Y:S04]  /*177f0*/  LDL R16, [R1+0x260] ;  /* 0x0002600001107983 */ /* 0x001f280000100800 */
[----:B--2---:R0:W-:Y:S04]  /*17800*/  STL [R1+0x34], R3 ;  /* 0x0000340301007387 */ /* 0x0041e80000100800 */
[----:B0-----:R-:W2:Y:S04]  /*17810*/  LDL.LU R3, [R1+0xf4c] ;  /* 0x000f4c0001037983 */ /* 0x001ea80000300800 */
[----:B------:R-:W2:Y:S04]  /*17820*/  LDL R4, [R1+0x934] ;  /* 0x0009340001047983 */ /* 0x000ea80000100800 */
[----:B------:R-:W2:Y:S01]  /*17830*/  LDL R5, [R1+0x938] ;  /* 0x0009380001057983 */ /* 0x000ea20000100800 */
[----:B---3--:R-:W-:-:S02]  /*17840*/  PRMT R89, RZ, 0x7610, R89 ;  /* 0x00007610ff597816 */ /* 0x008fc40000000059 */
[----:B--2---:R-:W-:-:S04]  /*17850*/  @P0 LOP3.LUT R5, R5, R4, RZ, 0x3c, !PT ;  /* 0x0000000405050212 */ /* 0x004fc800078e3cff */
[----:B------:R-:W-:-:S04]  /*17860*/  @P0 LOP3.LUT R4, R5, R4, RZ, 0x3c, !PT ;  /* 0x0000000405040212 */ /* 0x000fc800078e3cff */
[----:B------:R-:W-:-:S05]  /*17870*/  @P0 LOP3.LUT R5, R5, R4, RZ, 0x3c, !PT ;  /* 0x0000000405050212 */ /* 0x000fca00078e3cff */
[----:B------:R-:W2:Y:S04]  /*17880*/  @P0 LDG.E.U8 R89, desc[UR22][R4.64] ;  /* 0x0000001604590981 */ /* 0x000ea8000c1e1100 */
        /* <DEDUP_REMOVED lines=11> */
[----:B------:R-:W3:Y:S04]  /*17940*/  LDL R4, [R1+0x964] ;  /* 0x0009640001047983 */ /* 0x000ee80000100800 */
[----:B------:R-:W3:Y:S01]  /*17950*/  LDL R5, [R1+0x968] ;  /* 0x0009680001057983 */ /* 0x000ee20000100800 */
[----:B--2---:R-:W-:-:S02]  /*17960*/  PRMT R89, RZ, 0x7610, R89 ;  /* 0x00007610ff597816 */ /* 0x004fc40000000059 */
[----:B---3--:R-:W-:-:S04]  /*17970*/  @P0 LOP3.LUT R5, R5, R4, RZ, 0x3c, !PT ;  /* 0x0000000405050212 */ /* 0x008fc800078e3cff */
        /* <DEDUP_REMOVED lines=56> */
[----:B------:R-:W2:Y:S01]  /*17d00*/  @P0 LDG.E.U8 R89, desc[UR22][R4.64] ;  /* 0x0000001604590981 */ /* 0x000ea2000c1e1100 */
[----:B------:R-:W-:-:S03]  /*17d10*/  PRMT R3, RZ, 0x7610, R3 ;  /* 0x00007610ff037816 */ /* 0x000fc60000000003 */
[----:B--2---:R0:W-:Y:S04]  /*17d20*/  STL [R1+0xc], R89 ;  /* 0x00000c5901007387 */ /* 0x0041e80000100800 */
[----:B0-----:R-:W2:Y:S04]  /*17d30*/  LDL.LU R89, [R1+0xf28] ;  /* 0x000f280001597983 */ /* 0x001ea80000300800 */
[----:B------:R-:W3:Y:S01]  /*17d40*/  LDL R5, [R1+0x25c] ;  /* 0x00025c0001057983 */ /* 0x000ee20000100800 */
[----:B----4-:R-:W-:-:S03]  /*17d50*/  @P0 IMAD.MOV.U32 R4, RZ, RZ, R16 ;  /* 0x000000ffff040224 */ /* 0x010fc600078e0010 */
[----:B------:R-:W4:Y:S01]  /*17d60*/  LDL R16, [R1+0x33c] ;  /* 0x00033c0001107983 */ /* 0x000f220000100800 */
[----:B--2---:R-:W-:-:S03]  /*17d70*/  PRMT R89, RZ, 0x7610, R89 ;  /* 0x00007610ff597816 */ /* 0x004fc60000000059 */
[----:B---3--:R0:W2:Y:S02]  /*17d80*/  @P0 LDG.E.U8 R3, desc[UR22][R4.64] ;  /* 0x0000001604030981 */ /* 0x0080a4000c1e1100 */
[----:B0-----:R-:W-:Y:S02]  /*17d90*/  @P0 IMAD.MOV.U32 R4, RZ, RZ, R86 ;  /* 0x000000ffff040224 */ /* 0x001fe400078e0056 */
[----:B------:R-:W-:-:S05]  /*17da0*/  @P0 IMAD.MOV.U32 R5, RZ, RZ, R87 ;  /* 0x000000ffff050224 */ /* 0x000fca00078e0057 */
[----:B------:R-:W3:Y:S04]  /*17db0*/  @P0 LDG.E.U8 R89, desc[UR22][R4.64] ;  /* 0x0000001604590981 */ /* 0x000ee8000c1e1100 */
[----:B--2---:R0:W-:Y:S04]  /*17dc0*/  STL [R1+0xdc0], R3 ;  /* 0x000dc00301007387 */ /* 0x0041e80000100800 */
[----:B0-----:R-:W2:Y:S04]  /*17dd0*/  LDL R3, [R1+0x300] ;  /* 0x0003000001037983 */ /* 0x001ea80000100800 */
[----:B------:R-:W2:Y:S04]  /*17de0*/  LDL.LU R87, [R1+0xf24] ;  /* 0x000f240001577983 */ /* 0x000ea80000300800 */
[----:B------:R-:W2:Y:S04]  /*17df0*/  LDL.LU R86, [R1+0xf20] ;  /* 0x000f200001567983 */ /* 0x000ea80000300800 */
[----:B---3--:R0:W-:Y:S04]  /*17e00*/  STL [R1], R89 ;  /* 0x0000005901007387 */ /* 0x0081e80000100800 */
[----:B0-----:R-:W3:Y:S04]  /*17e10*/  LDL.LU R89, [R1+0xf1c] ;  /* 0x000f1c0001597983 */ /* 0x001ee80000300800 */
[----:B------:R-:W2:Y:S04]  /*17e20*/  LDL R4, [R1+0x29c] ;  /* 0x00029c0001047983 */ /* 0x000ea80000100800 */
[----:B------:R-:W2:Y:S01]  /*17e30*/  LDL R5, [R1+0x2a0] ;  /* 0x0002a00001057983 */ /* 0x000ea20000100800 */
[----:B------:R-:W-:-:S02]  /*17e40*/  PRMT R90, RZ, 0x7610, R90 ;  /* 0x00007610ff5a7816 */ /* 0x000fc4000000005a */
[----:B--2---:R-:W-:-:S04]  /*17e50*/  @P0 LOP3.LUT R5, R5, R4, RZ, 0x3c, !PT ;  /* 0x0000000405050212 */ /* 0x004fc800078e3cff */
[----:B------:R-:W-:-:S04]  /*17e60*/  @P0 LOP3.LUT R4, R5, R4, RZ, 0x3c, !PT ;  /* 0x0000000405040212 */ /* 0x000fc800078e3cff */
[----:B------:R-:W-:-:S05]  /*17e70*/  @P0 LOP3.LUT R5, R5, R4, RZ, 0x3c, !PT ;  /* 0x0000000405050212 */ /* 0x000fca00078e3cff */
[----:B------:R0:W2:Y:S04]  /*17e80*/  @P0 LDG.E.U8 R90, desc[UR22][R4.64] ;  /* 0x00000016045a0981 */ /* 0x0000a8000c1e1100 */
[----:B------:R-:W2:Y:S01]  /*17e90*/  LDL R5, [R1+0x2bc] ;  /* 0x0002bc0001057983 */ /* 0x000ea20000100800 */
[----:B---3--:R-:W-:Y:S01]  /*17ea0*/  PRMT R89, RZ, 0x7610, R89 ;  /* 0x00007610ff597816 */ /* 0x008fe20000000059 */
[----:B0-----:R-:W-:Y:S01]  /*17eb0*/  @P0 IMAD.MOV.U32 R4, RZ, RZ, R85 ;  /* 0x000000ffff040224 */ /* 0x001fe200078e0055 */
[----:B------:R-:W-:-:S04]  /*17ec0*/  PRMT R87, RZ, 0x7610, R87 ;  /* 0x00007610ff577816 */ /* 0x000fc80000000057 */
[----:B--2---:R0:W2:Y:S02]  /*17ed0*/  @P0 LDG.E.U8 R89, desc[UR22][R4.64] ;  /* 0x0000001604590981 */ /* 0x0040a4000c1e1100 */
[----:B0-----:R-:W-:Y:S02]  /*17ee0*/  @P0 IMAD.MOV.U32 R4, RZ, RZ, R82 ;  /* 0x000000ffff040224 */ /* 0x001fe400078e0052 */
[----:B------:R-:W-:-:S05]  /*17ef0*/  @P0 IMAD.MOV.U32 R5, RZ, RZ, R83 ;  /* 0x000000ffff050224 */ /* 0x000fca00078e0053 */
[----:B------:R-:W3:Y:S04]  /*17f00*/  @P0 LDG.E.U8 R87, desc[UR22][R4.64] ;  /* 0x0000001604570981 */ /* 0x000ee8000c1e1100 */
[----:B------:R-:W-:Y:S04]  /*17f10*/  STL [R1+0xdc4], R90 ;  /* 0x000dc45a01007387 */ /* 0x000fe80000100800 */
[----:B------:R-:W3:Y:S04]  /*17f20*/  LDL.LU R85, [R1+0xf18] ;  /* 0x000f180001557983 */ /* 0x000ee80000300800 */
[----:B--2---:R0:W-:Y:S04]  /*17f30*/  STL [R1+0xdc8], R89 ;  /* 0x000dc85901007387 */ /* 0x0041e80000100800 */
[----:B0-----:R-:W2:Y:S04]  /*17f40*/  LDL R89, [R1+0x35c] ;  /* 0x00035c0001597983 */ /* 0x001ea80000100800 */
[----:B------:R-:W2:Y:S04]  /*17f50*/  LDL.LU R83, [R1+0xf14] ;  /* 0x000f140001537983 */ /* 0x000ea80000300800 */
[----:B------:R-:W4:Y:S04]  /*17f60*/  LDL.LU R82, [R1+0xf10] ;  /* 0x000f100001527983 */ /* 0x000f280000300800 */
[----:B------:R-:W4:Y:S04]  /*17f70*/  LDL R90, [R1+0x3c0] ;  /* 0x0003c000015a7983 */ /* 0x000f280000100800 */
[----:B------:R-:W4:Y:S04]  /*17f80*/  LDL R5, [R1+0x2fc] ;  /* 0x0002fc0001057983 */ /* 0x000f280000100800 */
[----:B---3--:R0:W-:Y:S04]  /*17f90*/  STL [R1+0xdcc], R87 ;  /* 0x000dcc5701007387 */ /* 0x0081e80000100800 */
[----:B0-----:R-:W3:Y:S01]  /*17fa0*/  LDL R87, [R1+0x31c] ;  /* 0x00031c0001577983 */ /* 0x001ee20000100800 */
[----:B------:R-:W-:Y:S01]  /*17fb0*/  PRMT R86, RZ, 0x7610, R86 ;  /* 0x00007610ff567816 */ /* 0x000fe20000000056 */
[----:B------:R-:W-:Y:S01]  /*17fc0*/  @P0 IMAD.MOV.U32 R4, RZ, RZ, R3 ;  /* 0x000000ffff040224 */ /* 0x000fe200078e0003 */
[----:B------:R-:W-:Y:S01]  /*17fd0*/  PRMT R85, RZ, 0x7610, R85 ;  /* 0x00007610ff557816 */ /* 0x000fe20000000055 */
[----:B------:R-:W3:Y:S01]  /*17fe0*/  LDL R3, [R1+0x3dc] ;  /* 0x0003dc0001037983 */ /* 0x000ee20000100800 */
[----:B--2---:R-:W-:-:S03]  /*17ff0*/  PRMT R83, RZ, 0x7610, R83 ;  /* 0x00007610ff537816 */ /* 0x004fc60000000053 */
[----:B----4-:R0:W2:Y:S02]  /*18000*/  @P0 LDG.E.U8 R86, desc[UR22][R4.64] ;  /* 0x0000001604560981 */ /* 0x0100a4000c1e1100 */
[----:B0-----:R-:W-:Y:S02]  /*18010*/  @P0 IMAD.MOV.U32 R4, RZ, RZ, R81 ;  /* 0x000000ffff040224 */ /* 0x001fe400078e0051 */
[----:B---3--:R-:W-:-:S05]  /*18020*/  @P0 IMAD.MOV.U32 R5, RZ, RZ, R87 ;  /* 0x000000ffff050224 */ /* 0x008fca00078e0057 */
[----:B------:R0:W3:Y:S02]  /*18030*/  @P0 LDG.E.U8 R85, desc[UR22][R4.64] ;  /* 0x0000001604550981 */ /* 0x0000e4000c1e1100 */
[----:B0-----:R-:W-:Y:S02]  /*18040*/  @P0 IMAD.MOV.U32 R4, RZ, RZ, R80 ;  /* 0x000000ffff040224 */ /* 0x001fe400078e0050 */
[----:B------:R-:W-:-:S05]  /*18050*/  @P0 IMAD.MOV.U32 R5, RZ, RZ, R16 ;  /* 0x000000ffff050224 */ /* 0x000fca00078e0010 */
[----:B------:R0:W4:Y:S01]  /*18060*/  @P0 LDG.E.U8 R83, desc[UR22][R4.64] ;  /* 0x0000001604530981 */ /* 0x000122000c1e1100 */
[----:B------:R-:W-:Y:S01]  /*18070*/  PRMT R82, RZ, 0x7610, R82 ;  /* 0x00007610ff527816 */ /* 0x000fe20000000052 */
[----:B0-----:R-:W-:Y:S02]  /*18080*/  @P0 IMAD.MOV.U32 R4, RZ, RZ, R79 ;  /* 0x000000ffff040224 */ /* 0x001fe400078e004f */
[----:B------:R-:W-:-:S05]  /*18090*/  @P0 IMAD.MOV.U32 R5, RZ, RZ, R89 ;  /* 0x000000ffff050224 */ /* 0x000fca00078e0059 */
[----:B------:R0:W4:Y:S04]  /*180a0*/  @P0 LDG.E.U8 R82, desc[UR22][R4.64] ;  /* 0x0000001604520981 */ /* 0x000128000c1e1100 */
[----:B--2---:R-:W-:Y:S04]  /*180b0*/  STL [R1+0xdd0], R86 ;  /* 0x000dd05601007387 */ /* 0x004fe80000100800 */
[----:B------:R-:W2:Y:S04]  /*180c0*/  LDL.LU R81, [R1+0xf0c] ;  /* 0x000f0c0001517983 */ /* 0x000ea80000300800 */
[----:B---3--:R1:W-:Y:S04]  /*180d0*/  STL [R1+0xdd4], R85 ;  /* 0x000dd45501007387 */ /* 0x0083e80000100800 */
[----:B-1----:R-:W3:Y:S04]  /*180e0*/  LDL R85, [R1+0x3bc] ;  /* 0x0003bc0001557983 */ /* 0x002ee80000100800 */
[----:B------:R-:W3:Y:S04]  /*180f0*/  LDL.LU R80, [R1+0xf08] ;  /* 0x000f080001507983 */ /* 0x000ee80000300800 */
[----:B------:R-:W3:Y:S04]  /*18100*/  LDL R86, [R1+0x400] ;  /* 0x0004000001567983 */ /* 0x000ee80000100800 */
[----:B------:R-:W3:Y:S04]  /*18110*/  LDL R87, [R1+0x41c] ;  /* 0x00041c0001577983 */ /* 0x000ee80000100800 */
[----:B------:R-:W3:Y:S04]  /*18120*/  LDL R16, [R1+0x420] ;  /* 0x0004200001107983 */ /* 0x000ee80000100800 */
[----:B----4-:R1:W-:Y:S04]  /*18130*/  STL [R1+0xdd8], R83 ;  /* 0x000dd85301007387 */ /* 0x0103e80000100800 */
[----:B-1----:R-:W4:Y:S04]  /*18140*/  LDL R83, [R1+0x3a0] ;  /* 0x0003a00001537983 */ /* 0x002f280000100800 */
[----:B------:R-:W3:Y:S04]  /*18150*/  LDL.LU R79, [R1+0xf04] ;  /* 0x000f0400014f7983 */ /* 0x000ee80000300800 */
[----:B------:R-:W3:Y:S01]  /*18160*/  LDL R5, [R1+0x37c] ;  /* 0x00037c0001057983 */ /* 0x000ee20000100800 */
[----:B0-----:R-:W-:-:S03]  /*18170*/  @P0 IMAD.MOV.U32 R4, RZ, RZ, R76 ;  /* 0x000000ffff040224 */ /* 0x001fc600078e004c */
[----:B------:R-:W4:Y:S04]  /*18180*/  LDL R89, [R1+0x43c] ;  /* 0x00043c0001597983 */ /* 0x000f280000100800 */
[----:B------:R0:W-:Y:S04]  /*18190*/  STL [R1+0xddc], R82 ;  /* 0x000ddc5201007387 */ /* 0x0001e80000100800 */
[----:B0-----:R-:W4:Y:S04]  /*181a0*/  LDL R82, [R1+0x3fc] ;  /* 0x0003fc0001527983 */ /* 0x001f280000100800 */
[----:B------:R-:W4:Y:S01]  /*181b0*/  LDL.LU R76, [R1+0xf00] ;  /* 0x000f0000014c7983 */ /* 0x000f220000300800 */
[----:B--2---:R-:W-:-:S06]  /*181c0*/  PRMT R81, RZ, 0x7610, R81 ;  /* 0x00007610ff517816 */ /* 0x004fcc0000000051 */
[----:B---3--:R4:W2:Y:S04]  /*181d0*/  @P0 LDG.E.U8 R81, desc[UR22][R4.64] ;  /* 0x0000001604510981 */ /* 0x0088a8000c1e1100 */
[----:B------:R-:W3:Y:S01]  /*181e0*/  LDL R5, [R1+0x39c] ;  /* 0x00039c0001057983 */ /* 0x000ee20000100800 */
[----:B------:R-:W-:Y:S01]  /*181f0*/  PRMT R80, RZ, 0x7610, R80 ;  /* 0x00007610ff507816 */ /* 0x000fe20000000050 */
[----:B----4-:R-:W-:Y:S01]  /*18200*/  @P0 IMAD.MOV.U32 R4, RZ, RZ, R83 ;  /* 0x000000ffff040224 */ /* 0x010fe200078e0053 */
[----:B------:R-:W-:Y:S02]  /*18210*/  PRMT R79, RZ, 0x7610, R79 ;  /* 0x00007610ff4f7816 */ /* 0x000fe4000000004f */
[----:B------:R-:W-:Y:S02]  /*18220*/  PRMT R77, RZ, 0x7610, R77 ;  /* 0x00007610ff4d7816 */ /* 0x000fe4000000004d */
[----:B------:R-:W-:-:S02]  /*18230*/  PRMT R76, RZ, 0x7610, R76 ;  /* 0x00007610ff4c7816 */ /* 0x000fc4000000004c */
[----:B------:R-:W-:Y:S02]  /*18240*/  PRMT R75, RZ, 0x7610, R75 ;  /* 0x00007610ff4b7816 */ /* 0x000fe4000000004b */
[----:B------:R-:W-:Y:S01]  /*18250*/  PRMT R73, RZ, 0x7610, R73 ;  /* 0x00007610ff497816 */ /* 0x000fe20000000049 */
[----:B---3--:R0:W3:Y:S02]  /*18260*/  @P0 LDG.E.U8 R80, desc[UR22][R4.64] ;  /* 0x0000001604500981 */ /* 0x0080e4000c1e1100 */
[----:B0-----:R-:W-:Y:S02]  /*18270*/  @P0 IMAD.MOV.U32 R4, RZ, RZ, R90 ;  /* 0x000000ffff040224 */ /* 0x001fe400078e005a */
[----:B------:R-:W-:-:S05]  /*18280*/  @P0 IMAD.MOV.U32 R5, RZ, RZ, R85 ;  /* 0x000000ffff050224 */ /* 0x000fca00078e0055 */
[----:B------:R0:W4:Y:S02]  /*18290*/  @P0 LDG.E.U8 R79, desc[UR22][R4.64] ;  /* 0x00000016044f0981 */ /* 0x000124000c1e1100 */
        /* <DEDUP_REMOVED lines=11> */
[----:B------:R0:W4:Y:S04]  /*18350*/  @P0 LDG.E.U8 R73, desc[UR22][R4.64] ;  /* 0x0000001604490981 */ /* 0x000128000c1e1100 */
[----:B--2---:R-:W-:Y:S01]  /*18360*/  STL [R1+0xde0], R81 ;  /* 0x000de05101007387 */ /* 0x004fe20000100800 */
[----:B0-----:R-:W-:-:S03]  /*18370*/  @P0 IMAD.MOV.U32 R5, RZ, RZ, R67 ;  /* 0x000000ffff050224 */ /* 0x001fc600078e0043 */
[----:B---3--:R-:W-:Y:S04]  /*18380*/  STL [R1+0xde4], R80 ;  /* 0x000de45001007387 */ /* 0x008fe80000100800 */
[----:B------:R-:W2:Y:S04]  /*18390*/  LDL R90, [R1+0x47c] ;  /* 0x00047c00015a7983 */ /* 0x000ea80000100800 */
[----:B----4-:R-:W-:Y:S04]  /*183a0*/  STL [R1+0xde8], R79 ;  /* 0x000de84f01007387 */ /* 0x010fe80000100800 */
[----:B------:R-:W3:Y:S04]  /*183b0*/  LDL.LU R72, [R1+0xefc] ;  /* 0x000efc0001487983 */ /* 0x000ee80000300800 */
[----:B------:R-:W4:Y:S04]  /*183c0*/  LDL R83, [R1+0x49c] ;  /* 0x00049c0001537983 */ /* 0x000f280000100800 */
[----:B------:R-:W2:Y:S04]  /*183d0*/  LDL R85, [R1+0x4bc] ;  /* 0x0004bc0001557983 */ /* 0x000ea80000100800 */
[----:B------:R-:W2:Y:S04]  /*183e0*/  LDL R3, [R1+0x4c0] ;  /* 0x0004c00001037983 */ /* 0x000ea80000100800 */
[----:B------:R-:W-:Y:S04]  /*183f0*/  STL [R1+0xdec], R77 ;  /* 0x000dec4d01007387 */ /* 0x000fe80000100800 */
[----:B------:R-:W-:Y:S04]  /*18400*/  STL [R1+0xdf0], R76 ;  /* 0x000df04c01007387 */ /* 0x000fe80000100800 */
[----:B------:R-:W4:Y:S04]  /*18410*/  LDL R16, [R1+0x4fc] ;  /* 0x0004fc0001107983 */ /* 0x000f280000100800 */
[----:B------:R-:W-:Y:S04]  /*18420*/  STL [R1+0xdf4], R75 ;  /* 0x000df44b01007387 */ /* 0x000fe80000100800 */
[----:B------:R-:W4:Y:S04]  /*18430*/  LDL.LU R70, [R1+0xef8] ;  /* 0x000ef80001467983 */ /* 0x000f280000300800 */
[----:B------:R-:W4:Y:S04]  /*18440*/  LDL R86, [R1+0x51c] ;  /* 0x00051c0001567983 */ /* 0x000f280000100800 */
[----:B------:R-:W4:Y:S04]  /*18450*/  LDL R87, [R1+0x520] ;  /* 0x0005200001577983 */ /* 0x000f280000100800 */
[----:B------:R-:W-:Y:S04]  /*18460*/  STL [R1+0xdf8], R73 ;  /* 0x000df84901007387 */ /* 0x000fe80000100800 */
[----:B------:R-:W4:Y:S01]  /*18470*/  LDL.LU R67, [R1+0xef4] ;  /* 0x000ef40001437983 */ /* 0x000f220000300800 */
[----:B------:R-:W-:Y:S01]  /*18480*/  @P0 IMAD.MOV.U32 R4, RZ, RZ, R65 ;  /* 0x000000ffff040224 */ /* 0x000fe200078e0041 */
[----:B------:R-:W-:-:S02]  /*18490*/  PRMT R71, RZ, 0x7610, R71 ;  /* 0x00007610ff477816 */ /* 0x000fc40000000047 */
[----:B------:R-:W4:Y:S04]  /*184a0*/  LDL.LU R65, [R1+0xef0] ;  /* 0x000ef00001417983 */ /* 0x000f280000300800 */
[----:B------:R-:W4:Y:S01]  /*184b0*/  LDL R89, [R1+0x53c] ;  /* 0x00053c0001597983 */ /* 0x000f220000100800 */
[----:B---3--:R-:W-:-:S06]  /*184c0*/  PRMT R72, RZ, 0x7610, R72 ;  /* 0x00007610ff487816 */ /* 0x008fcc0000000048 */
[----:B------:R0:W3:Y:S02]  /*184d0*/  @P0 LDG.E.U8 R72, desc[UR22][R4.64] ;  /* 0x0000001604480981 */ /* 0x0000e4000c1e1100 */
[----:B0-----:R-:W-:Y:S02]  /*184e0*/  @P0 IMAD.MOV.U32 R4, RZ, RZ, R64 ;  /* 0x000000ffff040224 */ /* 0x001fe400078e0040 */
[----:B--2---:R-:W-:-:S05]  /*184f0*/  @P0 IMAD.MOV.U32 R5, RZ, RZ, R90 ;  /* 0x000000ffff050224 */ /* 0x004fca00078e005a */
[----:B------:R0:W2:Y:S02]  /*18500*/  @P0 LDG.E.U8 R71, desc[UR22][R4.64] ;  /* 0x0000001604470981 */ /* 0x0000a4000c1e1100 */
[----:B0-----:R-:W-:Y:S02]  /*18510*/  @P0 IMAD.MOV.U32 R4, RZ, RZ, R63 ;  /* 0x000000ffff040224 */ /* 0x001fe400078e003f */
[----:B----4-:R-:W-:Y:S01]  /*18520*/  @P0 IMAD.MOV.U32 R5, RZ, RZ, R83 ;  /* 0x000000ffff050224 */ /* 0x010fe200078e0053 */
[----:B------:R-:W-:-:S06]  /*18530*/  PRMT R70, RZ, 0x7610, R70 ;  /* 0x00007610ff467816 */ /* 0x000fcc0000000046 */
[----:B------:R0:W4:Y:S02]  /*18540*/  @P0 LDG.E.U8 R70, desc[UR22][R4.64] ;  /* 0x0000001604460981 */ /* 0x000124000c1e1100 */
[----:B0-----:R-:W-:Y:S01]  /*18550*/  @P0 IMAD.MOV.U32 R4, RZ, RZ, R3 ;  /* 0x000000ffff040224 */ /* 0x001fe200078e0003 */
[----:B------:R-:W-:Y:S01]  /*18560*/  PRMT R67, RZ, 0x7610, R67 ;  /* 0x00007610ff437816 */ /* 0x000fe20000000043 */
[----:B------:R-:W-:-:S05]  /*18570*/  @P0 IMAD.MOV.U32 R5, RZ, RZ, R85 ;  /* 0x000000ffff050224 */ /* 0x000fca00078e0055 */
[----:B------:R0:W4:Y:S02]  /*18580*/  @P0 LDG.E.U8 R67, desc[UR22][R4.64] ;  /* 0x0000001604430981 */ /* 0x000124000c1e1100 */
[----:B0-----:R-:W-:Y:S02]  /*18590*/  @P0 IMAD.MOV.U32 R5, RZ, RZ, R62 ;  /* 0x000000ffff050224 */ /* 0x001fe400078e003e */
[----:B------:R-:W-:Y:S01]  /*185a0*/  @P0 IMAD.MOV.U32 R4, RZ, RZ, R53 ;  /* 0x000000ffff040224 */ /* 0x000fe200078e0035 */
[----:B---3--:R0:W-:Y:S04]  /*185b0*/  STL [R1+0xdfc], R72 ;  /* 0x000dfc4801007387 */ /* 0x0081e80000100800 */
[----:B------:R-:W3:Y:S04]  /*185c0*/  LDL.LU R64, [R1+0xeec] ;  /* 0x000eec0001407983 */ /* 0x000ee80000300800 */
[----:B------:R-:W3:Y:S04]  /*185d0*/  LDL R90, [R1+0x55c] ;  /* 0x00055c00015a7983 */ /* 0x000ee80000100800 */
[----:B--2---:R-:W-:Y:S04]  /*185e0*/  STL [R1+0xe00], R71 ;  /* 0x000e004701007387 */ /* 0x004fe80000100800 */
[----:B------:R-:W2:Y:S04]  /*185f0*/  LDL.LU R63, [R1+0xee8] ;  /* 0x000ee800013f7983 */ /* 0x000ea80000300800 */
[----:B----4-:R-:W-:Y:S04]  /*18600*/  STL [R1+0xe04], R70 ;  /* 0x000e044601007387 */ /* 0x010fe80000100800 */
[----:B------:R-:W-:Y:S04]  /*18610*/  STL [R1+0xe08], R67 ;  /* 0x000e084301007387 */ /* 0x000fe80000100800 */
[----:B------:R-:W4:Y:S04]  /*18620*/  LDL.LU R62, [R1+0xee4] ;  /* 0x000ee400013e7983 */ /* 0x000f280000300800 */
[----:B------:R-:W4:Y:S01]  /*18630*/  LDL.LU R53, [R1+0xee0] ;  /* 0x000ee00001357983 */ /* 0x000f220000300800 */
[----:B------:R-:W-:-:S03]  /*18640*/  PRMT R65, RZ, 0x7610, R65 ;  /* 0x00007610ff417816 */ /* 0x000fc60000000041 */
[----:B------:R-:W4:Y:S04]  /*18650*/  LDL R3, [R1+0x59c] ;  /* 0x00059c0001037983 */ /* 0x000f280000100800 */
[----:B------:R1:W4:Y:S02]  /*18660*/  @P0 LDG.E.U8 R65, desc[UR22][R4.64] ;  /* 0x0000001604410981 */ /* 0x000324000c1e1100 */
[----:B-1----:R-:W-:Y:S02]  /*18670*/  @P0 IMAD.MOV.U32 R4, RZ, RZ, R52 ;  /* 0x000000ffff040224 */ /* 0x002fe400078e0034 */
[----:B------:R-:W-:Y:S01]  /*18680*/  @P0 IMAD.MOV.U32 R5, RZ, RZ, R16 ;  /* 0x000000ffff050224 */ /* 0x000fe200078e0010 */
[----:B---3--:R-:W-:-:S06]  /*18690*/  PRMT R64, RZ, 0x7610, R64 ;  /* 0x00007610ff407816 */ /* 0x008fcc0000000040 */
[----:B------:R1:W3:Y:S02]  /*186a0*/  @P0 LDG.E.U8 R64, desc[UR22][R4.64] ;  /* 0x0000001604400981 */ /* 0x0002e4000c1e1100 */
[----:B-1----:R-:W-:Y:S01]  /*186b0*/  @P0 IMAD.MOV.U32 R4, RZ, RZ, R87 ;  /* 0x000000ffff040224 */ /* 0x002fe200078e0057 */
[----:B--2---:R-:W-:Y:S01]  /*186c0*/  PRMT R63, RZ, 0x7610, R63 ;  /* 0x00007610ff3f7816 */ /* 0x004fe2000000003f */
[----:B------:R-:W-:-:S05]  /*186d0*/  @P0 IMAD.MOV.U32 R5, RZ, RZ, R86 ;  /* 0x000000ffff050224 */ /* 0x000fca00078e0056 */
[----:B------:R1:W2:Y:S02]  /*186e0*/  @P0 LDG.E.U8 R63, desc[UR22][R4.64] ;  /* 0x00000016043f0981 */ /* 0x0002a4000c1e1100 */
[----:B-1----:R-:W-:Y:S02]  /*186f0*/  @P0 IMAD.MOV.U32 R4, RZ, RZ, R51 ;  /* 0x000000ffff040224 */ /* 0x002fe400078e0033 */
[----:B------:R-:W-:Y:S01]  /*18700*/  @P0 IMAD.MOV.U32 R5, RZ, RZ, R89 ;  /* 0x000000ffff050224 */ /* 0x000fe200078e0059 */
[----:B----4-:R-:W-:-:S06]  /*18710*/  PRMT R62, RZ, 0x7610, R62 ;  /* 0x00007610ff3e7816 */ /* 0x010fcc000000003e */
[----:B------:R1:W4:Y:S01]  /*18720*/  @P0 LDG.E.U8 R62, desc[UR22][R4.64] ;  /* 0x00000016043e0981 */ /* 0x000322000c1e1100 */
[----:B------:R-:W-:Y:S01]  /*18730*/  PRMT R53, RZ, 0x7610, R53 ;  /* 0x00007610ff357816 */ /* 0x000fe20000000035 */
[----:B-1----:R-:W-:Y:S02]  /*18740*/  @P0 IMAD.MOV.U32 R4, RZ, RZ, R50 ;  /* 0x000000ffff040224 */ /* 0x002fe400078e0032 */
[----:B------:R-:W-:-:S05]  /*18750*/  @P0 IMAD.MOV.U32 R5, RZ, RZ, R90 ;  /* 0x000000ffff050224 */ /* 0x000fca00078e005a */
[----:B------:R1:W4:Y:S04]  /*18760*/  @P0 LDG.E.U8 R53, desc[UR22][R4.64] ;  /* 0x0000001604350981 */ /* 0x000328000c1e1100 */
[----:B------:R-:W-:Y:S04]  /*18770*/  STL [R1+0xe0c], R65 ;  /* 0x000e0c4101007387 */ /* 0x000fe80000100800 */
[----:B------:R-:W4:Y:S04]  /*18780*/  LDL.LU R52, [R1+0xedc] ;  /* 0x000edc0001347983 */ /* 0x000f280000300800 */
[----:B------:R-:W4:Y:S04]  /*18790*/  LDL R82, [R1+0x5bc] ;  /* 0x0005bc0001527983 */ /* 0x000f280000100800 */
[----:B------:R-:W4:Y:S01]  /*187a0*/  LDL R16, [R1+0x5c0] ;  /* 0x0005c00001107983 */ /* 0x000f220000100800 */
[----:B-1----:R-:W-:-:S03]  /*187b0*/  @P0 IMAD.MOV.U32 R5, RZ, RZ, R49 ;  /* 0x000000ffff050224 */ /* 0x002fc600078e0031 */
[----:B---3--:R-:W-:Y:S04]  /*187c0*/  STL [R1+0xe10], R64 ;  /* 0x000e104001007387 */ /* 0x008fe80000100800 */
[----:B--2---:R-:W-:Y:S04]  /*187d0*/  STL [R1+0xe14], R63 ;  /* 0x000e143f01007387 */ /* 0x004fe80000100800 */
[----:B------:R-:W2:Y:S04]  /*187e0*/  LDL.LU R51, [R1+0xed8] ;  /* 0x000ed80001337983 */ /* 0x000ea80000300800 */
[----:B------:R-:W3:Y:S04]  /*187f0*/  LDL R83, [R1+0x61c] ;  /* 0x00061c0001537983 */ /* 0x000ee80000100800 */
[----:B------:R-:W3:Y:S04]  /*18800*/  LDL R85, [R1+0x620] ;  /* 0x0006200001557983 */ /* 0x000ee80000100800 */
[----:B----4-:R-:W-:Y:S04]  /*18810*/  STL [R1+0xe18], R62 ;  /* 0x000e183e01007387 */ /* 0x010fe80000100800 */
[----:B------:R-:W4:Y:S04]  /*18820*/  LDL.LU R50, [R1+0xed4] ;  /* 0x000ed40001327983 */ /* 0x000f280000300800 */
[----:B------:R-:W3:Y:S04]  /*18830*/  LDL R86, [R1+0x63c] ;  /* 0x00063c0001567983 */ /* 0x000ee80000100800 */
[----:B------:R-:W3:Y:S04]  /*18840*/  LDL R87, [R1+0x65c] ;  /* 0x00065c0001577983 */ /* 0x000ee80000100800 */
[----:B------:R-:W3:Y:S04]  /*18850*/  LDL R89, [R1+0x660] ;  /* 0x0006600001597983 */ /* 0x000ee80000100800 */
[----:B------:R-:W-:Y:S04]  /*18860*/  STL [R1+0xe1c], R53 ;  /* 0x000e1c3501007387 */ /* 0x000fe80000100800 */
[----:B------:R-:W3:Y:S01]  /*18870*/  LDL.LU R49, [R1+0xed0] ;  /* 0x000ed00001317983 */ /* 0x000ee20000300800 */
[----:B------:R-:W-:Y:S01]  /*18880*/  PRMT R52, RZ, 0x7610, R52 ;  /* 0x00007610ff347816 */ /* 0x000fe20000000034 */
[----:B------:R-:W-:-:S02]  /*18890*/  @P0 IMAD.MOV.U32 R4, RZ, RZ, R48 ;  /* 0x000000ffff040224 */ /* 0x000fc400078e0030 */
[----:B------:R-:W3:Y:S04]  /*188a0*/  LDL.LU R48, [R1+0xecc] ;  /* 0x000ecc0001307983 */ /* 0x000ee80000300800 */
[----:B------:R1:W3:Y:S04]  /*188b0*/  @P0 LDG.E.U8 R52, desc[UR22][R4.64] ;  /* 0x0000001604340981 */ /* 0x0002e8000c1e1100 */
[----:B------:R-:W3:Y:S01]  /*188c0*/  LDL R90, [R1+0x67c] ;  /* 0x00067c00015a7983 */ /* 0x000ee20000100800 */
[----:B-1----:R-:W-:Y:S02]  /*188d0*/  @P0 IMAD.MOV.U32 R4, RZ, RZ, R47 ;  /* 0x000000ffff040224 */ /* 0x002fe400078e002f */
[----:B------:R-:W-:Y:S01]  /*188e0*/  @P0 IMAD.MOV.U32 R5, RZ, RZ, R3 ;  /* 0x000000ffff050224 */ /* 0x000fe200078e0003 */
[----:B--2---:R-:W-:-:S06]  /*188f0*/  PRMT R51, RZ, 0x7610, R51 ;  /* 0x00007610ff337816 */ /* 0x004fcc0000000033 */
[----:B------:R1:W2:Y:S02]  /*18900*/  @P0 LDG.E.U8 R51, desc[UR22][R4.64] ;  /* 0x0000001604330981 */ /* 0x0002a4000c1e1100 */
[----:B-1----:R-:W-:Y:S02]  /*18910*/  @P0 IMAD.MOV.U32 R4, RZ, RZ, R16 ;  /* 0x000000ffff040224 */ /* 0x002fe400078e0010 */
[----:B------:R-:W-:Y:S01]  /*18920*/  @P0 IMAD.MOV.U32 R5, RZ, RZ, R82 ;  /* 0x000000ffff050224 */ /* 0x000fe200078e0052 */
[----:B----4-:R-:W-:-:S06]  /*18930*/  PRMT R50, RZ, 0x7610, R50 ;  /* 0x00007610ff327816 */ /* 0x010fcc0000000032 */
[----:B------:R1:W4:Y:S02]  /*18940*/  @P0 LDG.E.U8 R50, desc[UR22][R4.64] ;  /* 0x0000001604320981 */ /* 0x000324000c1e1100 */
[----:B-1----:R-:W-:Y:S02]  /*18950*/  @P0 IMAD.MOV.U32 R4, RZ, RZ, R45 ;  /* 0x000000ffff040224 */ /* 0x002fe400078e002d */
[----:B------:R-:W-:Y:S01]  /*18960*/  @P0 IMAD.MOV.U32 R5, RZ, RZ, R46 ;  /* 0x000000ffff050224 */ /* 0x000fe200078e002e */
[----:B---3--:R-:W-:-:S06]  /*18970*/  PRMT R49, RZ, 0x7610, R49 ;  /* 0x00007610ff317816 */ /* 0x008fcc0000000031 */
[----:B------:R1:W3:Y:S01]  /*18980*/  @P0 LDG.E.U8 R49, desc[UR22][R4.64] ;  /* 0x0000001604310981 */ /* 0x0002e2000c1e1100 */
[----:B------:R-:W-:-:S03]  /*18990*/  PRMT R48, RZ, 0x7610, R48 ;  /* 0x00007610ff307816 */ /* 0x000fc60000000030 */
[----:B------:R-:W-:Y:S04]  /*189a0*/  STL [R1+0xe20], R52 ;  /* 0x000e203401007387 */ /* 0x000fe80000100800 */
[----:B------:R-:W3:Y:S01]  /*189b0*/  LDL.LU R47, [R1+0xec8] ;  /* 0x000ec800012f7983 */ /* 0x000ee20000300800 */
[----:B-1----:R-:W-:-:S03]  /*189c0*/  @P0 IMAD.MOV.U32 R4, RZ, RZ, R43 ;  /* 0x000000ffff040224 */ /* 0x002fc600078e002b */
[----:B------:R-:W3:Y:S01]  /*189d0*/  LDL R3, [R1+0x69c] ;  /* 0x00069c0001037983 */ /* 0x000ee20000100800 */
[----:B------:R-:W-:-:S05]  /*189e0*/  @P0 IMAD.MOV.U32 R5, RZ, RZ, R44 ;  /* 0x000000ffff050224 */ /* 0x000fca00078e002c */
[----:B------:R1:W3:Y:S04]  /*189f0*/  @P0 LDG.E.U8 R48, desc[UR22][R4.64] ;  /* 0x0000001604300981 */ /* 0x0002e8000c1e1100 */
[----:B--2---:R-:W-:Y:S04]  /*18a00*/  STL [R1+0xe24], R51 ;  /* 0x000e243301007387 */ /* 0x004fe80000100800 */
[----:B----4-:R-:W-:Y:S04]  /*18a10*/  STL [R1+0xe28], R50 ;  /* 0x000e283201007387 */ /* 0x010fe80000100800 */
[----:B------:R-:W2:Y:S04]  /*18a20*/  LDL.LU R46, [R1+0xec4] ;  /* 0x000ec400012e7983 */ /* 0x000ea80000300800 */
[----:B------:R-:W4:Y:S04]  /*18a30*/  LDL.LU R45, [R1+0xec0] ;  /* 0x000ec000012d7983 */ /* 0x000f280000300800 */
[----:B------:R-:W4:Y:S04]  /*18a40*/  LDL R16, [R1+0x6bc] ;  /* 0x0006bc0001107983 */ /* 0x000f280000100800 */
[----:B---3--:R-:W-:Y:S04]  /*18a50*/  STL [R1+0xe2c], R49 ;  /* 0x000e2c3101007387 */ /* 0x008fe80000100800 */
[----:B------:R-:W3:Y:S04]  /*18a60*/  LDL.LU R44, [R1+0xebc] ;  /* 0x000ebc00012c7983 */ /* 0x000ee80000300800 */
[----:B------:R-:W3:Y:S01]  /*18a70*/  LDL.LU R43, [R1+0xeb8] ;  /* 0x000eb800012b7983 */ /* 0x000ee20000300800 */
[----:B------:R-:W-:Y:S01]  /*18a80*/  PRMT R47, RZ, 0x7610, R47 ;  /* 0x00007610ff2f7816 */ /* 0x000fe2000000002f */
[----:B-1----:R-:W-:-:S02]  /*18a90*/  @P0 IMAD.MOV.U32 R4, RZ, RZ, R85 ;  /* 0x000000ffff040224 */ /* 0x002fc400078e0055 */
[----:B------:R-:W-:-:S05]  /*18aa0*/  @P0 IMAD.MOV.U32 R5, RZ, RZ, R83 ;  /* 0x000000ffff050224 */ /* 0x000fca00078e0053 */
[----:B------:R1:W3:Y:S04]  /*18ab0*/  @P0 LDG.E.U8 R47, desc[UR22][R4.64] ;  /* 0x00000016042f0981 */ /* 0x0002e8000c1e1100 */
[----:B------:R-:W-:Y:S01]  /*18ac0*/  STL [R1+0xe30], R48 ;  /* 0x000e303001007387 */ /* 0x000fe20000100800 */
[----:B-1----:R-:W-:Y:S02]  /*18ad0*/  @P0 IMAD.MOV.U32 R4, RZ, RZ, R42 ;  /* 0x000000ffff040224 */ /* 0x002fe400078e002a */
[----:B------:R-:W-:Y:S01]  /*18ae0*/  @P0 IMAD.MOV.U32 R5, RZ, RZ, R86 ;  /* 0x000000ffff050224 */ /* 0x000fe200078e0056 */
[----:B------:R-:W3:Y:S01]  /*18af0*/  LDL.LU R42, [R1+0xeb4] ;  /* 0x000eb400012a7983 */ /* 0x000ee20000300800 */
[----:B--2---:R-:W-:Y:S02]  /*18b00*/  PRMT R46, RZ, 0x7610, R46 ;  /* 0x00007610ff2e7816 */ /* 0x004fe4000000002e */
[----:B----4-:R-:W-:-:S04]  /*18b10*/  PRMT R45, RZ, 0x7610, R45 ;  /* 0x00007610ff2d7816 */ /* 0x010fc8000000002d */
[----:B------:R1:W2:Y:S02]  /*18b20*/  @P0 LDG.E.U8 R46, desc[UR22][R4.64] ;  /* 0x00000016042e0981 */ /* 0x0002a4000c1e1100 */
[----:B-1----:R-:W-:Y:S02]  /*18b30*/  @P0 IMAD.MOV.U32 R4, RZ, RZ, R89 ;  /* 0x000000ffff040224 */ /* 0x002fe400078e0059 */
[----:B------:R-:W-:-:S05]  /*18b40*/  @P0 IMAD.MOV.U32 R5, RZ, RZ, R87 ;  /* 0x000000ffff050224 */ /* 0x000fca00078e0057 */
[----:B------:R1:W4:Y:S01]  /*18b50*/  @P0 LDG.E.U8 R45, desc[UR22][R4.64] ;  /* 0x00000016042d0981 */ /* 0x000322000c1e1100 */
[----:B---3--:R-:W-:Y:S01]  /*18b60*/  PRMT R44, RZ, 0x7610, R44 ;  /* 0x00007610ff2c7816 */ /* 0x008fe2000000002c */
[----:B-1----:R-:W-:Y:S02]  /*18b70*/  @P0 IMAD.MOV.U32 R4, RZ, RZ, R41 ;  /* 0x000000ffff040224 */ /* 0x002fe400078e0029 */
[----:B------:R-:W3:Y:S01]  /*18b80*/  LDL.LU R41, [R1+0xeb0] ;  /* 0x000eb00001297983 */ /* 0x000ee20000300800 */
[----:B------:R-:W-:Y:S01]  /*18b90*/  @P0 IMAD.MOV.U32 R5, RZ, RZ, R90 ;  /* 0x000000ffff050224 */ /* 0x000fe200078e005a */
[----:B------:R-:W-:Y:S02]  /*18ba0*/  PRMT R43, RZ, 0x7610, R43 ;  /* 0x00007610ff2b7816 */ /* 0x000fe4000000002b */
[----:B0-----:R-:W2:Y:S04]  /*18bb0*/  LDL R72, [R1+0x71c] ;  /* 0x00071c0001487983 */ /* 0x001ea80000100800 */
[----:B------:R0:W2:Y:S04]  /*18bc0*/  @P0 LDG.E.U8 R44, desc[UR22][R4.64] ;  /* 0x00000016042c0981 */ /* 0x0000a8000c1e1100 */
[----:B------:R-:W2:Y:S01]  /*18bd0*/  LDL R73, [R1+0x73c] ;  /* 0x00073c0001497983 */ /* 0x000ea20000100800 */
[----:B0-----:R-:W-:-:S02]  /*18be0*/  @P0 IMAD.MOV.U32 R4, RZ, RZ, R40 ;  /* 0x000000ffff040224 */ /* 0x001fc400078e0028 */
[----:B------:R-:W-:Y:S01]  /*18bf0*/  @P0 IMAD.MOV.U32 R5, RZ, RZ, R3 ;  /* 0x000000ffff050224 */ /* 0x000fe200078e0003 */
[----:B------:R-:W2:Y:S04]  /*18c00*/  LDL.LU R40, [R1+0xeac] ;  /* 0x000eac0001287983 */ /* 0x000ea80000300800 */
[----:B------:R0:W4:Y:S04]  /*18c10*/  @P0 LDG.E.U8 R43, desc[UR22][R4.64] ;  /* 0x00000016042b0981 */ /* 0x000128000c1e1100 */
[----:B------:R-:W4:Y:S04]  /*18c20*/  LDL R75, [R1+0x75c] ;  /* 0x00075c00014b7983 */ /* 0x000f280000100800 */
[----:B------:R-:W4:Y:S01]  /*18c30*/  LDL R76, [R1+0x760] ;  /* 0x00076000014c7983 */ /* 0x000f220000100800 */
[----:B0-----:R-:W-:-:S03]  /*18c40*/  @P0 IMAD.MOV.U32 R4, RZ, RZ, R39 ;  /* 0x000000ffff040224 */ /* 0x001fc600078e0027 */
[----:B------:R-:W4:Y:S04]  /*18c50*/  LDL R77, [R1+0x77c] ;  /* 0x00077c00014d7983 */ /* 0x000f280000100800 */
[----:B------:R-:W4:Y:S04]  /*18c60*/  LDL R79, [R1+0x780] ;  /* 0x00078000014f7983 */ /* 0x000f280000100800 */
[----:B------:R-:W4:Y:S04]  /*18c70*/  LDL R80, [R1+0x79c] ;  /* 0x00079c0001507983 */ /* 0x000f280000100800 */
[----:B------:R-:W4:Y:S04]  /*18c80*/  LDL R81, [R1+0x7a0] ;  /* 0x0007a00001517983 */ /* 0x000f280000100800 */
[----:B------:R-:W4:Y:S01]  /*18c90*/  LDL.LU R39, [R1+0xea8] ;  /* 0x000ea80001277983 */ /* 0x000f220000300800 */
[----:B------:R-:W-:Y:S01]  /*18ca0*/  PRMT R42, RZ, 0x7610, R42 ;  /* 0x00007610ff2a7816 */ /* 0x000fe2000000002a */
[----:B------:R-:W-:-:S02]  /*18cb0*/  @P0 IMAD.MOV.U32 R5, RZ, RZ, R16 ;  /* 0x000000ffff050224 */ /* 0x000fc400078e0010 */
[----:B------:R-:W4:Y:S04]  /*18cc0*/  LDL R82, [R1+0x7bc] ;  /* 0x0007bc0001527983 */ /* 0x000f280000100800 */
[----:B------:R0:W4:Y:S04]  /*18cd0*/  @P0 LDG.E.U8 R42, desc[UR22][R4.64] ;  /* 0x00000016042a0981 */ /* 0x000128000c1e1100 */
[----:B------:R-:W4:Y:S04]  /*18ce0*/  LDL R83, [R1+0x7c0] ;  /* 0x0007c00001537983 */ /* 0x000f280000100800 */
[----:B------:R-:W4:Y:S01]  /*18cf0*/  LDL R85, [R1+0x7dc] ;  /* 0x0007dc0001557983 */ /* 0x000f220000100800 */
[----:B0-----:R-:W-:-:S03]  /*18d00*/  @P0 IMAD.MOV.U32 R5, RZ, RZ, R38 ;  /* 0x000000ffff050224 */ /* 0x001fc600078e0026 */
[----:B------:R-:W4:Y:S04]  /*18d10*/  LDL R86, [R1+0x7e0] ;  /* 0x0007e00001567983 */ /* 0x000f280000100800 */
[----:B------:R-:W4:Y:S01]  /*18d20*/  LDL.LU R38, [R1+0xea4] ;  /* 0x000ea40001267983 */ /* 0x000f220000300800 */
[----:B------:R-:W-:-:S03]  /*18d30*/  @P0 IMAD.MOV.U32 R4, RZ, RZ, R37 ;  /* 0x000000ffff040224 */ /* 0x000fc600078e0025 */
[----:B------:R-:W4:Y:S04]  /*18d40*/  LDL.LU R37, [R1+0xea0] ;  /* 0x000ea00001257983 */ /* 0x000f280000300800 */
[----:B------:R-:W4:Y:S04]  /*18d50*/  LDL R87, [R1+0x7fc] ;  /* 0x0007fc0001577983 */ /* 0x000f280000100800 */
[----:B------:R-:W4:Y:S04]  /*18d60*/  LDL R89, [R1+0x81c] ;  /* 0x00081c0001597983 */ /* 0x000f280000100800 */
[----:B------:R-:W4:Y:S01]  /*18d70*/  LDL R90, [R1+0x820] ;  /* 0x00082000015a7983 */ /* 0x000f220000100800 */
[----:B---3--:R-:W-:-:S06]  /*18d80*/  PRMT R41, RZ, 0x7610, R41 ;  /* 0x00007610ff297816 */ /* 0x008fcc0000000029 */
[----:B------:R0:W3:Y:S02]  /*18d90*/  @P0 LDG.E.U8 R41, desc[UR22][R4.64] ;  /* 0x0000001604290981 */ /* 0x0000e4000c1e1100 */
[----:B0-----:R-:W-:Y:S02]  /*18da0*/  @P0 IMAD.MOV.U32 R5, RZ, RZ, R35 ;  /* 0x000000ffff050224 */ /* 0x001fe400078e0023 */
[----:B------:R-:W-:Y:S01]  /*18db0*/  @P0 IMAD.MOV.U32 R4, RZ, RZ, R36 ;  /* 0x000000ffff040224 */ /* 0x000fe200078e0024 */
[----:B------:R-:W3:Y:S04]  /*18dc0*/  LDL.LU R35, [R1+0xe9c] ;  /* 0x000e9c0001237983 */ /* 0x000ee80000300800 */
[----:B------:R-:W3:Y:S01]  /*18dd0*/  LDL.LU R36, [R1+0xe98] ;  /* 0x000e980001247983 */ /* 0x000ee20000300800 */
[----:B--2---:R-:W-:-:S03]  /*18de0*/  PRMT R40, RZ, 0x7610, R40 ;  /* 0x00007610ff287816 */ /* 0x004fc60000000028 */
[----:B------:R-:W2:Y:S04]  /*18df0*/  LDL R3, [R1+0x83c] ;  /* 0x00083c0001037983 */ /* 0x000ea80000100800 */
[----:B------:R0:W2:Y:S04]  /*18e00*/  @P0 LDG.E.U8 R40, desc[UR22][R4.64] ;  /* 0x0000001604280981 */ /* 0x0000a8000c1e1100 */
[----:B------:R-:W2:Y:S01]  /*18e10*/  LDL R16, [R1+0x85c] ;  /* 0x00085c0001107983 */ /* 0x000ea20000100800 */
[----:B0-----:R-:W-:Y:S02]  /*18e20*/  @P0 IMAD.MOV.U32 R4, RZ, RZ, R34 ;  /* 0x000000ffff040224 */ /* 0x001fe400078e0022 */
[----:B------:R-:W-:Y:S01]  /*18e30*/  @P0 IMAD.MOV.U32 R5, RZ, RZ, R72 ;  /* 0x000000ffff050224 */ /* 0x000fe200078e0048 */
[----:B------:R-:W2:Y:S01]  /*18e40*/  LDL.LU R34, [R1+0xe94] ;  /* 0x000e940001227983 */ /* 0x000ea20000300800 */
[----:B----4-:R-:W-:-:S06]  /*18e50*/  PRMT R39, RZ, 0x7610, R39 ;  /* 0x00007610ff277816 */ /* 0x010fcc0000000027 */
[----:B------:R0:W4:Y:S02]  /*18e60*/  @P0 LDG.E.U8 R39, desc[UR22][R4.64] ;  /* 0x0000001604270981 */ /* 0x000124000c1e1100 */
[----:B0-----:R-:W-:Y:S02]  /*18e70*/  @P0 IMAD.MOV.U32 R4, RZ, RZ, R33 ;  /* 0x000000ffff040224 */ /* 0x001fe400078e0021 */
[----:B------:R-:W4:Y:S01]  /*18e80*/  LDL.LU R33, [R1+0xe90] ;  /* 0x000e900001217983 */ /* 0x000f220000300800 */
[----:B------:R-:W-:Y:S01]  /*18e90*/  @P0 IMAD.MOV.U32 R5, RZ, RZ, R73 ;  /* 0x000000ffff050224 */ /* 0x000fe200078e0049 */
[----:B------:R-:W-:Y:S02]  /*18ea0*/  PRMT R38, RZ, 0x7610, R38 ;  /* 0x00007610ff267816 */ /* 0x000fe40000000026 */
[----:B------:R-:W-:-:S04]  /*18eb0*/  PRMT R37, RZ, 0x7610, R37 ;  /* 0x00007610ff257816 */ /* 0x000fc80000000025 */
[----:B------:R0:W4:Y:S02]  /*18ec0*/  @P0 LDG.E.U8 R38, desc[UR22][R4.64] ;  /* 0x0000001604260981 */ /* 0x000124000c1e1100 */
[----:B0-----:R-:W-:Y:S02]  /*18ed0*/  @P0 IMAD.MOV.U32 R4, RZ, RZ, R76 ;  /* 0x000000ffff040224 */ /* 0x001fe400078e004c */
[----:B------:R-:W-:-:S05]  /*18ee0*/  @P0 IMAD.MOV.U32 R5, RZ, RZ, R75 ;  /* 0x000000ffff050224 */ /* 0x000fca00078e004b */
[----:B------:R0:W4:Y:S02]  /*18ef0*/  @P0 LDG.E.U8 R37, desc[UR22][R4.64] ;  /* 0x0000001604250981 */ /* 0x000124000c1e1100 */
[----:B0-----:R-:W-:Y:S02]  /*18f00*/  @P0 IMAD.MOV.U32 R4, RZ, RZ, R79 ;  /* 0x000000ffff040224 */ /* 0x001fe400078e004f */
[----:B------:R-:W-:Y:S01]  /*18f10*/  @P0 IMAD.MOV.U32 R5, RZ, RZ, R77 ;  /* 0x000000ffff050224 */ /* 0x000fe200078e004d */
[----:B------:R-:W-:Y:S02]  /*18f20*/  PRMT R32, RZ, 0x7610, R32 ;  /* 0x00007610ff207816 */ /* 0x000fe40000000020 */
[----:B------:R-:W-:Y:S02]  /*18f30*/  PRMT R31, RZ, 0x7610, R31 ;  /* 0x00007610ff1f7816 */ /* 0x000fe4000000001f */
[----:B------:R-:W-:Y:S02]  /*18f40*/  PRMT R30, RZ, 0x7610, R30 ;  /* 0x00007610ff1e7816 */ /* 0x000fe4000000001e */
[----:B------:R-:W-:-:S02]  /*18f50*/  PRMT R29, RZ, 0x7610, R29 ;  /* 0x00007610ff1d7816 */ /* 0x000fc4000000001d */
[----:B---3--:R-:W-:Y:S02]  /*18f60*/  PRMT R36, RZ, 0x7610, R36 ;  /* 0x00007610ff247816 */ /* 0x008fe40000000024 */
[----:B------:R-:W-:-:S04]  /*18f70*/  PRMT R35, RZ, 0x7610, R35 ;  /* 0x00007610ff237816 */ /* 0x000fc80000000023 */
[----:B------:R0:W3:Y:S02]  /*18f80*/  @P0 LDG.E.U8 R36, desc[UR22][R4.64] ;  /* 0x0000001604240981 */ /* 0x0000e4000c1e1100 */
[----:B0-----:R-:W-:Y:S02]  /*18f90*/  @P0 IMAD.MOV.U32 R4, RZ, RZ, R81 ;  /* 0x000000ffff040224 */ /* 0x001fe400078e0051 */
[----:B------:R-:W-:Y:S01]  /*18fa0*/  @P0 IMAD.MOV.U32 R5, RZ, RZ, R80 ;  /* 0x000000ffff050224 */ /* 0x000fe200078e0050 */
[----:B--2---:R-:W-:-:S04]  /*18fb0*/  PRMT R34, RZ, 0x7610, R34 ;  /* 0x00007610ff227816 */ /* 0x004fc80000000022 */
[----:B------:R0:W2:Y:S02]  /*18fc0*/  @P0 LDG.E.U8 R35, desc[UR22][R4.64] ;  /* 0x0000001604230981 */ /* 0x0000a4000c1e1100 */
[----:B0-----:R-:W-:Y:S02]  /*18fd0*/  @P0 IMAD.MOV.U32 R4, RZ, RZ, R83 ;  /* 0x000000ffff040224 */ /* 0x001fe400078e0053 */
[----:B------:R-:W-:-:S05]  /*18fe0*/  @P0 IMAD.MOV.U32 R5, RZ, RZ, R82 ;  /* 0x000000ffff050224 */ /* 0x000fca00078e0052 */
[----:B------:R0:W2:Y:S01]  /*18ff0*/  @P0 LDG.E.U8 R34, desc[UR22][R4.64] ;  /* 0x0000001604220981 */ /* 0x0000a2000c1e1100 */
[----:B----4-:R-:W-:Y:S01]  /*19000*/  PRMT R33, RZ, 0x7610, R33 ;  /* 0x00007610ff217816 */ /* 0x010fe20000000021 */
[----:B0-----:R-:W-:Y:S02]  /*19010*/  @P0 IMAD.MOV.U32 R4, RZ, RZ, R86 ;  /* 0x000000ffff040224 */ /* 0x001fe400078e0056 */
[----:B------:R-:W-:-:S05]  /*19020*/  @P0 IMAD.MOV.U32 R5, RZ, RZ, R85 ;  /* 0x000000ffff050224 */ /* 0x000fca00078e0055 */
[----:B------:R0:W4:Y:S02]  /*19030*/  @P0 LDG.E.U8 R33, desc[UR22][R4.64] ;  /* 0x0000001604210981 */ /* 0x000124000c1e1100 */
[----:B0-----:R-:W-:Y:S02]  /*19040*/  @P0 IMAD.MOV.U32 R4, RZ, RZ, R27 ;  /* 0x000000ffff040224 */ /* 0x001fe400078e001b */
[----:B------:R-:W-:Y:S01]  /*19050*/  @P0 IMAD.MOV.U32 R5, RZ, RZ, R87 ;  /* 0x000000ffff050224 */ /* 0x000fe200078e0057 */
[----:B------:R-:W2:Y:S04]  /*19060*/  LDL.LU R27, [R1+0xe8c] ;  /* 0x000e8c00011b7983 */ /* 0x000ea80000300800 */
[----:B------:R0:W3:Y:S02]  /*19070*/  @P0 LDG.E.U8 R32, desc[UR22][R4.64] ;  /* 0x0000001604200981 */ /* 0x0000e4000c1e1100 */
[----:B0-----:R-:W-:-:S02]  /*19080*/  @P0 IMAD.MOV.U32 R4, RZ, RZ, R90 ;  /* 0x000000ffff040224 */ /* 0x001fc400078e005a */
[----:B------:R-:W-:-:S05]  /*19090*/  @P0 IMAD.MOV.U32 R5, RZ, RZ, R89 ;  /* 0x000000ffff050224 */ /* 0x000fca00078e0059 */
[----:B------:R0:W3:Y:S02]  /*190a0*/  @P0 LDG.E.U8 R31, desc[UR22][R4.64] ;  /* 0x00000016041f0981 */ /* 0x0000e4000c1e1100 */
[----:B0-----:R-:W-:Y:S02]  /*190b0*/  @P0 IMAD.MOV.U32 R4, RZ, RZ, R26 ;  /* 0x000000ffff040224 */ /* 0x001fe400078e001a */
[----:B------:R-:W-:Y:S01]  /*190c0*/  @P0 IMAD.MOV.U32 R5, RZ, RZ, R3 ;  /* 0x000000ffff050224 */ /* 0x000fe200078e0003 */
[----:B------:R-:W3:Y:S04]  /*190d0*/  LDL.LU R26, [R1+0xe88] ;  /* 0x000e8800011a7983 */ /* 0x000ee80000300800 */
[----:B------:R0:W4:Y:S02]  /*190e0*/  @P0 LDG.E.U8 R30, desc[UR22][R4.64] ;  /* 0x00000016041e0981 */ /* 0x000124000c1e1100 */
[----:B0-----:R-:W-:-:S02]  /*190f0*/  @P0 IMAD.MOV.U32 R4, RZ, RZ, R25 ;  /* 0x000000ffff040224 */ /* 0x001fc400078e0019 */
[----:B------:R-:W-:Y:S01]  /*19100*/  @P0 IMAD.MOV.U32 R5, RZ, RZ, R16 ;  /* 0x000000ffff050224 */ /* 0x000fe200078e0010 */
[----:B------:R-:W4:Y:S04]  /*19110*/  LDL.LU R25, [R1+0xe84] ;  /* 0x000e840001197983 */ /* 0x000f280000300800 */
[----:B------:R0:W4:Y:S02]  /*19120*/  @P0 LDG.E.U8 R29, desc[UR22][R4.64] ;  /* 0x00000016041d0981 */ /* 0x000124000c1e1100 */
[----:B0-----:R-:W-:Y:S02]  /*19130*/  @P0 IMAD.MOV.U32 R5, RZ, RZ, R24 ;  /* 0x000000ffff050224 */ /* 0x001fe400078e0018 */
[----:B------:R-:W4:Y:S01]  /*19140*/  LDL.LU R24, [R1+0xe80] ;  /* 0x000e800001187983 */ /* 0x000f220000300800 */
[----:B------:R-:W-:Y:S01]  /*19150*/  PRMT R28, RZ, 0x7610, R28 ;  /* 0x00007610ff1c7816 */ /* 0x000fe2000000001c */
[----:B------:R-:W-:-:S02]  /*19160*/  @P0 IMAD.MOV.U32 R4, RZ, RZ, R23 ;  /* 0x000000ffff040224 */ /* 0x000fc400078e0017 */
[----:B------:R-:W4:Y:S04]  /*19170*/  LDL.LU R23, [R1+0xe7c] ;  /* 0x000e7c0001177983 */ /* 0x000f280000300800 */
[----:B------:R0:W4:Y:S02]  /*19180*/  @P0 LDG.E.U8 R28, desc[UR22][R4.64] ;  /* 0x00000016041c0981 */ /* 0x000124000c1e1100 */
[----:B0-----:R-:W-:Y:S02]  /*19190*/  @P0 IMAD.MOV.U32 R5, RZ, RZ, R22 ;  /* 0x000000ffff050224 */ /* 0x001fe400078e0016 */
[----:B------:R-:W4:Y:S01]  /*191a0*/  LDL.LU R22, [R1+0xe78] ;  /* 0x000e780001167983 */ /* 0x000f220000300800 */
[----:B------:R-:W-:-:S03]  /*191b0*/  @P0 IMAD.MOV.U32 R4, RZ, RZ, R21 ;  /* 0x000000ffff040224 */ /* 0x000fc600078e0015 */
[----:B------:R-:W4:Y:S01]  /*191c0*/  LDL.LU R21, [R1+0xe74] ;  /* 0x000e740001157983 */ /* 0x000f220000300800 */
[----:B--2---:R-:W-:-:S06]  /*191d0*/  PRMT R27, RZ, 0x7610, R27 ;  /* 0x00007610ff1b7816 */ /* 0x004fcc000000001b */
[----:B------:R0:W2:Y:S02]  /*191e0*/  @P0 LDG.E.U8 R27, desc[UR22][R4.64] ;  /* 0x00000016041b0981 */ /* 0x0000a4000c1e1100 */
[----:B0-----:R-:W-:Y:S02]  /*191f0*/  @P0 IMAD.MOV.U32 R4, RZ, RZ, R54 ;  /* 0x000000ffff040224 */ /* 0x001fe400078e0036 */
[----:B------:R-:W-:Y:S02]  /*19200*/  @P0 IMAD.MOV.U32 R5, RZ, RZ, R20 ;  /* 0x000000ffff050224 */ /* 0x000fe400078e0014 */
[----:B------:R-:W2:Y:S04]  /*19210*/  LDL.LU R20, [R1+0xe70] ;  /* 0x000e700001147983 */ /* 0x000ea80000300800 */
[----:B------:R-:W2:Y:S01]  /*19220*/  LDL.LU R54, [R1+0xe6c] ;  /* 0x000e6c0001367983 */ /* 0x000ea20000300800 */
[----:B---3--:R-:W-:-:S06]  /*19230*/  PRMT R26, RZ, 0x7610, R26 ;  /* 0x00007610ff1a7816 */ /* 0x008fcc000000001a */
[----:B------:R0:W3:Y:S02]  /*19240*/  @P0 LDG.E.U8 R26, desc[UR22][R4.64] ;  /* 0x00000016041a0981 */ /* 0x0000e4000c1e1100 */
[----:B0-----:R-:W-:Y:S01]  /*19250*/  @P0 IMAD.MOV.U32 R4, RZ, RZ, R58 ;  /* 0x000000ffff040224 */ /* 0x001fe200078e003a */
[----:B----4-:R-:W-:Y:S01]  /*19260*/  PRMT R25, RZ, 0x7610, R25 ;  /* 0x00007610ff197816 */ /* 0x010fe20000000019 */
[----:B------:R-:W-:Y:S02]  /*19270*/  @P0 IMAD.MOV.U32 R5, RZ, RZ, R56 ;  /* 0x000000ffff050224 */ /* 0x000fe400078e0038 */
[----:B------:R-:W4:Y:S04]  /*19280*/  LDL.LU R56, [R1+0xe68] ;  /* 0x000e680001387983 */ /* 0x000f280000300800 */
[----:B------:R0:W3:Y:S04]  /*19290*/  @P0 LDG.E.U8 R25, desc[UR22][R4.64] ;  /* 0x0000001604190981 */ /* 0x0000e8000c1e1100 */
[----:B------:R-:W3:Y:S01]  /*192a0*/  LDL.LU R58, [R1+0xe64] ;  /* 0x000e6400013a7983 */ /* 0x000ee20000300800 */
[----:B------:R-:W-:Y:S01]  /*192b0*/  PRMT R24, RZ, 0x7610, R24 ;  /* 0x00007610ff187816 */ /* 0x000fe20000000018 */
[----:B0-----:R-:W-:-:S02]  /*192c0*/  @P0 IMAD.MOV.U32 R4, RZ, RZ, R55 ;  /* 0x000000ffff040224 */ /* 0x001fc400078e0037 */
[----:B------:R-:W-:Y:S02]  /*192d0*/  @P0 IMAD.MOV.U32 R5, RZ, RZ, R60 ;  /* 0x000000ffff050224 */ /* 0x000fe400078e003c */
[----:B------:R-:W4:Y:S04]  /*192e0*/  LDL.LU R60, [R1+0xe60] ;  /* 0x000e6000013c7983 */ /* 0x000f280000300800 */
[----:B------:R0:W4:Y:S04]  /*192f0*/  @P0 LDG.E.U8 R24, desc[UR22][R4.64] ;  /* 0x0000001604180981 */ /* 0x000128000c1e1100 */
[----:B------:R-:W4:Y:S01]  /*19300*/  LDL.LU R55, [R1+0xe5c] ;  /* 0x000e5c0001377983 */ /* 0x000f220000300800 */
[----:B0-----:R-:W-:-:S02]  /*19310*/  @P0 IMAD.MOV.U32 R5, RZ, RZ, R57 ;  /* 0x000000ffff050224 */ /* 0x001fc400078e0039 */
[----:B------:R-:W-:Y:S01]  /*19320*/  @P0 IMAD.MOV.U32 R4, RZ, RZ, R59 ;  /* 0x000000ffff040224 */ /* 0x000fe200078e003b */
[----:B------:R-:W4:Y:S04]  /*19330*/  LDL.LU R57, [R1+0xe58] ;  /* 0x000e580001397983 */ /* 0x000f280000300800 */
[----:B------:R-:W4:Y:S01]  /*19340*/  LDL.LU R59, [R1+0xe54] ;  /* 0x000e5400013b7983 */ /* 0x000f220000300800 */
[----:B------:R-:W-:Y:S02]  /*19350*/  PRMT R23, RZ, 0x7610, R23 ;  /* 0x00007610ff177816 */ /* 0x000fe40000000017 */
[----:B------:R-:W-:-:S04]  /*19360*/  PRMT R22, RZ, 0x7610, R22 ;  /* 0x00007610ff167816 */ /* 0x000fc80000000016 */
[----:B------:R0:W4:Y:S01]  /*19370*/  @P0 LDG.E.U8 R23, desc[UR22][R4.64] ;  /* 0x0000001604170981 */ /* 0x000122000c1e1100 */
[----:B------:R-:W-:Y:S01]  /*19380*/  PRMT R21, RZ, 0x7610, R21 ;  /* 0x00007610ff157816 */ /* 0x000fe20000000015 */
[----:B0-----:R-:W-:Y:S02]  /*19390*/  @P0 IMAD.MOV.U32 R4, RZ, RZ, R88 ;  /* 0x000000ffff040224 */ /* 0x001fe400078e0058 */
[----:B------:R-:W-:-:S05]  /*193a0*/  @P0 IMAD.MOV.U32 R5, RZ, RZ, R91 ;  /* 0x000000ffff050224 */ /* 0x000fca00078e005b */
[----:B------:R0:W4:Y:S02]  /*193b0*/  @P0 LDG.E.U8 R22, desc[UR22][R4.64] ;  /* 0x0000001604160981 */ /* 0x000124000c1e1100 */
[----:B0-----:R-:W-:Y:S02]  /*193c0*/  @P0 IMAD.MOV.U32 R4, RZ, RZ, R78 ;  /* 0x000000ffff040224 */ /* 0x001fe400078e004e */
[----:B------:R-:W-:-:S05]  /*193d0*/  @P0 IMAD.MOV.U32 R5, RZ, RZ, R84 ;  /* 0x000000ffff050224 */ /* 0x000fca00078e0054 */
[----:B------:R0:W4:Y:S01]  /*193e0*/  @P0 LDG.E.U8 R21, desc[UR22][R4.64] ;  /* 0x0000001604150981 */ /* 0x000122000c1e1100 */
[----:B------:R-:W-:Y:S01]  /*193f0*/  PRMT R19, RZ, 0x7610, R19 ;  /* 0x00007610ff137816 */ /* 0x000fe20000000013 */
[----:B0-----:R-:W-:Y:S02]  /*19400*/  @P0 IMAD.MOV.U32 R4, RZ, RZ, R69 ;  /* 0x000000ffff040224 */ /* 0x001fe400078e0045 */
[----:B------:R-:W-:Y:S01]  /*19410*/  @P0 IMAD.MOV.U32 R5, RZ, RZ, R74 ;  /* 0x000000ffff050224 */ /* 0x000fe200078e004a */
[----:B--2---:R-:W-:-:S06]  /*19420*/  PRMT R20, RZ, 0x7610, R20 ;  /* 0x00007610ff147816 */ /* 0x004fcc0000000014 */
[----:B------:R0:W2:Y:S02]  /*19430*/  @P0 LDG.E.U8 R20, desc[UR22][R4.64] ;  /* 0x0000001604140981 */ /* 0x0000a4000c1e1100 */
[----:B0-----:R-:W-:Y:S02]  /*19440*/  @P0 IMAD.MOV.U32 R4, RZ, RZ, R66 ;  /* 0x000000ffff040224 */ /* 0x001fe400078e0042 */
[----:B------:R-:W-:Y:S01]  /*19450*/  @P0 IMAD.MOV.U32 R5, RZ, RZ, R68 ;  /* 0x000000ffff050224 */ /* 0x000fe200078e0044 */
[----:B------:R-:W2:Y:S04]  /*19460*/  LDL.LU R66, [R1+0x230] ;  /* 0x0002300001427983 */ /* 0x000ea80000300800 */
[----:B------:R0:W2:Y:S02]  /*19470*/  @P0 LDG.E.U8 R19, desc[UR22][R4.64] ;  /* 0x0000001604130981 */ /* 0x0000a4000c1e1100 */
[----:B0-----:R-:W-:-:S02]  /*19480*/  @P0 IMAD.MOV.U32 R4, RZ, RZ, R17 ;  /* 0x000000ffff040224 */ /* 0x001fc400078e0011 */
[----:B------:R-:W-:Y:S02]  /*19490*/  @P0 IMAD.MOV.U32 R5, RZ, RZ, R18 ;  /* 0x000000ffff050224 */ /* 0x000fe400078e0012 */
[----:B------:R-:W2:Y:S04]  /*194a0*/  LDL.LU R18, [R1+0x26c] ;  /* 0x00026c0001127983 */ /* 0x000ea80000300800 */
[----:B------:R-:W2:Y:S01]  /*194b0*/  LDL.LU R17, [R1+0x270] ;  /* 0x0002700001117983 */ /* 0x000ea20000300800 */
[----:B---3--:R-:W-:-:S03]  /*194c0*/  PRMT R58, RZ, 0x7610, R58 ;  /* 0x00007610ff3a7816 */ /* 0x008fc6000000003a */
[----:B------:R-:W3:Y:S04]  /*194d0*/  LDL.LU R68, [R1+0x28c] ;  /* 0x00028c0001447983 */ /* 0x000ee80000300800 */
[----:B------:R-:W2:Y:S01]  /*194e0*/  LDL.LU R74, [R1+0x290] ;  /* 0x00029000014a7983 */ /* 0x000ea20000300800 */
[----:B----4-:R-:W-:-:S03]  /*194f0*/  PRMT R60, RZ, 0x7610, R60 ;  /* 0x00007610ff3c7816 */ /* 0x010fc6000000003c */
[----:B------:R-:W4:Y:S04]  /*19500*/  LDL.LU R78, [R1+0x2a4] ;  /* 0x0002a400014e7983 */ /* 0x000f280000300800 */
[----:B------:R-:W2:Y:S04]  /*19510*/  LDL.LU R69, [R1+0x2a8] ;  /* 0x0002a80001457983 */ /* 0x000ea80000300800 */
[----:B------:R0:W2:Y:S01]  /*19520*/  @P0 LDG.E.U8 R60, desc[UR22][R4.64] ;  /* 0x00000016043c0981 */ /* 0x0000a2000c1e1100 */
[----:B------:R-:W-:-:S03]  /*19530*/  PRMT R56, RZ, 0x7610, R56 ;  /* 0x00007610ff387816 */ /* 0x000fc60000000038 */
[----:B------:R-:W2:Y:S01]  /*19540*/  LDL.LU R88, [R1+0x2ac] ;  /* 0x0002ac0001587983 */ /* 0x000ea20000300800 */
[----:B------:R-:W-:-:S03]  /*19550*/  PRMT R57, RZ, 0x7610, R57 ;  /* 0x00007610ff397816 */ /* 0x000fc60000000039 */
[----:B------:R-:W2:Y:S01]  /*19560*/  LDL.LU R91, [R1+0x2b0] ;  /* 0x0002b000015b7983 */ /* 0x000ea20000300800 */
[----:B0-----:R-:W-:Y:S01]  /*19570*/  @P0 IMAD.MOV.U32 R4, RZ, RZ, R8 ;  /* 0x000000ffff040224 */ /* 0x001fe200078e0008 */
[----:B------:R-:W-:Y:S01]  /*19580*/  PRMT R59, RZ, 0x7610, R59 ;  /* 0x00007610ff3b7816 */ /* 0x000fe2000000003b */
[----:B------:R-:W-:-:S05]  /*19590*/  @P0 IMAD.MOV.U32 R5, RZ, RZ, R9 ;  /* 0x000000ffff050224 */ /* 0x000fca00078e0009 */
[----:B------:R0:W2:Y:S02]  /*195a0*/  @P0 LDG.E.U8 R59, desc[UR22][R4.64] ;  /* 0x00000016043b0981 */ /* 0x0000a4000c1e1100 */
[----:B0-----:R-:W-:Y:S02]  /*195b0*/  @P0 IMAD.MOV.U32 R4, RZ, RZ, R0 ;  /* 0x000000ffff040224 */ /* 0x001fe400078e0000 */
[----:B------:R-:W-:Y:S02]  /*195c0*/  @P0 IMAD.MOV.U32 R5, RZ, RZ, R2 ;  /* 0x000000ffff050224 */ /* 0x000fe400078e0002 */
[----:B------:R-:W2:Y:S04]  /*195d0*/  LDL.LU R2, [R1+0x2c4] ;  /* 0x0002c40001027983 */ /* 0x000ea80000300800 */
[----:B------:R0:W2:Y:S04]  /*195e0*/  @P0 LDG.E.U8 R58, desc[UR22][R4.64] ;  /* 0x00000016043a0981 */ /* 0x0000a8000c1e1100 */
[----:B------:R-:W2:Y:S04]  /*195f0*/  LDL.LU R84, [R1+0x2c8] ;  /* 0x0002c80001547983 */ /* 0x000ea80000300800 */
[----:B------:R-:W2:Y:S01]  /*19600*/  LDL.LU R8, [R1+0x2cc] ;  /* 0x0002cc0001087983 */ /* 0x000ea20000300800 */
[----:B0-----:R-:W-:-:S02]  /*19610*/  @P0 IMAD.MOV.U32 R4, RZ, RZ, R13 ;  /* 0x000000ffff040224 */ /* 0x001fc400078e000d */
[----:B------:R-:W-:Y:S01]  /*19620*/  @P0 IMAD.MOV.U32 R5, RZ, RZ, R61 ;  /* 0x000000ffff050224 */ /* 0x000fe200078e003d */
[----:B------:R-:W2:Y:S04]  /*19630*/  LDL.LU R0, [R1+0x2d0] ;  /* 0x0002d00001007983 */ /* 0x000ea80000300800 */
[----:B------:R0:W2:Y:S04]  /*19640*/  @P0 LDG.E.U8 R57, desc[UR22][R4.64] ;  /* 0x0000001604390981 */ /* 0x0000a8000c1e1100 */
[----:B------:R-:W2:Y:S04]  /*19650*/  LDL.LU R9, [R1+0x2e4] ;  /* 0x0002e40001097983 */ /* 0x000ea80000300800 */
[----:B------:R-:W2:Y:S01]  /*19660*/  LDL.LU R61, [R1+0xe50] ;  /* 0x000e5000013d7983 */ /* 0x000ea20000300800 */
[----:B0-----:R-:W-:-:S02]  /*19670*/  @P0 IMAD.MOV.U32 R4, RZ, RZ, R12 ;  /* 0x000000ffff040224 */ /* 0x001fc400078e000c */
[----:B------:R-:W-:Y:S01]  /*19680*/  @P0 IMAD.MOV.U32 R5, RZ, RZ, R93 ;  /* 0x000000ffff050224 */ /* 0x000fe200078e005d */
[----:B------:R-:W3:Y:S04]  /*19690*/  LDL.LU R13, [R1+0xe4c] ;  /* 0x000e4c00010d7983 */ /* 0x000ee80000300800 */
        /* <DEDUP_REMOVED lines=9> */
[----:B------:R0:W4:Y:S02]  /*19730*/  @P0 LDG.E.U8 R55, desc[UR22][R4.64] ;  /* 0x0000001604370981 */ /* 0x000124000c1e1100 */
[----:B0-----:R-:W-:Y:S02]  /*19740*/  @P0 IMAD.MOV.U32 R4, RZ, RZ, R15 ;  /* 0x000000ffff040224 */ /* 0x001fe400078e000f */
[----:B------:R-:W-:-:S05]  /*19750*/  @P0 IMAD.MOV.U32 R5, RZ, RZ, R6 ;  /* 0x000000ffff050224 */ /* 0x000fca00078e0006 */
[----:B------:R3:W4:Y:S01]  /*19760*/  @P0 LDG.E.U8 R54, desc[UR22][R4.64] ;  /* 0x0000001604360981 */ /* 0x000722000c1e1100 */
[----:B--2---:R-:W-:Y:S01]  /*19770*/  PRMT R61, RZ, 0x7610, R61 ;  /* 0x00007610ff3d7816 */ /* 0x004fe2000000003d */
[----:B---3--:R-:W-:Y:S02]  /*19780*/  @!P4 IMAD.MOV.U32 R5, RZ, RZ, R13 ;  /* 0x000000ffff05c224 */ /* 0x008fe400078e000d */
[----:B------:R-:W2:Y:S01]  /*19790*/  LDL.LU R13, [R1+0xe38] ;  /* 0x000e3800010d7983 */ /* 0x000ea20000300800 */
[----:B----4-:R-:W-:Y:S02]  /*197a0*/  @!P3 IMAD.MOV R93, RZ, RZ, -R93 ;  /* 0x000000ffff5db224 */ /* 0x010fe400078e0a5d */
[----:B------:R-:W-:Y:S02]  /*197b0*/  @!P4 IMAD.MOV.U32 R4, RZ, RZ, R12 ;  /* 0x000000ffff04c224 */ /* 0x000fe400078e000c */
[----:B------:R-:W3:Y:S04]  /*197c0*/  LDL.LU R12, [R1+0xe34] ;  /* 0x000e3400010c7983 */ /* 0x000ee80000300800 */
[----:B------:R0:W4:Y:S01]  /*197d0*/  @!P4 LDG.E.U8 R61, desc[UR22][R4.64] ;  /* 0x00000016043dc981 */ /* 0x000122000c1e1100 */
[----:B------:R-:W-:-:S02]  /*197e0*/  SEL R66, R92, R66, !P5 ;  /* 0x000000425c427207 */ /* 0x000fc40006800000 */
[----:B------:R-:W-:-:S03]  /*197f0*/  SEL R18, R92, R18, !P5 ;  /* 0x000000125c127207 */ /* 0x000fc60006800000 */
[----:B------:R-:W-:Y:S01]  /*19800*/  IMAD R66, R66, UR12, RZ ;  /* 0x0000000c42427c24 */ /* 0x000fe2000f8e02ff */
[C---:B------:R-:W-:Y:S02]  /*19810*/  SEL R6, R92.reuse, R74, !P5 ;  /* 0x0000004a5c067207 */ /* 0x040fe40006800000 */
[----:B------:R-:W-:Y:S01]  /*19820*/  SEL R74, R92, R91, !P5 ;  /* 0x0000005b5c4a7207 */ /* 0x000fe20006800000 */
[----:B------:R-:W-:Y:S01]  /*19830*/  IMAD R18, R18, UR12, RZ ;  /* 0x0000000c12127c24 */ /* 0x000fe2000f8e02ff */
[C---:B------:R-:W-:Y:S02]  /*19840*/  SEL R91, R92.reuse, R0, !P5 ;  /* 0x000000005c5b7207 */ /* 0x040fe40006800000 */
[----:B------:R-:W-:Y:S02]  /*19850*/  SEL R17, R92, R17, !P5 ;  /* 0x000000115c117207 */ /* 0x000fe40006800000 */
[----:B------:R-:W-:Y:S02]  /*19860*/  IADD3 R0, P4, PT, R66, R10, RZ ;  /* 0x0000000a42007210 */ /* 0x000fe40007f9e0ff */
[C---:B------:R-:W-:Y:S01]  /*19870*/  SEL R15, R92.reuse, R68, !P5 ;  /* 0x000000445c0f7207 */ /* 0x040fe20006800000 */
[----:B------:R-:W-:Y:S01]  /*19880*/  STL [R1+0xd0c], R93 ;  /* 0x000d0c5d01007387 */ /* 0x000fe20000100800 */
[C---:B------:R-:W-:Y:S01]  /*19890*/  SEL R68, R92.reuse, R88, !P5 ;  /* 0x000000585c447207 */ /* 0x040fe20006800000 */
[----:B------:R-:W-:Y:S01]  /*198a0*/  IMAD R17, R17, UR12, RZ ;  /* 0x0000000c11117c24 */ /* 0x000fe2000f8e02ff */
[----:B------:R-:W-:Y:S01]  /*198b0*/  SEL R88, R92, R8, !P5 ;  /* 0x000000085c587207 */ /* 0x000fe20006800000 */
[----:B------:R1:W-:Y:S01]  /*198c0*/  STL [R1+0x1b0], R0 ;  /* 0x0001b00001007387 */ /* 0x0003e20000100800 */
[----:B------:R-:W-:-:S02]  /*198d0*/  IADD3 R8, P3, PT, R18, R10, RZ ;  /* 0x0000000a12087210 */ /* 0x000fc40007f7e0ff */
[C---:B0-----:R-:W-:Y:S02]  /*198e0*/  SEL R5, R92.reuse, R78, !P5 ;  /* 0x0000004e5c057207 */ /* 0x041fe40006800000 */
[----:B------:R-:W-:Y:S01]  /*198f0*/  SEL R78, R92, R2, !P5 ;  /* 0x000000025c4e7207 */ /* 0x000fe20006800000 */
[----:B------:R-:W-:Y:S01]  /*19900*/  STL [R1+0x1d0], R8 ;  /* 0x0001d00801007387 */ /* 0x000fe20000100800 */
[----:B-1----:R-:W-:Y:S01]  /*19910*/  LEA.HI.X.SX32 R0, R66, R7, 0x1, P4 ;  /* 0x0000000742007211 */ /* 0x002fe200020f0eff */
[----:B------:R-:W-:Y:S01]  /*19920*/  IMAD R15, R15, UR12, RZ ;  /* 0x0000000c0f0f7c24 */ /* 0x000fe2000f8e02ff */
[----:B------:R-:W-:Y:S01]  /*19930*/  IADD3 R2, P4, PT, R17, R10, RZ ;  /* 0x0000000a11027210 */ /* 0x000fe20007f9e0ff */
[----:B------:R-:W-:Y:S02]  /*19940*/  IMAD R6, R6, UR12, RZ ;  /* 0x0000000c06067c24 */ /* 0x000fe4000f8e02ff */
[----:B------:R0:W-:Y:S04]  /*19950*/  STL [R1+0x1ac], R0 ;  /* 0x0001ac0001007387 */ /* 0x0001e80000100800 */
[----:B------:R1:W-:Y:S01]  /*19960*/  STL [R1+0x1f0], R2 ;  /* 0x0001f00201007387 */ /* 0x0003e20000100800 */
[----:B------:R-:W-:-:S03]  /*19970*/  IMAD R5, R5, UR12, RZ ;  /* 0x0000000c05057c24 */ /* 0x000fc6000f8e02ff */
[----:B------:R-:W2:Y:S01]  /*19980*/  LDL.LU R16, [R1+0x2ec] ;  /* 0x0002ec0001107983 */ /* 0x000ea20000300800 */
[-C--:B0-----:R-:W-:Y:S02]  /*19990*/  LEA.HI.X.SX32 R0, R18, R7.reuse, 0x1, P3 ;  /* 0x0000000712007211 */ /* 0x081fe400018f0eff */
[----:B------:R-:W-:Y:S02]  /*199a0*/  IADD3 R8, P3, PT, R15, R10, RZ ;  /* 0x0000000a0f087210 */ /* 0x000fe40007f7e0ff */
[----:B-1----:R-:W-:Y:S01]  /*199b0*/  LEA.HI.X.SX32 R2, R17, R7, 0x1, P4 ;  /* 0x0000000711027211 */ /* 0x002fe200020f0eff */
[----:B------:R0:W-:Y:S01]  /*199c0*/  STL [R1+0x1cc], R0 ;  /* 0x0001cc0001007387 */ /* 0x0001e20000100800 */
[----:B------:R-:W-:-:S03]  /*199d0*/  SEL R69, R92, R69, !P5 ;  /* 0x000000455c457207 */ /* 0x000fc60006800000 */
[----:B------:R1:W-:Y:S01]  /*199e0*/  STL [R1+0x210], R8 ;  /* 0x0002100801007387 */ /* 0x0003e20000100800 */
[----:B0-----:R-:W-:-:S03]  /*199f0*/  IADD3 R0, P4, PT, R6, R10, RZ ;  /* 0x0000000a06007210 */ /* 0x001fc60007f9e0ff */
[----:B------:R0:W-:Y:S01]  /*19a00*/  STL [R1+0x1ec], R2 ;  /* 0x0001ec0201007387 */ /* 0x0001e20000100800 */
[----:B------:R-:W-:Y:S01]  /*19a10*/  IMAD R69, R69, UR12, RZ ;  /* 0x0000000c45457c24 */ /* 0x000fe2000f8e02ff */
[-C--:B-1----:R-:W-:Y:S02]  /*19a20*/  LEA.HI.X.SX32 R8, R15, R7.reuse, 0x1, P3 ;  /* 0x000000070f087211 */ /* 0x082fe400018f0eff */
[----:B------:R1:W-:Y:S01]  /*19a30*/  STL [R1+0x230], R0 ;  /* 0x0002300001007387 */ /* 0x0003e20000100800 */
[----:B------:R-:W-:-:S03]  /*19a40*/  LEA.HI.X.SX32 R6, R6, R7, 0x1, P4 ;  /* 0x0000000706067211 */ /* 0x000fc600020f0eff */
[----:B0-----:R-:W3:Y:S01]  /*19a50*/  LDL.LU R2, [R1+0x304] ;  /* 0x0003040001027983 */ /* 0x001ee20000300800 */
[----:B-1----:R-:W-:-:S03]  /*19a60*/  IADD3 R0, P3, PT, R5, R10, RZ ;  /* 0x0000000a05007210 */ /* 0x002fc60007f7e0ff */
[----:B------:R-:W-:Y:S04]  /*19a70*/  STL [R1+0x20c], R8 ;  /* 0x00020c0801007387 */ /* 0x000fe80000100800 */
[----:B------:R0:W-:Y:S04]  /*19a80*/  STL [R1+0x270], R0 ;  /* 0x0002700001007387 */ /* 0x0001e80000100800 */
[----:B------:R1:W-:Y:S01]  /*19a90*/  STL [R1+0x22c], R6 ;  /* 0x00022c0601007387 */ /* 0x0003e20000100800 */
[----:B------:R-:W-:Y:S01]  /*19aa0*/  IMAD R68, R68, UR12, RZ ;  /* 0x0000000c44447c24 */ /* 0x000fe2000f8e02ff */
[----:B0-----:R-:W-:-:S02]  /*19ab0*/  IADD3 R0, P4, PT, R69, R10, RZ ;  /* 0x0000000a45007210 */ /* 0x001fc40007f9e0ff */
[----:B-1----:R-:W-:-:S03]  /*19ac0*/  LEA.HI.X.SX32 R6, R5, R7, 0x1, P3 ;  /* 0x0000000705067211 */ /* 0x002fc600018f0eff */
[----:B------:R0:W-:Y:S04]  /*19ad0*/  STL [R1+0x290], R0 ;  /* 0x0002900001007387 */ /* 0x0001e80000100800 */
[----:B------:R-:W-:Y:S01]  /*19ae0*/  STL [R1+0x26c], R6 ;  /* 0x00026c0601007387 */ /* 0x000fe20000100800 */
[----:B------:R-:W-:-:S03]  /*19af0*/  IADD3 R5, P3, PT, R68, R10, RZ ;  /* 0x0000000a44057210 */ /* 0x000fc60007f7e0ff */
[----:B------:R-:W4:Y:S01]  /*19b00*/  LDL.LU R8, [R1+0x30c] ;  /* 0x00030c0001087983 */ /* 0x000f220000300800 */
[----:B------:R-:W-:Y:S01]  /*19b10*/  IMAD R74, R74, UR12, RZ ;  /* 0x0000000c4a4a7c24 */ /* 0x000fe2000f8e02ff */
[----:B0-----:R-:W-:Y:S02]  /*19b20*/  LEA.HI.X.SX32 R0, R69, R7, 0x1, P4 ;  /* 0x0000000745007211 */ /* 0x001fe400020f0eff */
[----:B------:R0:W-:Y:S01]  /*19b30*/  STL [R1+0x2a8], R5 ;  /* 0x0002a80501007387 */ /* 0x0001e20000100800 */
[----:B------:R-:W-:-:S03]  /*19b40*/  IMAD R78, R78, UR12, RZ ;  /* 0x0000000c4e4e7c24 */ /* 0x000fc6000f8e02ff */
[----:B------:R-:W-:Y:S01]  /*19b50*/  STL [R1+0xd10], R69 ;  /* 0x000d104501007387 */ /* 0x000fe20000100800 */
[----:B------:R-:W-:-:S03]  /*19b60*/  SEL R84, R92, R84, !P5 ;  /* 0x000000545c547207 */ /* 0x000fc60006800000 */
[----:B------:R1:W-:Y:S01]  /*19b70*/  STL [R1+0x28c], R0 ;  /* 0x00028c0001007387 */ /* 0x0003e20000100800 */
[----:B0-----:R-:W-:Y:S01]  /*19b80*/  LEA.HI.X.SX32 R5, R68, R7, 0x1, P3 ;  /* 0x0000000744057211 */ /* 0x001fe200018f0eff */
[----:B------:R-:W-:Y:S01]  /*19b90*/  IMAD R84, R84, UR12, RZ ;  /* 0x0000000c54547c24 */ /* 0x000fe2000f8e02ff */
[----:B-1----:R-:W-:Y:S02]  /*19ba0*/  IADD3 R0, P4, PT, R74, R10, RZ ;  /* 0x0000000a4a007210 */ /* 0x002fe40007f9e0ff */
[----:B------:R-:W-:-:S03]  /*19bb0*/  SEL R3, R92, R9, !P5 ;  /* 0x000000095c037207 */ /* 0x000fc60006800000 */
[----:B------:R0:W-:Y:S04]  /*19bc0*/  STL [R1+0x2b0], R0 ;  /* 0x0002b00001007387 */ /* 0x0001e80000100800 */
[----:B------:R-:W4:Y:S01]  /*19bd0*/  LDL.LU R9, [R1+0x324] ;  /* 0x0003240001097983 */ /* 0x000f220000300800 */
[----:B0-----:R-:W-:-:S03]  /*19be0*/  IADD3 R0, P3, PT, R78, R10, RZ ;  /* 0x0000000a4e007210 */ /* 0x001fc60007f7e0ff */
[----:B------:R0:W-:Y:S04]  /*19bf0*/  STL [R1+0x2a4], R5 ;  /* 0x0002a40501007387 */ /* 0x0001e80000100800 */
[----:B------:R1:W-:Y:S01]  /*19c00*/  STL [R1+0x2c8], R0 ;  /* 0x0002c80001007387 */ /* 0x0003e20000100800 */
[----:B0-----:R-:W-:-:S03]  /*19c10*/  LEA.HI.X.SX32 R5, R74, R7, 0x1, P4 ;  /* 0x000000074a057211 */ /* 0x001fc600020f0eff */
[----:B------:R-:W-:Y:S01]  /*19c20*/  STL [R1+0xd14], R74 ;  /* 0x000d144a01007387 */ /* 0x000fe20000100800 */
[----:B-1----:R-:W-:-:S03]  /*19c30*/  IADD3 R0, P4, PT, R84, R10, RZ ;  /* 0x0000000a54007210 */ /* 0x002fc60007f9e0ff */
[----:B------:R-:W-:Y:S04]  /*19c40*/  STL [R1+0x2ac], R5 ;  /* 0x0002ac0501007387 */ /* 0x000fe80000100800 */
[----:B------:R0:W-:Y:S04]  /*19c50*/  STL [R1+0x2d0], R0 ;  /* 0x0002d00001007387 */ /* 0x0001e80000100800 */
[----:B0-----:R-:W4:Y:S01]  /*19c60*/  LDL.LU R0, [R1+0x32c] ;  /* 0x00032c0001007983 */ /* 0x001f220000300800 */
[----:B------:R-:W-:Y:S01]  /*19c70*/  IMAD R88, R88, UR12, RZ ;  /* 0x0000000c58587c24 */ /* 0x000fe2000f8e02ff */
[----:B------:R-:W-:Y:S01]  /*19c80*/  LEA.HI.X.SX32 R5, R78, R7, 0x1, P3 ;  /* 0x000000074e057211 */ /* 0x000fe200018f0eff */
[----:B------:R-:W-:-:S03]  /*19c90*/  IMAD R91, R91, UR12, RZ ;  /* 0x0000000c5b5b7c24 */ /* 0x000fc6000f8e02ff */
[----:B------:R-:W-:Y:S01]  /*19ca0*/  IADD3 R6, P3, PT, R88, R10, RZ ;  /* 0x0000000a58067210 */ /* 0x000fe20007f7e0ff */
[----:B------:R0:W-:Y:S01]  /*19cb0*/  STL [R1+0x2c4], R5 ;  /* 0x0002c40501007387 */ /* 0x0001e20000100800 */
[----:B------:R-:W-:-:S03]  /*19cc0*/  IMAD R17, R3, UR12, RZ ;  /* 0x0000000c03117c24 */ /* 0x000fc6000f8e02ff */
[----:B------:R1:W-:Y:S01]  /*19cd0*/  STL [R1+0x2e8], R6 ;  /* 0x0002e80601007387 */ /* 0x0003e20000100800 */
[----:B0-----:R-:W-:-:S03]  /*19ce0*/  LEA.HI.X.SX32 R5, R84, R7, 0x1, P4 ;  /* 0x0000000754057211 */ /* 0x001fc600020f0eff */
[----:B------:R-:W-:Y:S01]  /*19cf0*/  STL [R1+0xd24], R84 ;  /* 0x000d245401007387 */ /* 0x000fe20000100800 */
[----:B-1----:R-:W-:-:S03]  /*19d00*/  LEA.HI.X.SX32 R6, R88, R7, 0x1, P3 ;  /* 0x0000000758067211 */ /* 0x002fc600018f0eff */
[----:B------:R2:W-:Y:S01]  /*19d10*/  STL [R1+0x2cc], R5 ;  /* 0x0002cc0501007387 */ /* 0x0005e20000100800 */
[----:B------:R-:W-:-:S03]  /*19d20*/  IADD3 R3, P3, PT, R91, R10, RZ ;  /* 0x0000000a5b037210 */ /* 0x000fc60007f7e0ff */
[----:B------:R-:W-:Y:S04]  /*19d30*/  STL [R1+0xd28], R88 ;  /* 0x000d285801007387 */ /* 0x000fe80000100800 */
[----:B------:R-:W-:Y:S01]  /*19d40*/  STL [R1+0x2e4], R6 ;  /* 0x0002e40601007387 */ /* 0x000fe20000100800 */
[----:B------:R-:W-:-:S04]  /*19d50*/  LOP3.LUT R4, R14, 0x1bc, RZ, 0xfc, !PT ;  /* 0x000001bc0e047812 */ /* 0x000fc800078efcff */
[----:B------:R-:W-:Y:S02]  /*19d60*/  ISETP.GE.AND P4, PT, R4, RZ, PT ;  /* 0x000000ff0400720c */ /* 0x000fe40003f86270 */
[----:B------:R-:W-:Y:S02]  /*19d70*/  IABS R15, R4 ;  /* 0x00000004000f7213 */ /* 0x000fe40000000000 */
[----:B--2---:R-:W-:Y:S02]  /*19d80*/  SEL R5, R92, R16, !P5 ;  /* 0x000000105c057207 */ /* 0x004fe40006800000 */
[----:B------:R-:W2:Y:S04]  /*19d90*/  LDL.LU R16, [R1+0x344] ;  /* 0x0003440001107983 */ /* 0x000ea80000300800 */
[----:B------:R0:W-:Y:S02]  /*19da0*/  STL [R1+0x2f0], R3 ;  /* 0x0002f00301007387 */ /* 0x0001e40000100800 */
[----:B0-----:R-:W-:-:S02]  /*19db0*/  LEA.HI.X.SX32 R3, R91, R7, 0x1, P3 ;  /* 0x000000075b037211 */ /* 0x001fc400018f0eff */
[----:B---3--:R-:W-:Y:S02]  /*19dc0*/  SEL R6, R92, R2, !P5 ;  /* 0x000000025c067207 */ /* 0x008fe40006800000 */
[----:B------:R-:W3:Y:S04]  /*19dd0*/  LDL.LU R2, [R1+0x34c] ;  /* 0x00034c0001027983 */ /* 0x000ee80000300800 */
[----:B------:R-:W-:Y:S04]  /*19de0*/  STL [R1+0xd2c], R91 ;  /* 0x000d2c5b01007387 */ /* 0x000fe80000100800 */
[----:B------:R0:W-:Y:S02]  /*19df0*/  STL [R1+0x2ec], R3 ;  /* 0x0002ec0301007387 */ /* 0x0001e40000100800 */
[----:B0-----:R-:W-:-:S05]  /*19e00*/  IADD3 R3, P3, PT, R17, R10, RZ ;  /* 0x0000000a11037210 */ /* 0x001fca0007f7e0ff */
[----:B------:R0:W-:Y:S01]  /*19e10*/  STL [R1+0x308], R3 ;  /* 0x0003080301007387 */ /* 0x0001e20000100800 */
[----:B----4-:R-:W-:-:S03]  /*19e20*/  SEL R4, R92, R8, !P5 ;  /* 0x000000085c047207 */ /* 0x010fc60006800000 */
[----:B------:R-:W4:Y:S01]  /*19e30*/  LDL.LU R8, [R1+0x364] ;  /* 0x0003640001087983 */ /* 0x000f220000300800 */
[----:B------:R-:W-:Y:S01]  /*19e40*/  IMAD R18, R5, UR12, RZ ;  /* 0x0000000c05127c24 */ /* 0x000fe2000f8e02ff */
[----:B------:R-:W-:Y:S01]  /*19e50*/  LEA.HI.X.SX32 R5, R17, R7, 0x1, P3 ;  /* 0x0000000711057211 */ /* 0x000fe200018f0eff */
[----:B------:R-:W-:-:S03]  /*19e60*/  IMAD R66, R6, UR12, RZ ;  /* 0x0000000c06427c24 */ /* 0x000fc6000f8e02ff */
[-C--:B0-----:R-:W-:Y:S01]  /*19e70*/  IADD3 R3, P3, PT, R18, R10.reuse, RZ ;  /* 0x0000000a12037210 */ /* 0x081fe20007f7e0ff */
[----:B------:R-:W-:Y:S01]  /*19e80*/  STL [R1+0x304], R5 ;  /* 0x0003040501007387 */ /* 0x000fe20000100800 */
[----:B------:R-:W-:Y:S02]  /*19e90*/  IMAD R68, R4, UR12, RZ ;  /* 0x0000000c04447c24 */ /* 0x000fe4000f8e02ff */
[----:B------:R-:W-:Y:S01]  /*19ea0*/  LEA.HI.X.SX32 R4, R18, R7, 0x1, P3 ;  /* 0x0000000712047211 */ /* 0x000fe200018f0eff */
[----:B------:R0:W-:Y:S04]  /*19eb0*/  STL [R1+0x310], R3 ;  /* 0x0003100301007387 */ /* 0x0001e80000100800 */
[----:B------:R-:W4:Y:S01]  /*19ec0*/  LDL.LU R90, [R1+0x36c] ;  /* 0x00036c00015a7983 */ /* 0x000f220000300800 */
[----:B0-----:R-:W-:-:S02]  /*19ed0*/  IADD3 R3, P3, PT, R66, R10, RZ ;  /* 0x0000000a42037210 */ /* 0x001fc40007f7e0ff */
[C---:B------:R-:W-:Y:S02]  /*19ee0*/  SEL R5, R92.reuse, R9, !P5 ;  /* 0x000000095c057207 */ /* 0x040fe40006800000 */
[----:B------:R-:W4:Y:S04]  /*19ef0*/  LDL.LU R9, [R1+0x384] ;  /* 0x0003840001097983 */ /* 0x000f280000300800 */
[----:B------:R-:W-:Y:S04]  /*19f00*/  STL [R1+0x30c], R4 ;  /* 0x00030c0401007387 */ /* 0x000fe80000100800 */
[----:B------:R0:W-:Y:S01]  /*19f10*/  STL [R1+0x328], R3 ;  /* 0x0003280301007387 */ /* 0x0001e20000100800 */
[----:B------:R-:W-:-:S03]  /*19f20*/  SEL R17, R92, R0, !P5 ;  /* 0x000000005c117207 */ /* 0x000fc60006800000 */
[----:B------:R-:W4:Y:S01]  /*19f30*/  LDL.LU R0, [R1+0x38c] ;  /* 0x00038c0001007983 */ /* 0x000f220000300800 */
[----:B0-----:R-:W-:Y:S01]  /*19f40*/  LEA.HI.X.SX32 R3, R66, R7, 0x1, P3 ;  /* 0x0000000742037211 */ /* 0x001fe200018f0eff */
[----:B------:R-:W-:Y:S02]  /*19f50*/  IMAD.HI.U32 R6, R13, R15, RZ ;  /* 0x0000000f0d067227 */ /* 0x000fe400078e00ff */
[----:B------:R-:W-:Y:S02]  /*19f60*/  STL [R1+0xd18], R66 ;  /* 0x000d184201007387 */ /* 0x000fe40000100800 */
[----:B------:R-:W-:Y:S02]  /*19f70*/  IMAD.MOV R6, RZ, RZ, -R6 ;  /* 0x000000ffff067224 */ /* 0x000fe400078e0a06 */
[----:B------:R0:W-:Y:S01]  /*19f80*/  STL [R1+0x324], R3 ;  /* 0x0003240301007387 */ /* 0x0001e20000100800 */
[----:B------:R-:W-:Y:S01]  /*19f90*/  IADD3 R4, P3, PT, R68, R10, RZ ;  /* 0x0000000a44047210 */ /* 0x000fe20007f7e0ff */
[----:B------:R-:W-:-:S02]  /*19fa0*/  IMAD R18, R5, UR12, RZ ;  /* 0x0000000c05127c24 */ /* 0x000fc4000f8e02ff */
[----:B------:R-:W-:Y:S01]  /*19fb0*/  IMAD R15, R11, R6, R15 ;  /* 0x000000060b0f7224 */ /* 0x000fe200078e020f */
[----:B0-----:R-:W4:Y:S01]  /*19fc0*/  LDL.LU R3, [R1+0x3a4] ;  /* 0x0003a40001037983 */ /* 0x001f220000300800 */
[----:B------:R-:W-:Y:S02]  /*19fd0*/  LEA.HI.X.SX32 R5, R68, R7, 0x1, P3 ;  /* 0x0000000744057211 */ /* 0x000fe400018f0eff */
[----:B------:R-:W-:Y:S01]  /*19fe0*/  IADD3 R6, P3, PT, R18, R10, RZ ;  /* 0x0000000a12067210 */ /* 0x000fe20007f7e0ff */
[----:B------:R2:W-:Y:S04]  /*19ff0*/  STL [R1+0x330], R4 ;  /* 0x0003300401007387 */ /* 0x0005e80000100800 */
[----:B------:R-:W-:Y:S01]  /*1a000*/  STL [R1+0xd1c], R15 ;  /* 0x000d1c0f01007387 */ /* 0x000fe20000100800 */
[----:B------:R-:W-:-:S03]  /*1a010*/  IMAD R17, R17, UR12, RZ ;  /* 0x0000000c11117c24 */ /* 0x000fc6000f8e02ff */
[----:B------:R-:W-:Y:S04]  /*1a020*/  STL [R1+0xd20], R68 ;  /* 0x000d204401007387 */ /* 0x000fe80000100800 */
[----:B------:R-:W-:Y:S01]  /*1a030*/  STL [R1+0x32c], R5 ;  /* 0x00032c0501007387 */ /* 0x000fe20000100800 */
[----:B--2---:R-:W-:-:S03]  /*1a040*/  SEL R4, R92, R16, !P5 ;  /* 0x000000105c047207 */ /* 0x004fc60006800000 */
[----:B------:R-:W2:Y:S04]  /*1a050*/  LDL.LU R16, [R1+0x3ac] ;  /* 0x0003ac0001107983 */ /* 0x000ea80000300800 */
[----:B------:R0:W-:Y:S02]  /*1a060*/  STL [R1+0x348], R6 ;  /* 0x0003480601007387 */ /* 0x0001e40000100800 */
[----:B0-----:R-:W-:Y:S01]  /*1a070*/  IMAD R6, R4, UR12, RZ ;  /* 0x0000000c04067c24 */ /* 0x001fe2000f8e02ff */
[----:B------:R-:W-:Y:S02]  /*1a080*/  LEA.HI.X.SX32 R4, R18, R7, 0x1, P3 ;  /* 0x0000000712047211 */ /* 0x000fe400018f0eff */
[----:B------:R-:W-:Y:S02]  /*1a090*/  IADD3 R15, P3, PT, R17, R10, RZ ;  /* 0x0000000a110f7210 */ /* 0x000fe40007f7e0ff */
[----:B---3--:R-:W-:-:S02]  /*1a0a0*/  SEL R5, R92, R2, !P5 ;  /* 0x000000025c057207 */ /* 0x008fc40006800000 */
[----:B------:R-:W3:Y:S04]  /*1a0b0*/  LDL.LU R2, [R1+0x3c4] ;  /* 0x0003c40001027983 */ /* 0x000ee80000300800 */
[----:B------:R4:W-:Y:S04]  /*1a0c0*/  STL [R1+0x344], R4 ;  /* 0x0003440401007387 */ /* 0x0009e80000100800 */
[----:B------:R0:W-:Y:S01]  /*1a0d0*/  STL [R1+0x350], R15 ;  /* 0x0003500f01007387 */ /* 0x0001e20000100800 */
[----:B------:R-:W-:Y:S01]  /*1a0e0*/  IMAD R18, R5, UR12, RZ ;  /* 0x0000000c05127c24 */ /* 0x000fe2000f8e02ff */
[----:B------:R-:W-:-:S02]  /*1a0f0*/  LEA.HI.X.SX32 R5, R17, R7, 0x1, P3 ;  /* 0x0000000711057211 */ /* 0x000fc400018f0eff */
[----:B----4-:R-:W-:Y:S02]  /*1a100*/  SEL R4, R92, R8, !P5 ;  /* 0x000000085c047207 */ /* 0x010fe40006800000 */
[----:B------:R-:W4:Y:S01]  /*1a110*/  LDL.LU R8, [R1+0x3cc] ;  /* 0x0003cc0001087983 */ /* 0x000f220000300800 */
[----:B0-----:R-:W-:-:S03]  /*1a120*/  IADD3 R15, P3, PT, R6, R10, RZ ;  /* 0x0000000a060f7210 */ /* 0x001fc60007f7e0ff */
[----:B------:R0:W-:Y:S04]  /*1a130*/  STL [R1+0x34c], R5 ;  /* 0x00034c0501007387 */ /* 0x0001e80000100800 */
[----:B------:R1:W-:Y:S01]  /*1a140*/  STL [R1+0x368], R15 ;  /* 0x0003680f01007387 */ /* 0x0003e20000100800 */
[----:B------:R-:W-:Y:S01]  /*1a150*/  IMAD R17, R4, UR12, RZ ;  /* 0x0000000c04117c24 */ /* 0x000fe2000f8e02ff */
[----:B0-----:R-:W-:Y:S02]  /*1a160*/  SEL R5, R92, R90, !P5 ;  /* 0x0000005a5c057207 */ /* 0x001fe40006800000 */
[----:B-1----:R-:W-:Y:S02]  /*1a170*/  LEA.HI.X.SX32 R15, R6, R7, 0x1, P3 ;  /* 0x00000007060f7211 */ /* 0x002fe400018f0eff */
[----:B------:R-:W-:-:S03]  /*1a180*/  IADD3 R6, P3, PT, R18, R10, RZ ;  /* 0x0000000a12067210 */ /* 0x000fc60007f7e0ff */
[----:B------:R-:W-:Y:S01]  /*1a190*/  STL [R1+0x364], R15 ;  /* 0x0003640f01007387 */ /* 0x000fe20000100800 */
[----:B------:R-:W-:Y:S02]  /*1a1a0*/  LEA.HI.X.SX32 R18, R18, R7, 0x1, P3 ;  /* 0x0000000712127211 */ /* 0x000fe400018f0eff */
[C---:B------:R-:W-:Y:S02]  /*1a1b0*/  SEL R4, R92.reuse, R9, !P5 ;  /* 0x000000095c047207 */ /* 0x040fe40006800000 */
[----:B------:R-:W4:Y:S04]  /*1a1c0*/  LDL.LU R9, [R1+0x3e4] ;  /* 0x0003e40001097983 */ /* 0x000f280000300800 */
[----:B------:R0:W-:Y:S04]  /*1a1d0*/  STL [R1+0x370], R6 ;  /* 0x0003700601007387 */ /* 0x0001e80000100800 */
[----:B------:R1:W-:Y:S01]  /*1a1e0*/  STL [R1+0x36c], R18 ;  /* 0x00036c1201007387 */ /* 0x0003e20000100800 */
[----:B0-----:R-:W-:Y:S01]  /*1a1f0*/  IMAD R6, R5, UR12, RZ ;  /* 0x0000000c05067c24 */ /* 0x001fe2000f8e02ff */
[----:B------:R-:W-:-:S02]  /*1a200*/  SEL R5, R92, R0, !P5 ;  /* 0x000000005c057207 */ /* 0x000fc40006800000 */
[----:B------:R-:W4:Y:S01]  /*1a210*/  LDL.LU R0, [R1+0x3f0] ;  /* 0x0003f00001007983 */ /* 0x000f220000300800 */
[----:B------:R-:W-:-:S04]  /*1a220*/  IADD3 R15, P3, PT, R17, R10, RZ ;  /* 0x0000000a110f7210 */ /* 0x000fc80007f7e0ff */
[----:B------:R-:W-:Y:S01]  /*1a230*/  LEA.HI.X.SX32 R17, R17, R7, 0x1, P3 ;  /* 0x0000000711117211 */ /* 0x000fe200018f0eff */
[----:B------:R0:W-:Y:S01]  /*1a240*/  STL [R1+0x388], R15 ;  /* 0x0003880f01007387 */ /* 0x0001e20000100800 */
[----:B-1----:R-:W-:-:S03]  /*1a250*/  IMAD R18, R4, UR12, RZ ;  /* 0x0000000c04127c24 */ /* 0x002fc6000f8e02ff */
[----:B------:R1:W-:Y:S04]  /*1a260*/  STL [R1+0x384], R17 ;  /* 0x0003841101007387 */ /* 0x0003e80000100800 */
[----:B------:R-:W4:Y:S01]  /*1a270*/  LDL.LU R89, [R1+0x3ec] ;  /* 0x0003ec0001597983 */ /* 0x000f220000300800 */
[-C--:B0-----:R-:W-:Y:S02]  /*1a280*/  IADD3 R15, P3, PT, R6, R10.reuse, RZ ;  /* 0x0000000a060f7210 */ /* 0x081fe40007f7e0ff */
[----:B------:R-:W-:Y:S01]  /*1a290*/  SEL R4, R92, R3, !P5 ;  /* 0x000000035c047207 */ /* 0x000fe20006800000 */
[----:B-1----:R-:W-:Y:S01]  /*1a2a0*/  IMAD R17, R5, UR12, RZ ;  /* 0x0000000c05117c24 */ /* 0x002fe2000f8e02ff */
[----:B------:R-:W-:Y:S02]  /*1a2b0*/  LEA.HI.X.SX32 R5, R6, R7, 0x1, P3 ;  /* 0x0000000706057211 */ /* 0x000fe400018f0eff */
[----:B------:R-:W-:Y:S01]  /*1a2c0*/  IADD3 R3, P3, PT, R18, R10, RZ ;  /* 0x0000000a12037210 */ /* 0x000fe20007f7e0ff */
[----:B------:R0:W-:Y:S01]  /*1a2d0*/  STL [R1+0x390], R15 ;  /* 0x0003900f01007387 */ /* 0x0001e20000100800 */
[----:B------:R-:W-:-:S03]  /*1a2e0*/  IMAD R6, R4, UR12, RZ ;  /* 0x0000000c04067c24 */ /* 0x000fc6000f8e02ff */
[----:B------:R-:W4:Y:S01]  /*1a2f0*/  LDL.LU R90, [R1+0x404] ;  /* 0x00040400015a7983 */ /* 0x000f220000300800 */
[----:B------:R-:W-:-:S03]  /*1a300*/  LEA.HI.X.SX32 R4, R18, R7, 0x1, P3 ;  /* 0x0000000712047211 */ /* 0x000fc600018f0eff */
[----:B------:R-:W-:Y:S04]  /*1a310*/  STL [R1+0x38c], R5 ;  /* 0x00038c0501007387 */ /* 0x000fe80000100800 */
[----:B------:R1:W-:Y:S01]  /*1a320*/  STL [R1+0x3a8], R3 ;  /* 0x0003a80301007387 */ /* 0x0003e20000100800 */
[----:B0-----:R-:W-:-:S03]  /*1a330*/  IADD3 R15, P3, PT, R17, R10, RZ ;  /* 0x0000000a110f7210 */ /* 0x001fc60007f7e0ff */
[----:B-1----:R-:W4:Y:S04]  /*1a340*/  LDL.LU R3, [R1+0x40c] ;  /* 0x00040c0001037983 */ /* 0x002f280000300800 */
[----:B------:R3:W-:Y:S01]  /*1a350*/  STL [R1+0x3a4], R4 ;  /* 0x0003a40401007387 */ /* 0x0007e20000100800 */
[----:B--2---:R-:W-:-:S03]  /*1a360*/  SEL R5, R92, R16, !P5 ;  /* 0x000000105c057207 */ /* 0x004fc60006800000 */
[----:B------:R-:W2:Y:S04]  /*1a370*/  LDL.LU R16, [R1+0x424] ;  /* 0x0004240001107983 */ /* 0x000ea80000300800 */
[----:B------:R0:W-:Y:S01]  /*1a380*/  STL [R1+0x3b0], R15 ;  /* 0x0003b00f01007387 */ /* 0x0001e20000100800 */
[----:B------:R-:W-:Y:S01]  /*1a390*/  IMAD R18, R5, UR12, RZ ;  /* 0x0000000c05127c24 */ /* 0x000fe2000f8e02ff */
[----:B---3--:R-:W-:Y:S02]  /*1a3a0*/  SEL R4, R92, R2, !P5 ;  /* 0x000000025c047207 */ /* 0x008fe40006800000 */
[----:B------:R-:W-:Y:S02]  /*1a3b0*/  LEA.HI.X.SX32 R2, R17, R7, 0x1, P3 ;  /* 0x0000000711027211 */ /* 0x000fe400018f0eff */
[----:B0-----:R-:W-:-:S03]  /*1a3c0*/  IADD3 R15, P3, PT, R6, R10, RZ ;  /* 0x0000000a060f7210 */ /* 0x001fc60007f7e0ff */
[----:B------:R0:W-:Y:S04]  /*1a3d0*/  STL [R1+0x3ac], R2 ;  /* 0x0003ac0201007387 */ /* 0x0001e80000100800 */
[----:B0-----:R-:W3:Y:S04]  /*1a3e0*/  LDL.LU R2, [R1+0x42c] ;  /* 0x00042c0001027983 */ /* 0x001ee80000300800 */
[----:B------:R-:W-:Y:S01]  /*1a3f0*/  STL [R1+0x3c8], R15 ;  /* 0x0003c80f01007387 */ /* 0x000fe20000100800 */
[----:B----4-:R-:W-:-:S03]  /*1a400*/  SEL R5, R92, R8, !P5 ;  /* 0x000000085c057207 */ /* 0x010fc60006800000 */
[----:B------:R-:W4:Y:S01]  /*1a410*/  LDL.LU R8, [R1+0x444] ;  /* 0x0004440001087983 */ /* 0x000f220000300800 */
[----:B------:R-:W-:Y:S01]  /*1a420*/  IMAD R17, R4, UR12, RZ ;  /* 0x0000000c04117c24 */ /* 0x000fe2000f8e02ff */
[----:B------:R-:W-:Y:S02]  /*1a430*/  LEA.HI.X.SX32 R4, R6, R7, 0x1, P3 ;  /* 0x0000000706047211 */ /* 0x000fe400018f0eff */
[----:B------:R-:W-:-:S03]  /*1a440*/  IADD3 R6, P3, PT, R18, R10, RZ ;  /* 0x0000000a12067210 */ /* 0x000fc60007f7e0ff */
[----:B------:R-:W-:Y:S04]  /*1a450*/  STL [R1+0x3c4], R4 ;  /* 0x0003c40401007387 */ /* 0x000fe80000100800 */
[----:B------:R0:W-:Y:S02]  /*1a460*/  STL [R1+0x3d0], R6 ;  /* 0x0003d00601007387 */ /* 0x0001e40000100800 */
[----:B0-----:R-:W-:Y:S01]  /*1a470*/  IMAD R6, R5, UR12, RZ ;  /* 0x0000000c05067c24 */ /* 0x001fe2000f8e02ff */
[----:B------:R-:W-:Y:S02]  /*1a480*/  LEA.HI.X.SX32 R5, R18, R7, 0x1, P3 ;  /* 0x0000000712057211 */ /* 0x000fe400018f0eff */
[----:B------:R-:W-:Y:S02]  /*1a490*/  IADD3 R15, P3, PT, R17, R10, RZ ;  /* 0x0000000a110f7210 */ /* 0x000fe40007f7e0ff */
[----:B------:R-:W-:-:S02]  /*1a4a0*/  SEL R4, R92, R9, !P5 ;  /* 0x000000095c047207 */ /* 0x000fc40006800000 */
[----:B------:R-:W4:Y:S04]  /*1a4b0*/  LDL.LU R9, [R1+0x44c] ;  /* 0x00044c0001097983 */ /* 0x000f280000300800 */
[----:B------:R0:W-:Y:S04]  /*1a4c0*/  STL [R1+0x3cc], R5 ;  /* 0x0003cc0501007387 */ /* 0x0001e80000100800 */
[----:B------:R1:W-:Y:S01]  /*1a4d0*/  STL [R1+0x3e8], R15 ;  /* 0x0003e80f01007387 */ /* 0x0003e20000100800 */
[----:B0-----:R-:W-:-:S03]  /*1a4e0*/  SEL R5, R92, R0, !P5 ;  /* 0x000000005c057207 */ /* 0x001fc60006800000 */
[----:B------:R-:W4:Y:S01]  /*1a4f0*/  LDL.LU R0, [R1+0x464] ;  /* 0x0004640001007983 */ /* 0x000f220000300800 */
[----:B------:R-:W-:Y:S01]  /*1a500*/  IMAD R18, R4, UR12, RZ ;  /* 0x0000000c04127c24 */ /* 0x000fe2000f8e02ff */
[----:B------:R-:W-:Y:S02]  /*1a510*/  LEA.HI.X.SX32 R4, R17, R7, 0x1, P3 ;  /* 0x0000000711047211 */ /* 0x000fe400018f0eff */
[----:B-1----:R-:W-:-:S03]  /*1a520*/  IADD3 R15, P3, PT, R6, R10, RZ ;  /* 0x0000000a060f7210 */ /* 0x002fc60007f7e0ff */
[----:B------:R0:W-:Y:S01]  /*1a530*/  STL [R1+0x3e4], R4 ;  /* 0x0003e40401007387 */ /* 0x0001e20000100800 */
[----:B------:R-:W-:Y:S01]  /*1a540*/  LEA.HI.X.SX32 R6, R6, R7, 0x1, P3 ;  /* 0x0000000706067211 */ /* 0x000fe200018f0eff */
[----:B------:R-:W-:Y:S02]  /*1a550*/  IMAD R17, R5, UR12, RZ ;  /* 0x0000000c05117c24 */ /* 0x000fe4000f8e02ff */
[----:B------:R1:W-:Y:S04]  /*1a560*/  STL [R1+0x3f0], R15 ;  /* 0x0003f00f01007387 */ /* 0x0003e80000100800 */
[----:B------:R1:W-:Y:S01]  /*1a570*/  STL [R1+0x3ec], R6 ;  /* 0x0003ec0601007387 */ /* 0x0003e20000100800 */
[----:B0-----:R-:W-:Y:S02]  /*1a580*/  SEL R4, R92, R89, !P5 ;  /* 0x000000595c047207 */ /* 0x001fe40006800000 */
[----:B-1----:R-:W-:-:S04]  /*1a590*/  IADD3 R15, P3, PT, R18, R10, RZ ;  /* 0x0000000a120f7210 */ /* 0x002fc80007f7e0ff */
[----:B------:R-:W-:Y:S01]  /*1a5a0*/  LEA.HI.X.SX32 R18, R18, R7, 0x1, P3 ;  /* 0x0000000712127211 */ /* 0x000fe200018f0eff */
[----:B------:R0:W-:Y:S01]  /*1a5b0*/  STL [R1+0x408], R15 ;  /* 0x0004080f01007387 */ /* 0x0001e20000100800 */
[----:B------:R-:W-:Y:S01]  /*1a5c0*/  IMAD R6, R4, UR12, RZ ;  /* 0x0000000c04067c24 */ /* 0x000fe2000f8e02ff */
[----:B------:R-:W-:Y:S02]  /*1a5d0*/  SEL R5, R92, R90, !P5 ;  /* 0x0000005a5c057207 */ /* 0x000fe40006800000 */
[----:B------:R1:W-:Y:S01]  /*1a5e0*/  STL [R1+0x404], R18 ;  /* 0x0004041201007387 */ /* 0x0003e20000100800 */
[----:B0-----:R-:W-:-:S05]  /*1a5f0*/  IADD3 R15, P3, PT, R17, R10, RZ ;  /* 0x0000000a110f7210 */ /* 0x001fca0007f7e0ff */
[----:B------:R0:W-:Y:S01]  /*1a600*/  STL [R1+0x410], R15 ;  /* 0x0004100f01007387 */ /* 0x0001e20000100800 */
[----:B-1----:R-:W-:Y:S01]  /*1a610*/  IMAD R18, R5, UR12, RZ ;  /* 0x0000000c05127c24 */ /* 0x002fe2000f8e02ff */
[----:B------:R-:W-:Y:S02]  /*1a620*/  SEL R4, R92, R3, !P5 ;  /* 0x000000035c047207 */ /* 0x000fe40006800000 */
[----:B0-----:R-:W-:Y:S02]  /*1a630*/  LEA.HI.X.SX32 R15, R17, R7, 0x1, P3 ;  /* 0x00000007110f7211 */ /* 0x001fe400018f0eff */
[----:B------:R-:W-:-:S03]  /*1a640*/  IADD3 R3, P3, PT, R6, R10, RZ ;  /* 0x0000000a06037210 */ /* 0x000fc60007f7e0ff */
[----:B------:R-:W-:Y:S01]  /*1a650*/  STL [R1+0x40c], R15 ;  /* 0x00040c0f01007387 */ /* 0x000fe20000100800 */
[----:B------:R-:W-:-:S03]  /*1a660*/  LEA.HI.X.SX32 R6, R6, R7, 0x1, P3 ;  /* 0x0000000706067211 */ /* 0x000fc600018f0eff */
[----:B------:R0:W-:Y:S01]  /*1a670*/  STL [R1+0x428], R3 ;  /* 0x0004280301007387 */ /* 0x0001e20000100800 */
[----:B------:R-:W-:-:S03]  /*1a680*/  IMAD R17, R4, UR12, RZ ;  /* 0x0000000c04117c24 */ /* 0x000fc6000f8e02ff */
[----:B------:R-:W-:Y:S01]  /*1a690*/  STL [R1+0x424], R6 ;  /* 0x0004240601007387 */ /* 0x000fe20000100800 */
[----:B0-----:R-:W-:-:S05]  /*1a6a0*/  IADD3 R3, P3, PT, R18, R10, RZ ;  /* 0x0000000a12037210 */ /* 0x001fca0007f7e0ff */
[----:B------:R0:W-:Y:S02]  /*1a6b0*/  STL [R1+0x430], R3 ;  /* 0x0004300301007387 */ /* 0x0001e40000100800 */
[----:B0-----:R-:W-:-:S05]  /*1a6c0*/  LEA.HI.X.SX32 R3, R18, R7, 0x1, P3 ;  /* 0x0000000712037211 */ /* 0x001fca00018f0eff */
[----:B------:R0:W-:Y:S01]  /*1a6d0*/  STL [R1+0x42c], R3 ;  /* 0x00042c0301007387 */ /* 0x0001e20000100800 */
[----:B--2---:R-:W-:-:S05]  /*1a6e0*/  SEL R5, R92, R16, !P5 ;  /* 0x000000105c057207 */ /* 0x004fca0006800000 */
[----:B------:R-:W-:Y:S01]  /*1a6f0*/  IMAD R6, R5, UR12, RZ ;  /* 0x0000000c05067c24 */ /* 0x000fe2000f8e02ff */
[----:B---3--:R-:W-:Y:S02]  /*1a700*/  SEL R4, R92, R2, !P5 ;  /* 0x000000025c047207 */ /* 0x008fe40006800000 */
[----:B------:R-:W-:-:S04]  /*1a710*/  IADD3 R2, P3, PT, R17, R10, RZ ;  /* 0x0000000a11027210 */ /* 0x000fc80007f7e0ff */
[----:B0-----:R-:W-:Y:S02]  /*1a720*/  LEA.HI.X.SX32 R3, R17, R7, 0x1, P3 ;  /* 0x0000000711037211 */ /* 0x001fe400018f0eff */
[----:B----4-:R-:W-:Y:S02]  /*1a730*/  SEL R5, R92, R8, !P5 ;  /* 0x000000085c057207 */ /* 0x010fe40006800000 */
[----:B------:R-:W2:Y:S04]  /*1a740*/  LDL.LU R8, [R1+0x46c] ;  /* 0x00046c0001087983 */ /* 0x000ea80000300800 */
[----:B------:R0:W-:Y:S04]  /*1a750*/  STL [R1+0x448], R2 ;  /* 0x0004480201007387 */ /* 0x0001e80000100800 */
[----:B------:R-:W-:Y:S01]  /*1a760*/  STL [R1+0x444], R3 ;  /* 0x0004440301007387 */ /* 0x000fe20000100800 */
[----:B0-----:R-:W-:-:S05]  /*1a770*/  IADD3 R2, P3, PT, R6, R10, RZ ;  /* 0x0000000a06027210 */ /* 0x001fca0007f7e0ff */
[----:B------:R0:W-:Y:S04]  /*1a780*/  STL [R1+0x450], R2 ;  /* 0x0004500201007387 */ /* 0x0001e80000100800 */
[----:B------:R-:W3:Y:S01]  /*1a790*/  LDL.LU R16, [R1+0x484] ;  /* 0x0004840001107983 */ /* 0x000ee20000300800 */
[----:B------:R-:W-:Y:S01]  /*1a7a0*/  IMAD R18, R4, UR12, RZ ;  /* 0x0000000c04127c24 */ /* 0x000fe2000f8e02ff */
[----:B0-----:R-:W-:Y:S02]  /*1a7b0*/  LEA.HI.X.SX32 R2, R6, R7, 0x1, P3 ;  /* 0x0000000706027211 */ /* 0x001fe400018f0eff */
[----:B------:R-:W-:Y:S01]  /*1a7c0*/  SEL R4, R92, R9, !P5 ;  /* 0x000000095c047207 */ /* 0x000fe20006800000 */
[----:B------:R-:W-:Y:S01]  /*1a7d0*/  IMAD R17, R5, UR12, RZ ;  /* 0x0000000c05117c24 */ /* 0x000fe2000f8e02ff */
[----:B------:R-:W-:Y:S01]  /*1a7e0*/  IADD3 R9, P3, PT, R18, R10, RZ ;  /* 0x0000000a12097210 */ /* 0x000fe20007f7e0ff */
[----:B------:R0:W-:Y:S04]  /*1a7f0*/  STL [R1+0x44c], R2 ;  /* 0x00044c0201007387 */ /* 0x0001e80000100800 */
[----:B------:R-:W4:Y:S04]  /*1a800*/  LDL.LU R87, [R1+0x48c] ;  /* 0x00048c0001577983 */ /* 0x000f280000300800 */
[----:B------:R-:W4:Y:S01]  /*1a810*/  LDL.LU R89, [R1+0x4a4] ;  /* 0x0004a40001597983 */ /* 0x000f220000300800 */
[----:B------:R-:W-:-:S03]  /*1a820*/  SEL R5, R92, R0, !P5 ;  /* 0x000000005c057207 */ /* 0x000fc60006800000 */
[----:B------:R-:W4:Y:S04]  /*1a830*/  LDL.LU R0, [R1+0x4ac] ;  /* 0x0004ac0001007983 */ /* 0x000f280000300800 */
        /* <DEDUP_REMOVED lines=17> */
[----:B0-----:R-:W-:-:S02]  /*1a950*/  LEA.HI.X.SX32 R2, R18, R7, 0x1, P3 ;  /* 0x0000000712027211 */ /* 0x001fc400018f0eff */
[----:B------:R-:W-:-:S05]  /*1a960*/  IADD3 R15, P3, PT, R17, R10, RZ ;  /* 0x0000000a110f7210 */ /* 0x000fca0007f7e0ff */
[----:B------:R0:W-:Y:S01]  /*1a970*/  STL [R1+0x470], R15 ;  /* 0x0004700f01007387 */ /* 0x0001e20000100800 */
[----:B------:R-:W-:Y:S02]  /*1a980*/  IMAD R6, R4, UR12, RZ ;  /* 0x0000000c04067c24 */ /* 0x000fe4000f8e02ff */
[----:B------:R-:W-:Y:S01]  /*1a990*/  IMAD R18, R5, UR12, RZ ;  /* 0x0000000c05127c24 */ /* 0x000fe2000f8e02ff */
[----:B------:R-:W-:Y:S01]  /*1a9a0*/  STL [R1+0x464], R2 ;  /* 0x0004640201007387 */ /* 0x000fe20000100800 */
[----:B0-----:R-:W-:-:S05]  /*1a9b0*/  LEA.HI.X.SX32 R15, R17, R7, 0x1, P3 ;  /* 0x00000007110f7211 */ /* 0x001fca00018f0eff */
[----:B------:R0:W-:Y:S01]  /*1a9c0*/  STL [R1+0x46c], R15 ;  /* 0x00046c0f01007387 */ /* 0x0001e20000100800 */
[----:B--2---:R-:W-:Y:S02]  /*1a9d0*/  SEL R4, R92, R8, !P5 ;  /* 0x000000085c047207 */ /* 0x004fe40006800000 */
[----:B------:R-:W-:-:S03]  /*1a9e0*/  IADD3 R8, P3, PT, R6, R10, RZ ;  /* 0x0000000a06087210 */ /* 0x000fc60007f7e0ff */
[----:B------:R-:W-:Y:S01]  /*1a9f0*/  IMAD R17, R4, UR12, RZ ;  /* 0x0000000c04117c24 */ /* 0x000fe2000f8e02ff */
[-C--:B------:R-:W-:Y:S02]  /*1aa00*/  LEA.HI.X.SX32 R4, R6, R7.reuse, 0x1, P3 ;  /* 0x0000000706047211 */ /* 0x080fe400018f0eff */
[----:B------:R-:W-:Y:S02]  /*1aa10*/  IADD3 R6, P3, PT, R18, R10, RZ ;  /* 0x0000000a12067210 */ /* 0x000fe40007f7e0ff */
[----:B---3--:R-:W-:Y:S02]  /*1aa20*/  SEL R5, R92, R16, !P5 ;  /* 0x000000105c057207 */ /* 0x008fe40006800000 */
[----:B------:R-:W2:Y:S01]  /*1aa30*/  LDL.LU R16, [R1+0x4e4] ;  /* 0x0004e40001107983 */ /* 0x000ea20000300800 */
[----:B------:R-:W-:-:S03]  /*1aa40*/  LEA.HI.X.SX32 R18, R18, R7, 0x1, P3 ;  /* 0x0000000712127211 */ /* 0x000fc600018f0eff */
[----:B------:R-:W-:Y:S01]  /*1aa50*/  STL [R1+0x488], R8 ;  /* 0x0004880801007387 */ /* 0x000fe20000100800 */
[----:B0-----:R-:W-:-:S03]  /*1aa60*/  IADD3 R15, P3, PT, R17, R10, RZ ;  /* 0x0000000a110f7210 */ /* 0x001fc60007f7e0ff */
[----:B------:R4:W-:Y:S04]  /*1aa70*/  STL [R1+0x484], R4 ;  /* 0x0004840401007387 */ /* 0x0009e80000100800 */
[----:B------:R-:W3:Y:S04]  /*1aa80*/  LDL.LU R86, [R1+0x4ec] ;  /* 0x0004ec0001567983 */ /* 0x000ee80000300800 */
[----:B------:R0:W-:Y:S01]  /*1aa90*/  STL [R1+0x490], R6 ;  /* 0x0004900601007387 */ /* 0x0001e20000100800 */
[----:B----4-:R-:W-:-:S03]  /*1aaa0*/  SEL R4, R92, R87, !P5 ;  /* 0x000000575c047207 */ /* 0x010fc60006800000 */
[----:B------:R1:W-:Y:S01]  /*1aab0*/  STL [R1+0x48c], R18 ;  /* 0x00048c1201007387 */ /* 0x0003e20000100800 */
[----:B------:R-:W-:-:S03]  /*1aac0*/  LEA.HI.X.SX32 R17, R17, R7, 0x1, P3 ;  /* 0x0000000711117211 */ /* 0x000fc600018f0eff */
[----:B------:R-:W4:Y:S01]  /*1aad0*/  LDL.LU R87, [R1+0x504] ;  /* 0x0005040001577983 */ /* 0x000f220000300800 */
[----:B0-----:R-:W-:-:S03]  /*1aae0*/  IMAD R6, R5, UR12, RZ ;  /* 0x0000000c05067c24 */ /* 0x001fc6000f8e02ff */
[----:B------:R0:W-:Y:S01]  /*1aaf0*/  STL [R1+0x4a8], R15 ;  /* 0x0004a80f01007387 */ /* 0x0001e20000100800 */
[----:B-1----:R-:W-:Y:S01]  /*1ab00*/  IMAD R18, R4, UR12, RZ ;  /* 0x0000000c04127c24 */ /* 0x002fe2000f8e02ff */
[----:B------:R-:W-:Y:S02]  /*1ab10*/  SEL R5, R92, R89, !P5 ;  /* 0x000000595c057207 */ /* 0x000fe40006800000 */
[----:B------:R1:W-:Y:S04]  /*1ab20*/  STL [R1+0x4a4], R17 ;  /* 0x0004a41101007387 */ /* 0x0003e80000100800 */
[----:B------:R-:W4:Y:S01]  /*1ab30*/  LDL.LU R89, [R1+0x50c] ;  /* 0x00050c0001597983 */ /* 0x000f220000300800 */
[----:B0-----:R-:W-:-:S04]  /*1ab40*/  IADD3 R15, P3, PT, R6, R10, RZ ;  /* 0x0000000a060f7210 */ /* 0x001fc80007f7e0ff */
[----:B------:R-:W-:Y:S02]  /*1ab50*/  LEA.HI.X.SX32 R6, R6, R7, 0x1, P3 ;  /* 0x0000000706067211 */ /* 0x000fe400018f0eff */
[----:B------:R-:W-:Y:S01]  /*1ab60*/  SEL R4, R92, R0, !P5 ;  /* 0x000000005c047207 */ /* 0x000fe20006800000 */
[----:B------:R-:W-:Y:S01]  /*1ab70*/  STL [R1+0x4b0], R15 ;  /* 0x0004b00f01007387 */ /* 0x000fe20000100800 */
[----:B------:R-:W-:-:S03]  /*1ab80*/  IADD3 R0, P3, PT, R18, R10, RZ ;  /* 0x0000000a12007210 */ /* 0x000fc60007f7e0ff */
[----:B------:R0:W-:Y:S01]  /*1ab90*/  STL [R1+0x4ac], R6 ;  /* 0x0004ac0601007387 */ /* 0x0001e20000100800 */
[----:B-1----:R-:W-:Y:S01]  /*1aba0*/  IMAD R17, R5, UR12, RZ ;  /* 0x0000000c05117c24 */ /* 0x002fe2000f8e02ff */
[----:B------:R-:W-:Y:S02]  /*1abb0*/  SEL R5, R92, R90, !P5 ;  /* 0x0000005a5c057207 */ /* 0x000fe40006800000 */
[----:B------:R-:W4:Y:S01]  /*1abc0*/  LDL.LU R90, [R1+0x524] ;  /* 0x00052400015a7983 */ /* 0x000f220000300800 */
[----:B0-----:R-:W-:Y:S01]  /*1abd0*/  IMAD R6, R4, UR12, RZ ;  /* 0x0000000c04067c24 */ /* 0x001fe2000f8e02ff */
[----:B------:R-:W-:Y:S02]  /*1abe0*/  LEA.HI.X.SX32 R4, R18, R7, 0x1, P3 ;  /* 0x0000000712047211 */ /* 0x000fe400018f0eff */
[----:B------:R-:W-:Y:S04]  /*1abf0*/  STL [R1+0x4c8], R0 ;  /* 0x0004c80001007387 */ /* 0x000fe80000100800 */
[----:B------:R0:W-:Y:S02]  /*1ac00*/  STL [R1+0x4c4], R4 ;  /* 0x0004c40401007387 */ /* 0x0001e40000100800 */
[----:B0-----:R-:W-:-:S02]  /*1ac10*/  SEL R4, R92, R3, !P5 ;  /* 0x000000035c047207 */ /* 0x001fc40006800000 */
[----:B------:R-:W4:Y:S01]  /*1ac20*/  LDL.LU R3, [R1+0x52c] ;  /* 0x00052c0001037983 */ /* 0x000f220000300800 */
[----:B------:R-:W-:-:S04]  /*1ac30*/  IADD3 R15, P3, PT, R17, R10, RZ ;  /* 0x0000000a110f7210 */ /* 0x000fc80007f7e0ff */
[----:B------:R-:W-:Y:S01]  /*1ac40*/  LEA.HI.X.SX32 R17, R17, R7, 0x1, P3 ;  /* 0x0000000711117211 */ /* 0x000fe200018f0eff */
[----:B------:R0:W-:Y:S01]  /*1ac50*/  STL [R1+0x4d0], R15 ;  /* 0x0004d00f01007387 */ /* 0x0001e20000100800 */
[----:B------:R-:W-:-:S03]  /*1ac60*/  IMAD R18, R5, UR12, RZ ;  /* 0x0000000c05127c24 */ /* 0x000fc6000f8e02ff */
[----:B------:R1:W-:Y:S01]  /*1ac70*/  STL [R1+0x4cc], R17 ;  /* 0x0004cc1101007387 */ /* 0x0003e20000100800 */
[----:B0-----:R-:W-:Y:S01]  /*1ac80*/  IADD3 R15, P3, PT, R6, R10, RZ ;  /* 0x0000000a060f7210 */ /* 0x001fe20007f7e0ff */
[----:B-1----:R-:W-:-:S04]  /*1ac90*/  IMAD R17, R4, UR12, RZ ;  /* 0x0000000c04117c24 */ /* 0x002fc8000f8e02ff */
[----:B------:R0:W-:Y:S01]  /*1aca0*/  STL [R1+0x4e8], R15 ;  /* 0x0004e80f01007387 */ /* 0x0001e20000100800 */
[-C--:B------:R-:W-:Y:S02]  /*1acb0*/  LEA.HI.X.SX32 R4, R6, R7.reuse, 0x1, P3 ;  /* 0x0000000706047211 */ /* 0x080fe400018f0eff */
[----:B------:R-:W-:Y:S02]  /*1acc0*/  IADD3 R91, P3, PT, R18, R10, RZ ;  /* 0x0000000a125b7210 */ /* 0x000fe40007f7e0ff */
[----:B--2---:R-:W-:Y:S02]  /*1acd0*/  SEL R5, R92, R16, !P5 ;  /* 0x000000105c057207 */ /* 0x004fe40006800000 */
[----:B------:R-:W2:Y:S03]  /*1ace0*/  LDL.LU R16, [R1+0x544] ;  /* 0x0005440001107983 */ /* 0x000ea60000300800 */
[----:B------:R-:W-:Y:S01]  /*1acf0*/  IMAD R6, R5, UR12, RZ ;  /* 0x0000000c05067c24 */ /* 0x000fe2000f8e02ff */
[----:B------:R3:W-:Y:S01]  /*1ad00*/  STL [R1+0x4e4], R4 ;  /* 0x0004e40401007387 */ /* 0x0007e20000100800 */
[----:B------:R-:W-:-:S03]  /*1ad10*/  LEA.HI.X.SX32 R5, R18, R7, 0x1, P3 ;  /* 0x0000000712057211 */ /* 0x000fc600018f0eff */
[----:B------:R-:W2:Y:S01]  /*1ad20*/  LDL.LU R83, [R1+0x54c] ;  /* 0x00054c0001537983 */ /* 0x000ea20000300800 */
[----:B0-----:R-:W-:-:S03]  /*1ad30*/  IADD3 R15, P3, PT, R17, R10, RZ ;  /* 0x0000000a110f7210 */ /* 0x001fc60007f7e0ff */
[----:B------:R-:W-:Y:S01]  /*1ad40*/  STL [R1+0x4f0], R91 ;  /* 0x0004f05b01007387 */ /* 0x000fe20000100800 */
[----:B------:R-:W-:-:S03]  /*1ad50*/  LEA.HI.X.SX32 R17, R17, R7, 0x1, P3 ;  /* 0x0000000711117211 */ /* 0x000fc600018f0eff */
[----:B------:R4:W-:Y:S01]  /*1ad60*/  STL [R1+0x4ec], R5 ;  /* 0x0004ec0501007387 */ /* 0x0009e20000100800 */
[----:B---3--:R-:W-:-:S03]  /*1ad70*/  SEL R4, R92, R86, !P5 ;  /* 0x000000565c047207 */ /* 0x008fc60006800000 */
[----:B------:R-:W3:Y:S04]  /*1ad80*/  LDL.LU R85, [R1+0x564] ;  /* 0x0005640001557983 */ /* 0x000ee80000300800 */
[----:B------:R0:W-:Y:S01]  /*1ad90*/  STL [R1+0x508], R15 ;  /* 0x0005080f01007387 */ /* 0x0001e20000100800 */
[----:B----4-:R-:W-:-:S03]  /*1ada0*/  SEL R5, R92, R87, !P5 ;  /* 0x000000575c057207 */ /* 0x010fc60006800000 */
[----:B------:R1:W-:Y:S01]  /*1adb0*/  STL [R1+0x504], R17 ;  /* 0x0005041101007387 */ /* 0x0003e20000100800 */
[----:B------:R-:W-:-:S03]  /*1adc0*/  IMAD R18, R4, UR12, RZ ;  /* 0x0000000c04127c24 */ /* 0x000fc6000f8e02ff */
[----:B------:R-:W4:Y:S01]  /*1add0*/  LDL.LU R86, [R1+0x56c] ;  /* 0x00056c0001567983 */ /* 0x000f220000300800 */
[-C--:B0-----:R-:W-:Y:S02]  /*1ade0*/  IADD3 R15, P3, PT, R6, R10.reuse, RZ ;  /* 0x0000000a060f7210 */ /* 0x081fe40007f7e0ff */
[----:B------:R-:W-:Y:S01]  /*1adf0*/  SEL R4, R92, R89, !P5 ;  /* 0x000000595c047207 */ /* 0x000fe20006800000 */
[----:B-1----:R-:W-:Y:S02]  /*1ae00*/  IMAD R17, R5, UR12, RZ ;  /* 0x0000000c05117c24 */ /* 0x002fe4000f8e02ff */
[----:B------:R0:W-:Y:S01]  /*1ae10*/  STL [R1+0x510], R15 ;  /* 0x0005100f01007387 */ /* 0x0001e20000100800 */
[----:B------:R-:W-:Y:S02]  /*1ae20*/  LEA.HI.X.SX32 R5, R6, R7, 0x1, P3 ;  /* 0x0000000706057211 */ /* 0x000fe400018f0eff */
[----:B------:R-:W-:Y:S01]  /*1ae30*/  IADD3 R88, P3, PT, R18, R10, RZ ;  /* 0x0000000a12587210 */ /* 0x000fe20007f7e0ff */
[----:B------:R-:W4:Y:S01]  /*1ae40*/  LDL.LU R87, [R1+0x584] ;  /* 0x0005840001577983 */ /* 0x000f220000300800 */
[----:B------:R-:W-:-:S02]  /*1ae50*/  IMAD R6, R4, UR12, RZ ;  /* 0x0000000c04067c24 */ /* 0x000fc4000f8e02ff */
[----:B------:R-:W-:Y:S01]  /*1ae60*/  LEA.HI.X.SX32 R4, R18, R7, 0x1, P3 ;  /* 0x0000000712047211 */ /* 0x000fe200018f0eff */
[----:B------:R1:W-:Y:S01]  /*1ae70*/  STL [R1+0x50c], R5 ;  /* 0x00050c0501007387 */ /* 0x0003e20000100800 */
[----:B0-----:R-:W-:-:S03]  /*1ae80*/  IADD3 R15, P3, PT, R17, R10, RZ ;  /* 0x0000000a110f7210 */ /* 0x001fc60007f7e0ff */
[----:B------:R-:W4:Y:S04]  /*1ae90*/  LDL.LU R89, [R1+0x58c] ;  /* 0x00058c0001597983 */ /* 0x000f280000300800 */
[----:B------:R-:W-:Y:S01]  /*1aea0*/  STL [R1+0x528], R88 ;  /* 0x0005285801007387 */ /* 0x000fe20000100800 */
[----:B-1----:R-:W-:-:S03]  /*1aeb0*/  SEL R5, R92, R90, !P5 ;  /* 0x0000005a5c057207 */ /* 0x002fc60006800000 */
[----:B------:R0:W-:Y:S04]  /*1aec0*/  STL [R1+0x524], R4 ;  /* 0x0005240401007387 */ /* 0x0001e80000100800 */
[----:B------:R-:W4:Y:S04]  /*1aed0*/  LDL.LU R90, [R1+0x5a4] ;  /* 0x0005a400015a7983 */ /* 0x000f280000300800 */
[----:B------:R1:W-:Y:S01]  /*1aee0*/  STL [R1+0x530], R15 ;  /* 0x0005300f01007387 */ /* 0x0003e20000100800 */
[----:B0-----:R-:W-:-:S03]  /*1aef0*/  SEL R4, R92, R3, !P5 ;  /* 0x000000035c047207 */ /* 0x001fc60006800000 */
[----:B------:R-:W4:Y:S01]  /*1af00*/  LDL.LU R3, [R1+0x5ac] ;  /* 0x0005ac0001037983 */ /* 0x000f220000300800 */
[----:B------:R-:W-:Y:S01]  /*1af10*/  IMAD R18, R5, UR12, RZ ;  /* 0x0000000c05127c24 */ /* 0x000fe2000f8e02ff */
[-C--:B------:R-:W-:Y:S02]  /*1af20*/  LEA.HI.X.SX32 R5, R17, R7.reuse, 0x1, P3 ;  /* 0x0000000711057211 */ /* 0x080fe400018f0eff */
[-C--:B------:R-:W-:Y:S01]  /*1af30*/  IADD3 R84, P3, PT, R6, R10.reuse, RZ ;  /* 0x0000000a06547210 */ /* 0x080fe20007f7e0ff */
[----:B------:R-:W-:Y:S02]  /*1af40*/  IMAD R17, R4, UR12, RZ ;  /* 0x0000000c04117c24 */ /* 0x000fe4000f8e02ff */
[----:B------:R2:W-:Y:S01]  /*1af50*/  STL [R1+0x52c], R5 ;  /* 0x00052c0501007387 */ /* 0x0005e20000100800 */
[----:B------:R-:W-:Y:S02]  /*1af60*/  LEA.HI.X.SX32 R4, R6, R7, 0x1, P3 ;  /* 0x0000000706047211 */ /* 0x000fe400018f0eff */
[----:B-1----:R-:W-:-:S04]  /*1af70*/  IADD3 R15, P3, PT, R18, R10, RZ ;  /* 0x0000000a120f7210 */ /* 0x002fc80007f7e0ff */
[----:B------:R-:W-:Y:S02]  /*1af80*/  LEA.HI.X.SX32 R18, R18, R7, 0x1, P3 ;  /* 0x0000000712127211 */ /* 0x000fe400018f0eff */
[----:B--2---:R-:W-:Y:S02]  /*1af90*/  SEL R5, R92, R16, !P5 ;  /* 0x000000105c057207 */ /* 0x004fe40006800000 */
[----:B------:R-:W2:Y:S04]  /*1afa0*/  LDL.LU R16, [R1+0x5c4] ;  /* 0x0005c40001107983 */ /* 0x000ea80000300800 */
[----:B------:R-:W-:Y:S01]  /*1afb0*/  STL [R1+0x548], R84 ;  /* 0x0005485401007387 */ /* 0x000fe20000100800 */
[----:B------:R-:W-:-:S03]  /*1afc0*/  IMAD R6, R5, UR12, RZ ;  /* 0x0000000c05067c24 */ /* 0x000fc6000f8e02ff */
[----:B------:R0:W-:Y:S04]  /*1afd0*/  STL [R1+0x544], R4 ;  /* 0x0005440401007387 */ /* 0x0001e80000100800 */
[----:B------:R1:W-:Y:S04]  /*1afe0*/  STL [R1+0x550], R15 ;  /* 0x0005500f01007387 */ /* 0x0003e80000100800 */
[----:B------:R3:W-:Y:S01]  /*1aff0*/  STL [R1+0x54c], R18 ;  /* 0x00054c1201007387 */ /* 0x0007e20000100800 */
[----:B0-----:R-:W-:Y:S02]  /*1b000*/  SEL R4, R92, R83, !P5 ;  /* 0x000000535c047207 */ /* 0x001fe40006800000 */
[----:B-1----:R-:W-:-:S04]  /*1b010*/  IADD3 R15, P3, PT, R17, R10, RZ ;  /* 0x0000000a110f7210 */ /* 0x002fc80007f7e0ff */
[----:B------:R-:W-:Y:S01]  /*1b020*/  LEA.HI.X.SX32 R17, R17, R7, 0x1, P3 ;  /* 0x0000000711117211 */ /* 0x000fe200018f0eff */
[----:B------:R0:W-:Y:S01]  /*1b030*/  STL [R1+0x568], R15 ;  /* 0x0005680f01007387 */ /* 0x0001e20000100800 */
[----:B---3--:R-:W-:Y:S01]  /*1b040*/  IMAD R18, R4, UR12, RZ ;  /* 0x0000000c04127c24 */ /* 0x008fe2000f8e02ff */
[----:B------:R-:W-:Y:S02]  /*1b050*/  SEL R5, R92, R85, !P5 ;  /* 0x000000555c057207 */ /* 0x000fe40006800000 */
[----:B------:R1:W-:Y:S01]  /*1b060*/  STL [R1+0x564], R17 ;  /* 0x0005641101007387 */ /* 0x0003e20000100800 */
[----:B0-----:R-:W-:-:S04]  /*1b070*/  IADD3 R15, P3, PT, R6, R10, RZ ;  /* 0x0000000a060f7210 */ /* 0x001fc80007f7e0ff */
[----:B------:R-:W-:Y:S01]  /*1b080*/  LEA.HI.X.SX32 R6, R6, R7, 0x1, P3 ;  /* 0x0000000706067211 */ /* 0x000fe200018f0eff */
[----:B------:R0:W-:Y:S01]  /*1b090*/  STL [R1+0x570], R15 ;  /* 0x0005700f01007387 */ /* 0x0001e20000100800 */
[----:B-1----:R-:W-:Y:S01]  /*1b0a0*/  IMAD R17, R5, UR12, RZ ;  /* 0x0000000c05117c24 */ /* 0x002fe2000f8e02ff */
[----:B----4-:R-:W-:Y:S02]  /*1b0b0*/  SEL R4, R92, R86, !P5 ;  /* 0x000000565c047207 */ /* 0x010fe40006800000 */
[----:B------:R1:W-:Y:S01]  /*1b0c0*/  STL [R1+0x56c], R6 ;  /* 0x00056c0601007387 */ /* 0x0003e20000100800 */
[----:B0-----:R-:W-:-:S04]  /*1b0d0*/  IADD3 R15, P3, PT, R18, R10, RZ ;  /* 0x0000000a120f7210 */ /* 0x001fc80007f7e0ff */
[----:B------:R-:W-:Y:S01]  /*1b0e0*/  LEA.HI.X.SX32 R18, R18, R7, 0x1, P3 ;  /* 0x0000000712127211 */ /* 0x000fe200018f0eff */
[----:B------:R0:W-:Y:S01]  /*1b0f0*/  STL [R1+0x588], R15 ;  /* 0x0005880f01007387 */ /* 0x0001e20000100800 */
[----:B-1----:R-:W-:Y:S01]  /*1b100*/  IMAD R6, R4, UR12, RZ ;  /* 0x0000000c04067c24 */ /* 0x002fe2000f8e02ff */
[----:B------:R-:W-:Y:S02]  /*1b110*/  SEL R5, R92, R87, !P5 ;  /* 0x000000575c057207 */ /* 0x000fe40006800000 */
        /* <DEDUP_REMOVED lines=11> */
[----:B0-----:R-:W-:Y:S02]  /*1b1d0*/  IADD3 R15, P3, PT, R18, R10, RZ ;  /* 0x0000000a120f7210 */ /* 0x001fe40007f7e0ff */
[----:B------:R-:W-:Y:S04]  /*1b1e0*/  STL [R1+0x5a4], R6 ;  /* 0x0005a40601007387 */ /* 0x000fe80000100800 */
[----:B------:R-:W-:Y:S01]  /*1b1f0*/  STL [R1+0x5b0], R15 ;  /* 0x0005b00f01007387 */ /* 0x000fe20000100800 */
[----:B------:R-:W-:-:S02]  /*1b200*/  SEL R4, R92, R3, !P5 ;  /* 0x000000035c047207 */ /* 0x000fc40006800000 */
[----:B------:R-:W-:-:S05]  /*1b210*/  LEA.HI.X.SX32 R3, R18, R7, 0x1, P3 ;  /* 0x0000000712037211 */ /* 0x000fca00018f0eff */
[----:B------:R0:W-:Y:S04]  /*1b220*/  STL [R1+0x5ac], R3 ;  /* 0x0005ac0301007387 */ /* 0x0001e80000100800 */
[----:B------:R-:W3:Y:S04]  /*1b230*/  LDL.LU R75, [R1+0x7f0] ;  /* 0x0007f000014b7983 */ /* 0x000ee80000300800 */
[----:B0-----:R-:W4:Y:S01]  /*1b240*/  LDL.LU R3, [R1+0x7ec] ;  /* 0x0007ec0001037983 */ /* 0x001f220000300800 */
[C---:B------:R-:W-:Y:S01]  /*1b250*/  IADD3 R68, P3, PT, R17.reuse, R10, RZ ;  /* 0x0000000a11447210 */ /* 0x040fe20007f7e0ff */
[----:B------:R-:W0:Y:S03]  /*1b260*/  S2R R85, SR_TID.X ;  /* 0x0000000000557919 */ /* 0x000e260000002100 */
[----:B------:R-:W-:-:S02]  /*1b270*/  LEA.HI.X.SX32 R15, R17, R7, 0x1, P3 ;  /* 0x00000007110f7211 */ /* 0x000fc400018f0eff */
[----:B------:R-:W-:-:S03]  /*1b280*/  SEL R5, R92, R90, !P5 ;  /* 0x0000005a5c057207 */ /* 0x000fc60006800000 */
[----:B------:R1:W-:Y:S02]  /*1b290*/  STL [R1+0x5c4], R15 ;  /* 0x0005c40f01007387 */ /* 0x0003e40000100800 */
[----:B------:R-:W-:Y:S02]  /*1b2a0*/  IMAD R6, R5, UR12, RZ ;  /* 0x0000000c05067c24 */ /* 0x000fe4000f8e02ff */
[----:B------:R-:W4:Y:S01]  /*1b2b0*/  LDL.LU R90, [R1+0x7e8] ;  /* 0x0007e800015a7983 */ /* 0x000f220000300800 */
[----:B------:R-:W-:Y:S02]  /*1b2c0*/  IMAD R4, R4, UR12, RZ ;  /* 0x0000000c04047c24 */ /* 0x000fe4000f8e02ff */
[----:B------:R-:W-:Y:S01]  /*1b2d0*/  IADD3 R66, P3, PT, R6, R10, RZ ;  /* 0x0000000a06427210 */ /* 0x000fe20007f7e0ff */
[----:B------:R-:W4:Y:S01]  /*1b2e0*/  LDL.LU R76, [R1+0x7e4] ;  /* 0x0007e400014c7983 */ /* 0x000f220000300800 */
[----:B------:R-:W-:-:S04]  /*1b2f0*/  @!UP1 UIADD3 UR4, UPT, UPT, -UR6, 0x100000, URZ ;  /* 0x0010000006049890 */ /* 0x000fc8000fffe1ff */
[----:B------:R-:W-:Y:S02]  /*1b300*/  @!UP1 USHF.L.U32 UR5, UR4, 0xb, URZ ;  /* 0x0000000b04059899 */ /* 0x000fe400080006ff */
[----:B------:R-:W-:Y:S01]  /*1b310*/  @!UP1 USHF.L.U32 UR4, UR4, 0x1, URZ ;  /* 0x0000000104049899 */ /* 0x000fe200080006ff */
[----:B------:R-:W4:Y:S01]  /*1b320*/  LDL.LU R77, [R1+0x7d0] ;  /* 0x0007d000014d7983 */ /* 0x000f220000300800 */
[----:B-1----:R-:W-:Y:S01]  /*1b330*/  LEA.HI.X.SX32 R15, R6, R7, 0x1, P3 ;  /* 0x00000007060f7211 */ /* 0x002fe200018f0eff */
[----:B------:R-:W1:Y:S02]  /*1b340*/  LDCU UR6, c[0x0][0x3b0] ;  /* 0x00007600ff0677ac */ /* 0x000e640008000800 */
[----:B------:R-:W4:Y:S01]  /*1b350*/  LDL.LU R79, [R1+0x7cc] ;  /* 0x0007cc00014f7983 */ /* 0x000f220000300800 */
[----:B------:R-:W-:-:S03]  /*1b360*/  IADD3 R69, P3, PT, R4, R10, RZ ;  /* 0x0000000a04457210 */ /* 0x000fc60007f7e0ff */
[----:B------:R-:W4:Y:S04]  /*1b370*/  LDL.LU R80, [R1+0x7c8] ;  /* 0x0007c80001507983 */ /* 0x000f280000300800 */
[----:B------:R-:W4:Y:S01]  /*1b380*/  LDL.LU R81, [R1+0x7c4] ;  /* 0x0007c40001517983 */ /* 0x000f220000300800 */
[----:B------:R-:W-:-:S03]  /*1b390*/  LEA.HI.X.SX32 R74, R4, R7, 0x1, P3 ;  /* 0x00000007044a7211 */ /* 0x000fc600018f0eff */
[----:B------:R-:W4:Y:S04]  /*1b3a0*/  LDL.LU R82, [R1+0x7b0] ;  /* 0x0007b00001527983 */ /* 0x000f280000300800 */
[----:B------:R-:W4:Y:S01]  /*1b3b0*/  LDL.LU R87, [R1+0x7ac] ;  /* 0x0007ac0001577983 */ /* 0x000f220000300800 */
[----:B------:R-:W-:-:S03]  /*1b3c0*/  VOTEU.ALL UP1, P1 ;  /* 0x0000000000ff7886 */ /* 0x000fc60000820000 */
[----:B------:R-:W4:Y:S01]  /*1b3d0*/  LDL.LU R89, [R1+0x7a8] ;  /* 0x0007a80001597983 */ /* 0x000f220000300800 */
[----:B0-----:R-:W-:Y:S01]  /*1b3e0*/  LOP3.LUT R85, R85, 0x7f, RZ, 0xc0, !PT ;  /* 0x0000007f55557812 */ /* 0x001fe200078ec0ff */
[----:B------:R0:W0:Y:S02]  /*1b3f0*/  @!UP1 SYNCS.EXCH.64 URZ, [UR9+0x14008], UR4 ;  /* 0x0140080409ff95b2 */ /* 0x0000240008000100 */
[----:B------:R-:W4:Y:S04]  /*1b400*/  LDL.LU R83, [R1+0x7a4] ;  /* 0x0007a40001537983 */ /* 0x000f280000300800 */
[----:B------:R-:W4:Y:S04]  /*1b410*/  LDL.LU R86, [R1+0x790] ;  /* 0x0007900001567983 */ /* 0x000f280000300800 */
[----:B------:R-:W-:Y:S01]  /*1b420*/  STL [R1+0x5c8], R68 ;  /* 0x0005c84401007387 */ /* 0x000fe20000100800 */
[----:B--2---:R-:W-:Y:S01]  /*1b430*/  SEL R5, R92, R16, !P5 ;  /* 0x000000105c057207 */ /* 0x004fe20006800000 */
[----:B------:R-:W-:Y:S01]  /*1b440*/  VIADD R4, R12, 0x1be ;  /* 0x000001be0c047836 */ /* 0x000fe20000000000 */
[----:B------:R-:W-:Y:S01]  /*1b450*/  LOP3.LUT R78, R14, 0x1c4, RZ, 0xfc, !PT ;  /* 0x000001c40e4e7812 */ /* 0x000fe200078efcff */
[----:B0-----:R-:W0:Y:S02]  /*1b460*/  LDCU UR4, c[0x0][0x3b0] ;  /* 0x00007600ff0477ac */ /* 0x001e240008000800 */
[----:B------:R-:W-:Y:S01]  /*1b470*/  IMAD R5, R5, UR12, RZ ;  /* 0x0000000c05057c24 */ /* 0x000fe2000f8e02ff */
[----:B------:R-:W-:Y:S01]  /*1b480*/  STL [R1+0x5d0], R66 ;  /* 0x0005d04201007387 */ /* 0x000fe20000100800 */
[----:B------:R-:W-:Y:S01]  /*1b490*/  LOP3.LUT R6, R85, 0x30, RZ, 0x3c, !PT ;  /* 0x0000003055067812 */ /* 0x000fe200078e3cff */
[----:B------:R-:W2:Y:S02]  /*1b4a0*/  LDCU UR5, c[0x0][0x3b0] ;  /* 0x00007600ff0577ac */ /* 0x000ea40008000800 */
[C---:B------:R-:W-:Y:S01]  /*1b4b0*/  IADD3 R16, P3, PT, R5.reuse, R10, RZ ;  /* 0x0000000a05107210 */ /* 0x040fe20007f7e0ff */
[----:B------:R-:W-:Y:S03]  /*1b4c0*/  STL [R1+0x5cc], R15 ;  /* 0x0005cc0f01007387 */ /* 0x000fe60000100800 */
[----:B------:R-:W-:Y:S01]  /*1b4d0*/  LEA.HI.X.SX32 R93, R5, R7, 0x1, P3 ;  /* 0x00000007055d7211 */ /* 0x000fe200018f0eff */
[----:B------:R-:W-:Y:S04]  /*1b4e0*/  STL [R1+0x5e8], R69 ;  /* 0x0005e84501007387 */ /* 0x000fe80000100800 */
[----:B------:R-:W-:Y:S04]  /*1b4f0*/  STL [R1+0x5e4], R74 ;  /* 0x0005e44a01007387 */ /* 0x000fe80000100800 */
[----:B------:R-:W-:Y:S04]  /*1b500*/  STL [R1+0x5f0], R16 ;  /* 0x0005f01001007387 */ /* 0x000fe80000100800 */
[----:B------:R-:W-:Y:S04]  /*1b510*/  STL [R1+0x5ec], R93 ;  /* 0x0005ec5d01007387 */ /* 0x000fe80000100800 */
[----:B---3--:R-:W-:Y:S04]  /*1b520*/  STS.U8 [R85+UR9+0x10000], R75 ;  /* 0x0100004b55007988 */ /* 0x008fe80008000009 */
[----:B----4-:R3:W-:Y:S04]  /*1b530*/  STS.U8 [R85+UR9+0x10400], R3 ;  /* 0x0104000355007988 */ /* 0x0107e80008000009 */
[----:B---3--:R-:W3:Y:S01]  /*1b540*/  LDL.LU R3, [R1+0x78c] ;  /* 0x00078c0001037983 */ /* 0x008ee20000300800 */
[----:B------:R-:W-:-:S02]  /*1b550*/  IABS R17, R4 ;  /* 0x0000000400117213 */ /* 0x000fc40000000000 */
[----:B------:R-:W-:Y:S01]  /*1b560*/  ISETP.GE.AND P3, PT, R4, RZ, PT ;  /* 0x000000ff0400720c */ /* 0x000fe20003f66270 */
[----:B------:R4:W-:Y:S02]  /*1b570*/  STS.U8 [R85+UR9+0x10800], R90 ;  /* 0x0108005a55007988 */ /* 0x0009e40008000009 */
[----:B------:R-:W-:-:S04]  /*1b580*/  IMAD.HI.U32 R4, R13, R17, RZ ;  /* 0x000000110d047227 */ /* 0x000fc800078e00ff */
[----:B------:R-:W-:Y:S01]  /*1b590*/  IMAD.MOV R4, RZ, RZ, -R4 ;  /* 0x000000ffff047224 */ /* 0x000fe200078e0a04 */
[----:B----4-:R-:W4:Y:S03]  /*1b5a0*/  LDL.LU R90, [R1+0x788] ;  /* 0x00078800015a7983 */ /* 0x010f260000300800 */
[----:B------:R-:W-:Y:S01]  /*1b5b0*/  IMAD R17, R11, R4, R17 ;  /* 0x000000040b117224 */ /* 0x000fe200078e0211 */
[----:B------:R-:W-:Y:S01]  /*1b5c0*/  LOP3.LUT R4, R85, 0x10, RZ, 0x3c, !PT ;  /* 0x0000001055047812 */ /* 0x000fe200078e3cff */
[----:B------:R-:W-:Y:S04]  /*1b5d0*/  STS.U8 [R85+UR9+0x10c00], R76 ;  /* 0x010c004c55007988 */ /* 0x000fe80008000009 */
[----:B------:R-:W-:Y:S04]  /*1b5e0*/  STS.U8 [R85+UR9+0x11000], R77 ;  /* 0x0110004d55007988 */ /* 0x000fe80008000009 */
[----:B------:R-:W-:Y:S04]  /*1b5f0*/  STS.U8 [R85+UR9+0x11400], R79 ;  /* 0x0114004f55007988 */ /* 0x000fe80008000009 */
[----:B------:R-:W2:Y:S04]  /*1b600*/  LDL.LU R51, [R1+0x784] ;  /* 0x0007840001337983 */ /* 0x000ea80000300800 */
[----:B------:R-:W-:Y:S04]  /*1b610*/  STS.U8 [R85+UR9+0x11800], R80 ;  /* 0x0118005055007988 */ /* 0x000fe80008000009 */
[----:B------:R-:W2:Y:S04]  /*1b620*/  LDL.LU R52, [R1+0x770] ;  /* 0x0007700001347983 */ /* 0x000ea80000300800 */
[----:B------:R-:W-:Y:S04]  /*1b630*/  STS.U8 [R85+UR9+0x11c00], R81 ;  /* 0x011c005155007988 */ /* 0x000fe80008000009 */
[----:B------:R-:W2:Y:S04]  /*1b640*/  LDL.LU R53, [R1+0x76c] ;  /* 0x00076c0001357983 */ /* 0x000ea80000300800 */
[----:B------:R0:W-:Y:S04]  /*1b650*/  STS.U8 [R4+UR9+0x10480], R87 ;  /* 0x0104805704007988 */ /* 0x0001e80008000009 */
[----:B------:R-:W2:Y:S04]  /*1b660*/  LDL.LU R62, [R1+0x768] ;  /* 0x00076800013e7983 */ /* 0x000ea80000300800 */
[----:B0-----:R-:W2:Y:S04]  /*1b670*/  LDL.LU R87, [R1+0x764] ;  /* 0x0007640001577983 */ /* 0x001ea80000300800 */
[----:B------:R-:W2:Y:S04]  /*1b680*/  LDL.LU R63, [R1+0x750] ;  /* 0x00075000013f7983 */ /* 0x000ea80000300800 */
[----:B------:R-:W2:Y:S04]  /*1b690*/  LDL.LU R64, [R1+0x74c] ;  /* 0x00074c0001407983 */ /* 0x000ea80000300800 */
[----:B------:R0:W-:Y:S04]  /*1b6a0*/  STS.U8 [R4+UR9+0x10880], R89 ;  /* 0x0108805904007988 */ /* 0x0001e80008000009 */
[----:B------:R-:W2:Y:S04]  /*1b6b0*/  LDL.LU R65, [R1+0x748] ;  /* 0x0007480001417983 */ /* 0x000ea80000300800 */
[----:B0-----:R-:W2:Y:S04]  /*1b6c0*/  LDL.LU R89, [R1+0x744] ;  /* 0x0007440001597983 */ /* 0x001ea80000300800 */
[----:B------:R-:W2:Y:S04]  /*1b6d0*/  LDL.LU R67, [R1+0x730] ;  /* 0x0007300001437983 */ /* 0x000ea80000300800 */
[----:B------:R-:W2:Y:S04]  /*1b6e0*/  LDL.LU R70, [R1+0x72c] ;  /* 0x00072c0001467983 */ /* 0x000ea80000300800 */
[----:B------:R-:W2:Y:S04]  /*1b6f0*/  LDL.LU R71, [R1+0x728] ;  /* 0x0007280001477983 */ /* 0x000ea80000300800 */
[----:B------:R-:W2:Y:S04]  /*1b700*/  LDL.LU R72, [R1+0x724] ;  /* 0x0007240001487983 */ /* 0x000ea80000300800 */
[----:B------:R-:W2:Y:S04]  /*1b710*/  LDL.LU R73, [R1+0x710] ;  /* 0x0007100001497983 */ /* 0x000ea80000300800 */
[----:B------:R-:W2:Y:S04]  /*1b720*/  LDL.LU R75, [R1+0x70c] ;  /* 0x00070c00014b7983 */ /* 0x000ea80000300800 */
[----:B------:R-:W2:Y:S04]  /*1b730*/  LDL.LU R76, [R1+0x708] ;  /* 0x00070800014c7983 */ /* 0x000ea80000300800 */
[----:B------:R-:W2:Y:S04]  /*1b740*/  LDL.LU R77, [R1+0x704] ;  /* 0x00070400014d7983 */ /* 0x000ea80000300800 */
[----:B---3--:R0:W-:Y:S04]  /*1b750*/  STS.U8 [R4+UR9+0x11480], R3 ;  /* 0x0114800304007988 */ /* 0x0081e80008000009 */
[----:B0-----:R-:W3:Y:S04]  /*1b760*/  LDL.LU R3, [R1+0x6f0] ;  /* 0x0006f00001037983 */ /* 0x001ee80000300800 */
[----:B------:R-:W3:Y:S04]  /*1b770*/  LDL.LU R79, [R1+0x6ec] ;  /* 0x0006ec00014f7983 */ /* 0x000ee80000300800 */
[----:B------:R-:W3:Y:S04]  /*1b780*/  LDL.LU R80, [R1+0x6e8] ;  /* 0x0006e80001507983 */ /* 0x000ee80000300800 */
[----:B------:R0:W-:Y:S04]  /*1b790*/  STS.U8 [R4+UR9+0x10080], R82 ;  /* 0x0100805204007988 */ /* 0x0001e80008000009 */
[----:B------:R-:W3:Y:S04]  /*1b7a0*/  LDL.LU R81, [R1+0x6e4] ;  /* 0x0006e40001517983 */ /* 0x000ee80000300800 */
[----:B------:R1:W-:Y:S04]  /*1b7b0*/  STS.U8 [R4+UR9+0x10c80], R83 ;  /* 0x010c805304007988 */ /* 0x0003e80008000009 */
[----:B0-----:R-:W3:Y:S04]  /*1b7c0*/  LDL.LU R82, [R1+0x6d0] ;  /* 0x0006d00001527983 */ /* 0x001ee80000300800 */
[----:B------:R0:W-:Y:S04]  /*1b7d0*/  STS.U8 [R4+UR9+0x11080], R86 ;  /* 0x0110805604007988 */ /* 0x0001e80008000009 */
[----:B-1----:R-:W3:Y:S04]  /*1b7e0*/  LDL.LU R83, [R1+0x6cc] ;  /* 0x0006cc0001537983 */ /* 0x002ee80000300800 */
[----:B----4-:R1:W-:Y:S04]  /*1b7f0*/  STS.U8 [R4+UR9+0x11880], R90 ;  /* 0x0118805a04007988 */ /* 0x0103e80008000009 */
[----:B0-----:R-:W4:Y:S01]  /*1b800*/  LDL.LU R86, [R1+0x6c8] ;  /* 0x0006c80001567983 */ /* 0x001f220000300800 */
[----:B------:R-:W-:-:S03]  /*1b810*/  IABS R18, R78 ;  /* 0x0000004e00127213 */ /* 0x000fc60000000000 */
[----:B-1----:R-:W4:Y:S02]  /*1b820*/  LDL.LU R90, [R1+0x6c4] ;  /* 0x0006c400015a7983 */ /* 0x002f240000300800 */
[----:B------:R-:W-:-:S04]  /*1b830*/  IMAD.HI.U32 R5, R13, R18, RZ ;  /* 0x000000120d057227 */ /* 0x000fc800078e00ff */
[----:B------:R-:W-:Y:S01]  /*1b840*/  IMAD.MOV R5, RZ, RZ, -R5 ;  /* 0x000000ffff057224 */ /* 0x000fe200078e0a05 */
[----:B--2---:R0:W-:Y:S03]  /*1b850*/  STS.U8 [R4+UR9+0x11c80], R51 ;  /* 0x011c803304007988 */ /* 0x0041e60008000009 */
[----:B------:R-:W-:Y:S01]  /*1b860*/  IMAD R18, R11, R5, R18 ;  /* 0x000000050b127224 */ /* 0x000fe200078e0212 */
[C---:B------:R-:W-:Y:S02]  /*1b870*/  LOP3.LUT R5, R85.reuse, 0x20, RZ, 0x3c, !PT ;  /* 0x0000002055057812 */ /* 0x040fe400078e3cff */
[----:B0-----:R-:W-:-:S03]  /*1b880*/  LOP3.LUT R4, R85, 0x40, RZ, 0x3c, !PT ;  /* 0x0000004055047812 */ /* 0x001fc600078e3cff */
[----:B------:R-:W-:Y:S04]  /*1b890*/  STS.U8 [R5+UR9+0x10100], R52 ;  /* 0x0101003405007988 */ /* 0x000fe80008000009 */
[----:B------:R-:W-:Y:S04]  /*1b8a0*/  STS.U8 [R5+UR9+0x10500], R53 ;  /* 0x0105003505007988 */ /* 0x000fe80008000009 */
[----:B------:R-:W-:Y:S04]  /*1b8b0*/  STS.U8 [R5+UR9+0x10900], R62 ;  /* 0x0109003e05007988 */ /* 0x000fe80008000009 */
[----:B------:R0:W-:Y:S04]  /*1b8c0*/  STS.U8 [R5+UR9+0x10d00], R87 ;  /* 0x010d005705007988 */ /* 0x0001e80008000009 */
[----:B------:R-:W-:Y:S04]  /*1b8d0*/  STS.U8 [R5+UR9+0x11100], R63 ;  /* 0x0111003f05007988 */ /* 0x000fe80008000009 */
[----:B------:R-:W-:Y:S04]  /*1b8e0*/  STS.U8 [R5+UR9+0x11500], R64 ;  /* 0x0115004005007988 */ /* 0x000fe80008000009 */
[----:B------:R-:W-:Y:S04]  /*1b8f0*/  STS.U8 [R5+UR9+0x11900], R65 ;  /* 0x0119004105007988 */ /* 0x000fe80008000009 */
[----:B------:R1:W-:Y:S04]  /*1b900*/  STS.U8 [R5+UR9+0x11d00], R89 ;  /* 0x011d005905007988 */ /* 0x0003e80008000009 */
[----:B0-----:R-:W2:Y:S04]  /*1b910*/  LDL.LU R87, [R1+0x6b0] ;  /* 0x0006b00001577983 */ /* 0x001ea80000300800 */
[----:B------:R-:W-:Y:S04]  /*1b920*/  STS.U8 [R6+UR9+0x10180], R67 ;  /* 0x0101804306007988 */ /* 0x000fe80008000009 */
[----:B------:R-:W-:Y:S04]  /*1b930*/  STS.U8 [R6+UR9+0x10580], R70 ;  /* 0x0105804606007988 */ /* 0x000fe80008000009 */
[----:B------:R-:W-:Y:S04]  /*1b940*/  STS.U8 [R6+UR9+0x10980], R71 ;  /* 0x0109804706007988 */ /* 0x000fe80008000009 */
[----:B------:R-:W-:Y:S04]  /*1b950*/  STS.U8 [R6+UR9+0x10d80], R72 ;  /* 0x010d804806007988 */ /* 0x000fe80008000009 */
[----:B------:R-:W-:Y:S04]  /*1b960*/  STS.U8 [R6+UR9+0x11180], R73 ;  /* 0x0111804906007988 */ /* 0x000fe80008000009 */
[----:B------:R-:W-:Y:S04]  /*1b970*/  STS.U8 [R6+UR9+0x11580], R75 ;  /* 0x0115804b06007988 */ /* 0x000fe80008000009 */
[----:B------:R-:W-:Y:S04]  /*1b980*/  STS.U8 [R6+UR9+0x11980], R76 ;  /* 0x0119804c06007988 */ /* 0x000fe80008000009 */
[----:B------:R-:W-:Y:S04]  /*1b990*/  STS.U8 [R6+UR9+0x11d80], R77 ;  /* 0x011d804d06007988 */ /* 0x000fe80008000009 */
[----:B-1----:R-:W2:Y:S04]  /*1b9a0*/  LDL.LU R89, [R1+0x6ac] ;  /* 0x0006ac0001597983 */ /* 0x002ea80000300800 */
[----:B---3--:R0:W-:Y:S04]  /*1b9b0*/  STS.U8 [R4+UR9+0x10200], R3 ;  /* 0x0102000304007988 */ /* 0x0081e80008000009 */
[----:B0-----:R-:W3:Y:S04]  /*1b9c0*/  LDL.LU R3, [R1+0x6a8] ;  /* 0x0006a80001037983 */ /* 0x001ee80000300800 */
[----:B------:R-:W-:Y:S04]  /*1b9d0*/  STS.U8 [R4+UR9+0x10600], R79 ;  /* 0x0106004f04007988 */ /* 0x000fe80008000009 */
[----:B------:R-:W-:Y:S04]  /*1b9e0*/  STS.U8 [R4+UR9+0x10a00], R80 ;  /* 0x010a005004007988 */ /* 0x000fe80008000009 */
[----:B------:R-:W-:Y:S04]  /*1b9f0*/  STS.U8 [R4+UR9+0x10e00], R81 ;  /* 0x010e005104007988 */ /* 0x000fe80008000009 */
[----:B------:R-:W-:Y:S04]  /*1ba00*/  STS.U8 [R4+UR9+0x11200], R82 ;  /* 0x0112005204007988 */ /* 0x000fe80008000009 */
[----:B------:R-:W-:Y:S04]  /*1ba10*/  STS.U8 [R4+UR9+0x11600], R83 ;  /* 0x0116005304007988 */ /* 0x000fe80008000009 */
[----:B----4-:R-:W-:Y:S04]  /*1ba20*/  STS.U8 [R4+UR9+0x11a00], R86 ;  /* 0x011a005604007988 */ /* 0x010fe80008000009 */
[----:B------:R0:W-:Y:S04]  /*1ba30*/  STS.U8 [R4+UR9+0x11e00], R90 ;  /* 0x011e005a04007988 */ /* 0x0001e80008000009 */
[----:B0-----:R-:W4:Y:S04]  /*1ba40*/  LDL.LU R90, [R1+0x6a4] ;  /* 0x0006a400015a7983 */ /* 0x001f280000300800 */
[----:B------:R-:W4:Y:S04]  /*1ba50*/  LDL.LU R49, [R1+0x690] ;  /* 0x0006900001317983 */ /* 0x000f280000300800 */
        /* <DEDUP_REMOVED lines=13> */
[----:B------:R-:W4:Y:S01]  /*1bb30*/  LDL.LU R75, [R1+0x628] ;  /* 0x00062800014b7983 */ /* 0x000f220000300800 */
[----:B------:R-:W-:-:S03]  /*1bb40*/  LOP3.LUT R4, R85, 0x50, RZ, 0x3c, !PT ;  /* 0x0000005055047812 */ /* 0x000fc600078e3cff */
[----:B------:R-:W4:Y:S04]  /*1bb50*/  LDL.LU R76, [R1+0x624] ;  /* 0x00062400014c7983 */ /* 0x000f280000300800 */
[----:B------:R-:W4:Y:S04]  /*1bb60*/  LDL.LU R77, [R1+0x610] ;  /* 0x00061000014d7983 */ /* 0x000f280000300800 */
[----:B------:R-:W4:Y:S04]  /*1bb70*/  LDL.LU R79, [R1+0x60c] ;  /* 0x00060c00014f7983 */ /* 0x000f280000300800 */
[----:B------:R-:W4:Y:S04]  /*1bb80*/  LDL.LU R80, [R1+0x608] ;  /* 0x0006080001507983 */ /* 0x000f280000300800 */
[----:B------:R-:W4:Y:S04]  /*1bb90*/  LDL.LU R81, [R1+0x604] ;  /* 0x0006040001517983 */ /* 0x000f280000300800 */
[----:B------:R-:W4:Y:S04]  /*1bba0*/  LDL.LU R82, [R1+0x258] ;  /* 0x0002580001527983 */ /* 0x000f280000300800 */
[----:B------:R-:W4:Y:S04]  /*1bbb0*/  LDL.LU R83, [R1+0x254] ;  /* 0x0002540001537983 */ /* 0x000f280000300800 */
[----:B--2---:R0:W-:Y:S04]  /*1bbc0*/  STS.U8 [R4+UR9+0x10280], R87 ;  /* 0x0102805704007988 */ /* 0x0041e80008000009 */
[----:B------:R-:W2:Y:S04]  /*1bbd0*/  LDL.LU R86, [R1+0x250] ;  /* 0x0002500001567983 */ /* 0x000ea80000300800 */
[----:B------:R1:W-:Y:S04]  /*1bbe0*/  STS.U8 [R4+UR9+0x10680], R89 ;  /* 0x0106805904007988 */ /* 0x0003e80008000009 */
[----:B0-----:R-:W2:Y:S04]  /*1bbf0*/  LDL.LU R87, [R1+0x24c] ;  /* 0x00024c0001577983 */ /* 0x001ea80000300800 */
[----:B-1----:R-:W2:Y:S04]  /*1bc00*/  LDL.LU R89, [R1+0x248] ;  /* 0x0002480001597983 */ /* 0x002ea80000300800 */
[----:B---3--:R0:W-:Y:S04]  /*1bc10*/  STS.U8 [R4+UR9+0x10a80], R3 ;  /* 0x010a800304007988 */ /* 0x0081e80008000009 */
[----:B0-----:R-:W3:Y:S01]  /*1bc20*/  LDL.LU R3, [R1+0x244] ;  /* 0x0002440001037983 */ /* 0x001ee20000300800 */
[----:B------:R-:W-:-:S03]  /*1bc30*/  LOP3.LUT R5, R85, 0x60, RZ, 0x3c, !PT ;  /* 0x0000006055057812 */ /* 0x000fc600078e3cff */
[----:B----4-:R-:W-:Y:S04]  /*1bc40*/  STS.U8 [R4+UR9+0x10e80], R90 ;  /* 0x010e805a04007988 */ /* 0x010fe80008000009 */
[----:B------:R-:W-:Y:S04]  /*1bc50*/  STS.U8 [R4+UR9+0x11280], R49 ;  /* 0x0112803104007988 */ /* 0x000fe80008000009 */
[----:B------:R-:W-:Y:S04]  /*1bc60*/  STS.U8 [R4+UR9+0x11680], R50 ;  /* 0x0116803204007988 */ /* 0x000fe80008000009 */
[----:B------:R-:W-:Y:S04]  /*1bc70*/  STS.U8 [R4+UR9+0x11a80], R51 ;  /* 0x011a803304007988 */ /* 0x000fe80008000009 */
[----:B------:R0:W-:Y:S04]  /*1bc80*/  STS.U8 [R4+UR9+0x11e80], R52 ;  /* 0x011e803404007988 */ /* 0x0001e80008000009 */
[----:B------:R-:W-:Y:S04]  /*1bc90*/  STS.U8 [R5+UR9+0x10300], R53 ;  /* 0x0103003505007988 */ /* 0x000fe80008000009 */
[----:B------:R-:W-:Y:S01]  /*1bca0*/  STS.U8 [R5+UR9+0x10700], R62 ;  /* 0x0107003e05007988 */ /* 0x000fe20008000009 */
[----:B0-----:R-:W-:-:S03]  /*1bcb0*/  LOP3.LUT R4, R85, 0x70, RZ, 0x3c, !PT ;  /* 0x0000007055047812 */ /* 0x001fc600078e3cff */
        /* <DEDUP_REMOVED lines=14> */
[----:B------:R-:W-:Y:S04]  /*1bda0*/  STS.U8 [R85+UR9], R81 ;  /* 0x0000005155007988 */ /* 0x000fe80008000009 */
[----:B------:R-:W-:Y:S04]  /*1bdb0*/  STS.U8 [R85+UR9+0x200], R82 ;  /* 0x0002005255007988 */ /* 0x000fe80008000009 */
[----:B------:R-:W-:Y:S04]  /*1bdc0*/  STS.U8 [R85+UR9+0x400], R83 ;  /* 0x0004005355007988 */ /* 0x000fe80008000009 */
[----:B--2---:R-:W-:Y:S04]  /*1bdd0*/  STS.U8 [R85+UR9+0x600], R86 ;  /* 0x0006005655007988 */ /* 0x004fe80008000009 */
[----:B------:R-:W2:Y:S04]  /*1bde0*/  LDL.LU R90, [R1+0x240] ;  /* 0x00024000015a7983 */ /* 0x000ea80000300800 */
[----:B------:R-:W-:Y:S04]  /*1bdf0*/  STS.U8 [R85+UR9+0x800], R87 ;  /* 0x0008005755007988 */ /* 0x000fe80008000009 */
[----:B------:R-:W-:Y:S04]  /*1be00*/  STS.U8 [R85+UR9+0xa00], R89 ;  /* 0x000a005955007988 */ /* 0x000fe80008000009 */
[----:B---3--:R0:W-:Y:S04]  /*1be10*/  STS.U8 [R85+UR9+0xc00], R3 ;  /* 0x000c000355007988 */ /* 0x0081e80008000009 */
[----:B0-----:R-:W3:Y:S04]  /*1be20*/  LDL.LU R3, [R1+0x23c] ;  /* 0x00023c0001037983 */ /* 0x001ee80000300800 */
        /* <DEDUP_REMOVED lines=29> */
[----:B0-----:R-:W2:Y:S04]  /*1c000*/  LDL.LU R90, [R1+0x8c] ;  /* 0x00008c00015a7983 */ /* 0x001ea80000300800 */
[----:B---3--:R0:W-:Y:S04]  /*1c010*/  STS.U8 [R85+UR9+0x1000], R3 ;  /* 0x0010000355007988 */ /* 0x0081e80008000009 */
[----:B0-----:R-:W3:Y:S04]  /*1c020*/  LDL.LU R3, [R1+0x88] ;  /* 0x0000880001037983 */ /* 0x001ee80000300800 */
[----:B----4-:R0:W-:Y:S04]  /*1c030*/  STS.U8 [R85+UR9+0x1200], R5 ;  /* 0x0012000555007988 */ /* 0x0101e80008000009 */
[----:B------:R-:W-:Y:S04]  /*1c040*/  STS.U8 [R85+UR9+0x1400], R4 ;  /* 0x0014000455007988 */ /* 0x000fe80008000009 */
[----:B------:R1:W-:Y:S04]  /*1c050*/  STS.U8 [R85+UR9+0x1600], R48 ;  /* 0x0016003055007988 */ /* 0x0003e80008000009 */
[----:B0-----:R-:W4:Y:S04]  /*1c060*/  LDL.LU R5, [R1+0x84] ;  /* 0x0000840001057983 */ /* 0x001f280000300800 */
[----:B------:R0:W-:Y:S04]  /*1c070*/  STS.U8 [R85+UR9+0x1800], R49 ;  /* 0x0018003155007988 */ /* 0x0001e80008000009 */
[----:B-1----:R-:W4:Y:S04]  /*1c080*/  LDL.LU R48, [R1+0x80] ;  /* 0x0000800001307983 */ /* 0x002f280000300800 */
        /* <DEDUP_REMOVED lines=42> */
[----:B-1----:R-:W4:Y:S04]  /*1c330*/  LDL.LU R83, [R1+0x28] ;  /* 0x0000280001537983 */ /* 0x002f280000300800 */
[----:B------:R-:W4:Y:S04]  /*1c340*/  LDL.LU R4, [R1+0x24] ;  /* 0x0000240001047983 */ /* 0x000f280000300800 */
[----:B------:R0:W-:Y:S04]  /*1c350*/  STS.U8 [R85+UR9+0x4400], R86 ;  /* 0x0044005655007988 */ /* 0x0001e80008000009 */
[----:B------:R1:W-:Y:S04]  /*1c360*/  STS.U8 [R85+UR9+0x4600], R87 ;  /* 0x0046005755007988 */ /* 0x0003e80008000009 */
[----:B------:R2:W-:Y:S04]  /*1c370*/  STS.U8 [R85+UR9+0x4800], R89 ;  /* 0x0048005955007988 */ /* 0x0005e80008000009 */
[----:B0-----:R-:W4:Y:S04]  /*1c380*/  LDL.LU R86, [R1+0x20] ;  /* 0x0000200001567983 */ /* 0x001f280000300800 */
[----:B-1----:R-:W4:Y:S04]  /*1c390*/  LDL.LU R87, [R1+0x1c] ;  /* 0x00001c0001577983 */ /* 0x002f280000300800 */
[----:B--2---:R0:W-:Y:S04]  /*1c3a0*/  STS.U8 [R85+UR9+0x4a00], R90 ;  /* 0x004a005a55007988 */ /* 0x0041e80008000009 */
[----:B------:R-:W2:Y:S04]  /*1c3b0*/  LDL.LU R89, [R1+0x14] ;  /* 0x0000140001597983 */ /* 0x000ea80000300800 */
[----:B0-----:R-:W2:Y:S04]  /*1c3c0*/  LDL.LU R90, [R1+0x10] ;  /* 0x00001000015a7983 */ /* 0x001ea80000300800 */
[----:B---3--:R0:W-:Y:S04]  /*1c3d0*/  STS.U8 [R85+UR9+0x4c00], R3 ;  /* 0x004c000355007988 */ /* 0x0081e80008000009 */
[----:B0-----:R-:W3:Y:S04]  /*1c3e0*/  LDL.LU R3, [R1+0xc] ;  /* 0x00000c0001037983 */ /* 0x001ee80000300800 */
[----:B----4-:R0:W-:Y:S04]  /*1c3f0*/  STS.U8 [R85+UR9+0x4e00], R5 ;  /* 0x004e000555007988 */ /* 0x0101e80008000009 */
[----:B------:R1:W-:Y:S04]  /*1c400*/  STS.U8 [R85+UR9+0x5000], R48 ;  /* 0x0050003055007988 */ /* 0x0003e80008000009 */
[----:B0-----:R-:W4:Y:S04]  /*1c410*/  LDL.LU R5, [R1] ;  /* 0x0000000001057983 */ /* 0x001f280000300800 */
        /* <DEDUP_REMOVED lines=43> */
[----:B------:R1:W-:Y:S04]  /*1c6d0*/  STS.U8 [R85+UR9+0x7e00], R4 ;  /* 0x007e000455007988 */ /* 0x0003e80008000009 */
[----:B0-----:R-:W4:Y:S04]  /*1c6e0*/  LDL.LU R82, [R1+0xddc] ;  /* 0x000ddc0001527983 */ /* 0x001f280000300800 */
[----:B-1----:R-:W4:Y:S01]  /*1c6f0*/  LDL.LU R83, [R1+0xdd8] ;  /* 0x000dd80001537983 */ /* 0x002f220000300800 */
[----:B------:R-:W0:Y:S03]  /*1c700*/  S2R R4, SR_TID.X ;  /* 0x0000000000047919 */ /* 0x000e260000002100 */
[----:B------:R-:W4:Y:S01]  /*1c710*/  LDL.LU R85, [R1+0xdd4] ;  /* 0x000dd40001557983 */ /* 0x000f220000300800 */
[----:B0-----:R-:W-:-:S04]  /*1c720*/  LOP3.LUT R4, R4, 0x7f, RZ, 0xc0, !PT ;  /* 0x0000007f04047812 */ /* 0x001fc800078ec0ff */
[----:B------:R-:W-:-:S05]  /*1c730*/  LOP3.LUT R4, R4, 0x10, RZ, 0x3c, !PT ;  /* 0x0000001004047812 */ /* 0x000fca00078e3cff */
[----:B------:R0:W-:Y:S04]  /*1c740*/  STS.U8 [R4+UR9+0x80], R86 ;  /* 0x0000805604007988 */ /* 0x0001e80008000009 */
[----:B------:R1:W-:Y:S04]  /*1c750*/  STS.U8 [R4+UR9+0x280], R87 ;  /* 0x0002805704007988 */ /* 0x0003e80008000009 */
[----:B--2---:R2:W-:Y:S04]  /*1c760*/  STS.U8 [R4+UR9+0x480], R89 ;  /* 0x0004805904007988 */ /* 0x0045e80008000009 */
[----:B0-----:R-:W4:Y:S04]  /*1c770*/  LDL.LU R86, [R1+0xdd0] ;  /* 0x000dd00001567983 */ /* 0x001f280000300800 */
[----:B-1----:R-:W4:Y:S04]  /*1c780*/  LDL.LU R87, [R1+0xdcc] ;  /* 0x000dcc0001577983 */ /* 0x002f280000300800 */
[----:B--2---:R-:W2:Y:S04]  /*1c790*/  LDL.LU R89, [R1+0xdc8] ;  /* 0x000dc80001597983 */ /* 0x004ea80000300800 */
[----:B------:R0:W-:Y:S04]  /*1c7a0*/  STS.U8 [R4+UR9+0x680], R90 ;  /* 0x0006805a04007988 */ /* 0x0001e80008000009 */
[----:B0-----:R-:W2:Y:S04]  /*1c7b0*/  LDL.LU R90, [R1+0xdc4] ;  /* 0x000dc400015a7983 */ /* 0x001ea80000300800 */
[----:B---3--:R0:W-:Y:S04]  /*1c7c0*/  STS.U8 [R4+UR9+0x880], R3 ;  /* 0x0008800304007988 */ /* 0x0081e80008000009 */
[----:B0-----:R-:W3:Y:S04]  /*1c7d0*/  LDL.LU R3, [R1+0xdc0] ;  /* 0x000dc00001037983 */ /* 0x001ee80000300800 */
[----:B------:R-:W-:Y:S04]  /*1c7e0*/  STS.U8 [R4+UR9+0x7a80], R21 ;  /* 0x007a801504007988 */ /* 0x000fe80008000009 */
[----:B------:R-:W-:Y:S04]  /*1c7f0*/  STS.U8 [R4+UR9+0x7c80], R20 ;  /* 0x007c801404007988 */ /* 0x000fe80008000009 */
[----:B---3--:R0:W-:Y:S04]  /*1c800*/  STS.U8 [R4+UR9+0xa80], R3 ;  /* 0x000a800304007988 */ /* 0x0081e80008000009 */
[----:B0-----:R-:W3:Y:S04]  /*1c810*/  LDL.LU R3, [R1+0xdbc] ;  /* 0x000dbc0001037983 */ /* 0x001ee80000300800 */
[----:B------:R-:W2:Y:S04]  /*1c820*/  LDL R21, [R1+0x1b0] ;  /* 0x0001b00001157983 */ /* 0x000ea80000100800 */
[----:B------:R-:W2:Y:S01]  /*1c830*/  LDL R20, [R1+0x1ac] ;  /* 0x0001ac0001147983 */ /* 0x000ea20000100800 */
[----:B------:R-:W-:-:S02]  /*1c840*/  PRMT R9, RZ, 0x7610, R9 ;  /* 0x00007610ff097816 */ /* 0x000fc40000000009 */
[----:B--2---:R-:W-:-:S04]  /*1c850*/  @P0 LOP3.LUT R21, R21, R20, RZ, 0x3c, !PT ;  /* 0x0000001415150212 */ /* 0x004fc800078e3cff */
[----:B------:R-:W-:-:S04]  /*1c860*/  @P0 LOP3.LUT R20, R21, R20, RZ, 0x3c, !PT ;  /* 0x0000001415140212 */ /* 0x000fc800078e3cff */
[----:B------:R-:W-:-:S05]  /*1c870*/  @P0 LOP3.LUT R21, R21, R20, RZ, 0x3c, !PT ;  /* 0x0000001415150212 */ /* 0x000fca00078e3cff */
[----:B------:R-:W2:Y:S04]  /*1c880*/  @P0 LDG.E.U8 R9, desc[UR22][R20.64] ;  /* 0x0000001614090981 */ /* 0x000ea8000c1e1100 */
        /* <DEDUP_REMOVED lines=102> */
[----:B------:R-:W3:Y:S04]  /*1cef0*/  LDL R21, [R1+0x2f0] ;  /* 0x0002f00001157983 */ /* 0x000ee80000100800 */
[----:B------:R0:W-:Y:S02]  /*1cf00*/  STS.U8 [R4+UR9+0x7480], R24 ;  /* 0x0074801804007988 */ /* 0x0001e40008000009 */
[----:B0-----:R-:W-:-:S02]  /*1cf10*/  PRMT R24, RZ, 0x7610, R24 ;  /* 0x00007610ff187816 */ /* 0x001fc40000000018 */
[----:B---3--:R-:W-:-:S04]  /*1cf20*/  @P0 LOP3.LUT R21, R21, R20, RZ, 0x3c, !PT ;  /* 0x0000001415150212 */ /* 0x008fc800078e3cff */
[----:B------:R-:W-:-:S04]  /*1cf30*/  @P0 LOP3.LUT R20, R21, R20, RZ, 0x3c, !PT ;  /* 0x0000001415140212 */ /* 0x000fc800078e3cff */
[----:B------:R-:W-:-:S05]  /*1cf40*/  @P0 LOP3.LUT R21, R21, R20, RZ, 0x3c, !PT ;  /* 0x0000001415150212 */ /* 0x000fca00078e3cff */
[----:B------:R0:W3:Y:S04]  /*1cf50*/  @P0 LDG.E.U8 R24, desc[UR22][R20.64] ;  /* 0x0000001614180981 */ /* 0x0000e8000c1e1100 */
[----:B------:R-:W0:Y:S04]  /*1cf60*/  LDL R20, [R1+0x304] ;  /* 0x0003040001147983 */ /* 0x000e280000100800 */
[----:B------:R-:W0:Y:S01]  /*1cf70*/  LDL R21, [R1+0x308] ;  /* 0x0003080001157983 */ /* 0x000e220000100800 */
[----:B------:R-:W-:Y:S02]  /*1cf80*/  PRMT R9, RZ, 0x7610, R9 ;  /* 0x00007610ff097816 */ /* 0x000fe40000000009 */
[----:B0-----:R-:W-:-:S04]  /*1cf90*/  @P0 LOP3.LUT R21, R21, R20, RZ, 0x3c, !PT ;  /* 0x0000001415150212 */ /* 0x001fc800078e3cff */
[----:B------:R-:W-:-:S04]  /*1cfa0*/  @P0 LOP3.LUT R20, R21, R20, RZ, 0x3c, !PT ;  /* 0x0000001415140212 */ /* 0x000fc800078e3cff */
[----:B------:R-:W-:-:S05]  /*1cfb0*/  @P0 LOP3.LUT R21, R21, R20, RZ, 0x3c, !PT ;  /* 0x0000001415150212 */ /* 0x000fca00078e3cff */
[----:B------:R-:W2:Y:S04]  /*1cfc0*/  @P0 LDG.E.U8 R9, desc[UR22][R20.64] ;  /* 0x0000001614090981 */ /* 0x000ea8000c1e1100 */
[----:B---3--:R0:W-:Y:S04]  /*1cfd0*/  STL [R1+0x8c], R24 ;  /* 0x00008c1801007387 */ /* 0x0081e80000100800 */
[----:B0-----:R-:W3:Y:S04]  /*1cfe0*/  LDL R24, [R1+0x390] ;  /* 0x0003900001187983 */ /* 0x001ee80000100800 */
[----:B--2---:R0:W-:Y:S04]  /*1cff0*/  STL [R1+0x88], R9 ;  /* 0x0000880901007387 */ /* 0x0041e80000100800 */
[----:B0-----:R-:W2:Y:S04]  /*1d000*/  LDL.LU R9, [R1+0xd88] ;  /* 0x000d880001097983 */ /* 0x001ea80000300800 */
        /* <DEDUP_REMOVED lines=10> */
[----:B------:R-:W2:Y:S04]  /*1d0b0*/  LDL R21, [R1+0x328] ;  /* 0x0003280001157983 */ /* 0x000ea80000100800 */
[----:B------:R0:W-:Y:S02]  /*1d0c0*/  STS.U8 [R4+UR9+0x7280], R25 ;  /* 0x0072801904007988 */ /* 0x0001e40008000009 */
[----:B0-----:R-:W-:-:S02]  /*1d0d0*/  PRMT R25, RZ, 0x7610, R25 ;  /* 0x00007610ff197816 */ /* 0x001fc40000000019 */
[----:B--2---:R-:W-:-:S04]  /*1d0e0*/  @P0 LOP3.LUT R21, R21, R20, RZ, 0x3c, !PT ;  /* 0x0000001415150212 */ /* 0x004fc800078e3cff */
[----:B------:R-:W-:-:S04]  /*1d0f0*/  @P0 LOP3.LUT R20, R21, R20, RZ, 0x3c, !PT ;  /* 0x0000001415140212 */ /* 0x000fc800078e3cff */
[----:B------:R-:W-:-:S05]  /*1d100*/  @P0 LOP3.LUT R21, R21, R20, RZ, 0x3c, !PT ;  /* 0x0000001415150212 */ /* 0x000fca00078e3cff */
[----:B------:R0:W2:Y:S04]  /*1d110*/  @P0 LDG.E.U8 R25, desc[UR22][R20.64] ;  /* 0x0000001614190981 */ /* 0x0000a8000c1e1100 */
[----:B------:R-:W0:Y:S04]  /*1d120*/  LDL R20, [R1+0x32c] ;  /* 0x00032c0001147983 */ /* 0x000e280000100800 */
[----:B------:R-:W0:Y:S01]  /*1d130*/  LDL R21, [R1+0x330] ;  /* 0x0003300001157983 */ /* 0x000e220000100800 */
[----:B------:R-:W-:Y:S02]  /*1d140*/  PRMT R3, RZ, 0x7610, R3 ;  /* 0x00007610ff037816 */ /* 0x000fe40000000003 */
[----:B0-----:R-:W-:-:S04]  /*1d150*/  @P0 LOP3.LUT R21, R21, R20, RZ, 0x3c, !PT ;  /* 0x0000001415150212 */ /* 0x001fc800078e3cff */
[----:B------:R-:W-:-:S04]  /*1d160*/  @P0 LOP3.LUT R20, R21, R20, RZ, 0x3c, !PT ;  /* 0x0000001415140212 */ /* 0x000fc800078e3cff */
[----:B------:R-:W-:-:S05]  /*1d170*/  @P0 LOP3.LUT R21, R21, R20, RZ, 0x3c, !PT ;  /* 0x0000001415150212 */ /* 0x000fca00078e3cff */
[----:B------:R-:W3:Y:S04]  /*1d180*/  @P0 LDG.E.U8 R3, desc[UR22][R20.64] ;  /* 0x0000001614030981 */ /* 0x000ee8000c1e1100 */
[----:B--2---:R0:W-:Y:S04]  /*1d190*/  STL [R1+0x80], R25 ;  /* 0x0000801901007387 */ /* 0x0041e80000100800 */
[----:B0-----:R-:W2:Y:S04]  /*1d1a0*/  LDL R25, [R1+0x3c8] ;  /* 0x0003c80001197983 */ /* 0x001ea80000100800 */
[----:B---3--:R0:W-:Y:S04]  /*1d1b0*/  STL [R1+0x7c], R3 ;  /* 0x00007c0301007387 */ /* 0x0081e80000100800 */
        /* <DEDUP_REMOVED lines=45> */
[----:B------:R-:W-:Y:S04]  /*1d490*/  STS.U8 [R4+UR9+0x7e80], R19 ;  /* 0x007e801304007988 */ /* 0x000fe80008000009 */
[----:B--2---:R0:W-:Y:S04]  /*1d4a0*/  STL [R1+0x68], R3 ;  /* 0x0000680301007387 */ /* 0x0041e80000100800 */
[----:B0-----:R-:W2:Y:S04]  /*1d4b0*/  LDL.LU R3, [R1+0xd70] ;  /* 0x000d700001037983 */ /* 0x001ea80000300800 */
[----:B------:R-:W2:Y:S01]  /*1d4c0*/  LDL R21, [R1+0x38c] ;  /* 0x00038c0001157983 */ /* 0x000ea20000100800 */
[----:B------:R-:W-:Y:S01]  /*1d4d0*/  PRMT R19, RZ, 0x7610, R19 ;  /* 0x00007610ff137816 */ /* 0x000fe20000000013 */
[----:B------:R-:W-:-:S05]  /*1d4e0*/  @P0 IMAD.MOV.U32 R20, RZ, RZ, R24 ;  /* 0x000000ffff140224 */ /* 0x000fca00078e0018 */
[----:B--2---:R0:W2:Y:S04]  /*1d4f0*/  @P0 LDG.E.U8 R19, desc[UR22][R20.64] ;  /* 0x0000001614130981 */ /* 0x0040a8000c1e1100 */
        /* <DEDUP_REMOVED lines=8> */
[----:B------:R-:W2:Y:S04]  /*1d580*/  LDL R24, [R1+0x430] ;  /* 0x0004300001187983 */ /* 0x000ea80000100800 */
        /* <DEDUP_REMOVED lines=9> */
[----:B------:R-:W2:Y:S01]  /*1d620*/  @P0 LDG.E.U8 R3, desc[UR22][R20.64] ;  /* 0x0000001614030981 */ /* 0x000ea2000c1e1100 */
[----:B---3--:R-:W-:-:S03]  /*1d630*/  PRMT R9, RZ, 0x7610, R9 ;  /* 0x00007610ff097816 */ /* 0x008fc60000000009 */
[----:B--2---:R0:W-:Y:S04]  /*1d640*/  STL [R1+0x5c], R3 ;  /* 0x00005c0301007387 */ /* 0x0041e80000100800 */
[----:B0-----:R-:W2:Y:S04]  /*1d650*/  LDL.LU R3, [R1+0xd68] ;  /* 0x000d680001037983 */ /* 0x001ea80000300800 */
[----:B------:R-:W3:Y:S01]  /*1d660*/  LDL R21, [R1+0x3c4] ;  /* 0x0003c40001157983 */ /* 0x000ee20000100800 */
[----:B------:R-:W-:-:S03]  /*1d670*/  @P0 IMAD.MOV.U32 R20, RZ, RZ, R25 ;  /* 0x000000ffff140224 */ /* 0x000fc600078e0019 */
[----:B------:R-:W2:Y:S04]  /*1d680*/  LDL R25, [R1+0x450] ;  /* 0x0004500001197983 */ /* 0x000ea80000100800 */
[----:B---3--:R-:W3:Y:S04]  /*1d690*/  @P0 LDG.E.U8 R9, desc[UR22][R20.64] ;  /* 0x0000001614090981 */ /* 0x008ee8000c1e1100 */
        /* <DEDUP_REMOVED lines=27> */
[----:B----4-:R0:W-:Y:S02]  /*1d850*/  STS.U8 [R4+UR9+0xc80], R5 ;  /* 0x000c800504007988 */ /* 0x0101e40008000009 */
[----:B0-----:R-:W0:Y:S02]  /*1d860*/  S2R R5, SR_TID.X ;  /* 0x0000000000057919 */ /* 0x001e240000002100 */
[----:B--2---:R1:W-:Y:S04]  /*1d870*/  STL [R1+0x4c], R3 ;  /* 0x00004c0301007387 */ /* 0x0043e80000100800 */
[----:B-1----:R-:W2:Y:S04]  /*1d880*/  LDL.LU R3, [R1+0xd58] ;  /* 0x000d580001037983 */ /* 0x002ea80000300800 */
[----:B------:R-:W3:Y:S01]  /*1d890*/  LDL R21, [R1+0x404] ;  /* 0x0004040001157983 */ /* 0x000ee20000100800 */
[----:B0-----:R-:W-:-:S04]  /*1d8a0*/  LOP3.LUT R5, R5, 0x7f, RZ, 0xc0, !PT ;  /* 0x0000007f05057812 */ /* 0x001fc800078ec0ff */
[----:B------:R-:W-:Y:S01]  /*1d8b0*/  LOP3.LUT R5, R5, 0x20, RZ, 0x3c, !PT ;  /* 0x0000002005057812 */ /* 0x000fe200078e3cff */
[----:B------:R-:W-:Y:S01]  /*1d8c0*/  STS.U8 [R4+UR9+0xe80], R90 ;  /* 0x000e805a04007988 */ /* 0x000fe20008000009 */
[----:B------:R-:W-:-:S03]  /*1d8d0*/  @P0 IMAD.MOV.U32 R20, RZ, RZ, R23 ;  /* 0x000000ffff140224 */ /* 0x000fc600078e0017 */
        /* <DEDUP_REMOVED lines=56> */
[----:B------:R0:W-:Y:S02]  /*1dc60*/  STS.U8 [R5+UR9+0xd00], R54 ;  /* 0x000d003605007988 */ /* 0x0001e40008000009 */
[----:B0-----:R-:W-:-:S06]  /*1dc70*/  PRMT R5, RZ, 0x7610, R5 ;  /* 0x00007610ff057816 */ /* 0x001fcc0000000005 */
[----:B---3--:R0:W3:Y:S04]  /*1dc80*/  @P0 LDG.E.U8 R5, desc[UR22][R20.64] ;  /* 0x0000001614050981 */ /* 0x0080e8000c1e1100 */
[----:B------:R-:W0:Y:S04]  /*1dc90*/  LDL R20, [R1+0x40c] ;  /* 0x00040c0001147983 */ /* 0x000e280000100800 */
[----:B------:R-:W0:Y:S01]  /*1dca0*/  LDL R21, [R1+0x410] ;  /* 0x0004100001157983 */ /* 0x000e220000100800 */
[----:B--2---:R-:W-:Y:S02]  /*1dcb0*/  PRMT R3, RZ, 0x7610, R3 ;  /* 0x00007610ff037816 */ /* 0x004fe40000000003 */
[----:B0-----:R-:W-:-:S04]  /*1dcc0*/  @P0 LOP3.LUT R21, R21, R20, RZ, 0x3c, !PT ;  /* 0x0000001415150212 */ /* 0x001fc800078e3cff */
[----:B------:R-:W-:-:S04]  /*1dcd0*/  @P0 LOP3.LUT R20, R21, R20, RZ, 0x3c, !PT ;  /* 0x0000001415140212 */ /* 0x000fc800078e3cff */
[----:B------:R-:W-:-:S05]  /*1dce0*/  @P0 LOP3.LUT R21, R21, R20, RZ, 0x3c, !PT ;  /* 0x0000001415150212 */ /* 0x000fca00078e3cff */
[----:B------:R-:W2:Y:S04]  /*1dcf0*/  @P0 LDG.E.U8 R3, desc[UR22][R20.64] ;  /* 0x0000001614030981 */ /* 0x000ea8000c1e1100 */
[----:B---3--:R0:W-:Y:S04]  /*1dd00*/  STL [R1+0x48], R5 ;  /* 0x0000480501007387 */ /* 0x0081e80000100800 */
[----:B------:R-:W3:Y:S04]  /*1dd10*/  LDL R23, [R1+0x490] ;  /* 0x0004900001177983 */ /* 0x000ee80000100800 */
[----:B0-----:R-:W4:Y:S04]  /*1dd20*/  LDL R5, [R1+0x48c] ;  /* 0x00048c0001057983 */ /* 0x001f280000100800 */
[----:B--2---:R0:W-:Y:S04]  /*1dd30*/  STL [R1+0x44], R3 ;  /* 0x0000440301007387 */ /* 0x0041e80000100800 */
[----:B0-----:R-:W2:Y:S04]  /*1dd40*/  LDL.LU R3, [R1+0xd54] ;  /* 0x000d540001037983 */ /* 0x001ea80000300800 */
[----:B------:R-:W2:Y:S04]  /*1dd50*/  LDL R20, [R1+0x424] ;  /* 0x0004240001147983 */ /* 0x000ea80000100800 */
[----:B------:R-:W2:Y:S01]  /*1dd60*/  LDL R21, [R1+0x428] ;  /* 0x0004280001157983 */ /* 0x000ea20000100800 */
[----:B------:R-:W-:-:S02]  /*1dd70*/  PRMT R9, RZ, 0x7610, R9 ;  /* 0x00007610ff097816 */ /* 0x000fc40000000009 */
[----:B--2---:R-:W-:-:S04]  /*1dd80*/  @P0 LOP3.LUT R21, R21, R20, RZ, 0x3c, !PT ;  /* 0x0000001415150212 */ /* 0x004fc800078e3cff */
[----:B------:R-:W-:-:S04]  /*1dd90*/  @P0 LOP3.LUT R20, R21, R20, RZ, 0x3c, !PT ;  /* 0x0000001415140212 */ /* 0x000fc800078e3cff */
[----:B------:R-:W-:Y:S02]  /*1dda0*/  @P0 LOP3.LUT R21, R21, R20, RZ, 0x3c, !PT ;  /* 0x0000001415150212 */ /* 0x000fe400078e3cff */
[----:B------:R-:W-:-:S03]  /*1ddb0*/  PRMT R3, RZ, 0x7610, R3 ;  /* 0x00007610ff037816 */ /* 0x000fc60000000003 */
[----:B------:R0:W2:Y:S02]  /*1ddc0*/  @P0 LDG.E.U8 R9, desc[UR22][R20.64] ;  /* 0x0000001614090981 */ /* 0x0000a4000c1e1100 */
[----:B0-----:R-:W-:Y:S02]  /*1ddd0*/  @P0 IMAD.MOV.U32 R20, RZ, RZ, R24 ;  /* 0x000000ffff140224 */ /* 0x001fe400078e0018 */
[----:B------:R-:W-:-:S05]  /*1dde0*/  @P0 IMAD.MOV.U32 R21, RZ, RZ, R19 ;  /* 0x000000ffff150224 */ /* 0x000fca00078e0013 */
[----:B------:R-:W3:Y:S04]  /*1ddf0*/  @P0 LDG.E.U8 R3, desc[UR22][R20.64] ;  /* 0x0000001614030981 */ /* 0x000ee8000c1e1100 */
[----:B--2---:R0:W-:Y:S04]  /*1de00*/  STL [R1+0x40], R9 ;  /* 0x0000400901007387 */ /* 0x0041e80000100800 */
[----:B0-----:R-:W2:Y:S04]  /*1de10*/  LDL.LU R9, [R1+0xd50] ;  /* 0x000d500001097983 */ /* 0x001ea80000300800 */
[----:B------:R-:W4:Y:S04]  /*1de20*/  LDL R19, [R1+0x4ac] ;  /* 0x0004ac0001137983 */ /* 0x000f280000100800 */
[----:B------:R-:W4:Y:S04]  /*1de30*/  LDL R24, [R1+0x4b0] ;  /* 0x0004b00001187983 */ /* 0x000f280000100800 */
        /* <DEDUP_REMOVED lines=13> */
[----:B------:R-:W-:Y:S01]  /*1df10*/  @P0 IMAD.MOV.U32 R20, RZ, RZ, R25 ;  /* 0x000000ffff140224 */ /* 0x000fe200078e0019 */
[----:B------:R-:W-:-:S02]  /*1df20*/  PRMT R77, RZ, 0x7610, R77 ;  /* 0x00007610ff4d7816 */ /* 0x000fc4000000004d */
[----:B------:R-:W2:Y:S04]  /*1df30*/  LDL R25, [R1+0x4c4] ;  /* 0x0004c40001197983 */ /* 0x000ea80000100800 */
[----:B---3--:R2:W3:Y:S02]  /*1df40*/  @P0 LDG.E.U8 R3, desc[UR22][R20.64] ;  /* 0x0000001614030981 */ /* 0x0084e4000c1e1100 */
[----:B--2---:R-:W-:Y:S02]  /*1df50*/  @P0 IMAD.MOV.U32 R20, RZ, RZ, R9 ;  /* 0x000000ffff140224 */ /* 0x004fe400078e0009 */
[----:B------:R-:W-:-:S05]  /*1df60*/  @P0 IMAD.MOV.U32 R21, RZ, RZ, R2 ;  /* 0x000000ffff150224 */ /* 0x000fca00078e0002 */
[----:B------:R-:W2:Y:S04]  /*1df70*/  @P0 LDG.E.U8 R77, desc[UR22][R20.64] ;  /* 0x00000016144d0981 */ /* 0x000ea8000c1e1100 */
[----:B---3--:R0:W-:Y:S04]  /*1df80*/  STL [R1+0x34], R3 ;  /* 0x0000340301007387 */ /* 0x0081e80000100800 */
[----:B0-----:R-:W3:Y:S04]  /*1df90*/  LDL.LU R3, [R1+0xd44] ;  /* 0x000d440001037983 */ /* 0x001ee80000300800 */
[----:B------:R-:W4:Y:S04]  /*1dfa0*/  LDL.LU R2, [R1+0xd40] ;  /* 0x000d400001027983 */ /* 0x000f280000300800 */
[----:B------:R-:W4:Y:S04]  /*1dfb0*/  LDL.LU R9, [R1+0xd3c] ;  /* 0x000d3c0001097983 */ /* 0x000f280000300800 */
[----:B------:R-:W4:Y:S04]  /*1dfc0*/  LDL R20, [R1+0x46c] ;  /* 0x00046c0001147983 */ /* 0x000f280000100800 */
[----:B------:R-:W4:Y:S04]  /*1dfd0*/  LDL R21, [R1+0x470] ;  /* 0x0004700001157983 */ /* 0x000f280000100800 */
[----:B--2---:R0:W-:Y:S01]  /*1dfe0*/  STL [R1+0x30], R77 ;  /* 0x0000304d01007387 */ /* 0x0041e20000100800 */
[----:B------:R-:W-:-:S03]  /*1dff0*/  PRMT R22, RZ, 0x7610, R22 ;  /* 0x00007610ff167816 */ /* 0x000fc60000000016 */
[----:B0-----:R-:W2:Y:S01]  /*1e000*/  LDL R77, [R1+0x4d0] ;  /* 0x0004d000014d7983 */ /* 0x001ea20000100800 */
[----:B---3--:R-:W-:Y:S02]  /*1e010*/  PRMT R3, RZ, 0x7610, R3 ;  /* 0x00007610ff037816 */ /* 0x008fe40000000003 */
[----:B----4-:R-:W-:-:S04]  /*1e020*/  @P0 LOP3.LUT R21, R21, R20, RZ, 0x3c, !PT ;  /* 0x0000001415150212 */ /* 0x010fc800078e3cff */
[----:B------:R-:W-:-:S04]  /*1e030*/  @P0 LOP3.LUT R20, R21, R20, RZ, 0x3c, !PT ;  /* 0x0000001415140212 */ /* 0x000fc800078e3cff */
[----:B------:R-:W-:-:S05]  /*1e040*/  @P0 LOP3.LUT R21, R21, R20, RZ, 0x3c, !PT ;  /* 0x0000001415150212 */ /* 0x000fca00078e3cff */
[----:B------:R0:W3:Y:S04]  /*1e050*/  @P0 LDG.E.U8 R3, desc[UR22][R20.64] ;  /* 0x0000001614030981 */ /* 0x0000e8000c1e1100 */
[----:B------:R-:W4:Y:S01]  /*1e060*/  LDL R21, [R1+0x484] ;  /* 0x0004840001157983 */ /* 0x000f220000100800 */
[----:B0-----:R-:W-:Y:S01]  /*1e070*/  @P0 IMAD.MOV.U32 R20, RZ, RZ, R8 ;  /* 0x000000ffff140224 */ /* 0x001fe200078e0008 */
[----:B------:R-:W-:-:S04]  /*1e080*/  PRMT R2, RZ, 0x7610, R2 ;  /* 0x00007610ff027816 */ /* 0x000fc80000000002 */
[----:B----4-:R0:W4:Y:S04]  /*1e090*/  @P0 LDG.E.U8 R22, desc[UR22][R20.64] ;  /* 0x0000001614160981 */ /* 0x010128000c1e1100 */
[----:B---3--:R-:W-:Y:S04]  /*1e0a0*/  STL [R1+0xce8], R3 ;  /* 0x000ce80301007387 */ /* 0x008fe80000100800 */
[----:B------:R-:W3:Y:S01]  /*1e0b0*/  LDL.LU R8, [R1+0xd38] ;  /* 0x000d380001087983 */ /* 0x000ee20000300800 */
[----:B0-----:R-:W-:Y:S02]  /*1e0c0*/  @P0 IMAD.MOV.U32 R20, RZ, RZ, R23 ;  /* 0x000000ffff140224 */ /* 0x001fe400078e0017 */
[----:B------:R-:W-:-:S05]  /*1e0d0*/  @P0 IMAD.MOV.U32 R21, RZ, RZ, R5 ;  /* 0x000000ffff150224 */ /* 0x000fca00078e0005 */
[----:B------:R-:W2:Y:S04]  /*1e0e0*/  @P0 LDG.E.U8 R2, desc[UR22][R20.64] ;  /* 0x0000001614020981 */ /* 0x000ea8000c1e1100 */
[----:B----4-:R0:W-:Y:S04]  /*1e0f0*/  STL [R1+0x28], R22 ;  /* 0x0000281601007387 */ /* 0x0101e80000100800 */
[----:B------:R-:W4:Y:S04]  /*1e100*/  LDL R20, [R1+0x4a4] ;  /* 0x0004a40001147983 */ /* 0x000f280000100800 */
[----:B------:R-:W4:Y:S01]  /*1e110*/  LDL R21, [R1+0x4a8] ;  /* 0x0004a80001157983 */ /* 0x000f220000100800 */
[----:B------:R-:W-:-:S02]  /*1e120*/  PRMT R9, RZ, 0x7610, R9 ;  /* 0x00007610ff097816 */ /* 0x000fc40000000009 */
[----:B---3--:R-:W-:Y:S01]  /*1e130*/  PRMT R8, RZ, 0x7610, R8 ;  /* 0x00007610ff087816 */ /* 0x008fe20000000008 */
[----:B0-----:R-:W3:Y:S04]  /*1e140*/  LDL R22, [R1+0x4ec] ;  /* 0x0004ec0001167983 */ /* 0x001ee80000100800 */
[----:B------:R-:W3:Y:S04]  /*1e150*/  LDL R5, [R1+0x504] ;  /* 0x0005040001057983 */ /* 0x000ee80000100800 */
[----:B------:R-:W3:Y:S04]  /*1e160*/  LDL R23, [R1+0x508] ;  /* 0x0005080001177983 */ /* 0x000ee80000100800 */
[----:B--2---:R0:W-:Y:S02]  /*1e170*/  STL [R1+0xcec], R2 ;  /* 0x000cec0201007387 */ /* 0x0041e40000100800 */
[----:B0-----:R-:W-:-:S02]  /*1e180*/  PRMT R2, RZ, 0x7610, R2 ;  /* 0x00007610ff027816 */ /* 0x001fc40000000002 */
[----:B----4-:R-:W-:-:S04]  /*1e190*/  @P0 LOP3.LUT R21, R21, R20, RZ, 0x3c, !PT ;  /* 0x0000001415150212 */ /* 0x010fc800078e3cff */
[----:B------:R-:W-:-:S04]  /*1e1a0*/  @P0 LOP3.LUT R20, R21, R20, RZ, 0x3c, !PT ;  /* 0x0000001415140212 */ /* 0x000fc800078e3cff */
[----:B------:R-:W-:-:S05]  /*1e1b0*/  @P0 LOP3.LUT R21, R21, R20, RZ, 0x3c, !PT ;  /* 0x0000001415150212 */ /* 0x000fca00078e3cff */
[----:B------:R0:W2:Y:S02]  /*1e1c0*/  @P0 LDG.E.U8 R9, desc[UR22][R20.64] ;  /* 0x0000001614090981 */ /* 0x0000a4000c1e1100 */
[----:B0-----:R-:W-:Y:S02]  /*1e1d0*/  @P0 IMAD.MOV.U32 R20, RZ, RZ, R24 ;  /* 0x000000ffff140224 */ /* 0x001fe400078e0018 */
[----:B------:R-:W-:-:S05]  /*1e1e0*/  @P0 IMAD.MOV.U32 R21, RZ, RZ, R19 ;  /* 0x000000ffff150224 */ /* 0x000fca00078e0013 */
[----:B------:R0:W4:Y:S02]  /*1e1f0*/  @P0 LDG.E.U8 R8, desc[UR22][R20.64] ;  /* 0x0000001614080981 */ /* 0x000124000c1e1100 */
[----:B0-----:R-:W-:Y:S02]  /*1e200*/  @P0 IMAD.MOV.U32 R20, RZ, RZ, R0 ;  /* 0x000000ffff140224 */ /* 0x001fe400078e0000 */
[----:B------:R-:W-:-:S05]  /*1e210*/  @P0 IMAD.MOV.U32 R21, RZ, RZ, R25 ;  /* 0x000000ffff150224 */ /* 0x000fca00078e0019 */
[----:B------:R-:W3:Y:S04]  /*1e220*/  @P0 LDG.E.U8 R2, desc[UR22][R20.64] ;  /* 0x0000001614020981 */ /* 0x000ee8000c1e1100 */
[----:B--2---:R0:W-:Y:S04]  /*1e230*/  STL [R1+0x20], R9 ;  /* 0x0000200901007387 */ /* 0x0041e80000100800 */
[----:B0-----:R-:W2:Y:S04]  /*1e240*/  LDL.LU R9, [R1+0xd34] ;  /* 0x000d340001097983 */ /* 0x001ea80000300800 */
[----:B------:R-:W2:Y:S04]  /*1e250*/  LDL R19, [R1+0x50c] ;  /* 0x00050c0001137983 */ /* 0x000ea80000100800 */
[----:B------:R-:W2:Y:S04]  /*1e260*/  LDL R24, [R1+0x510] ;  /* 0x0005100001187983 */ /* 0x000ea80000100800 */
[----:B----4-:R0:W-:Y:S04]  /*1e270*/  STL [R1+0xcf0], R8 ;  /* 0x000cf00801007387 */ /* 0x0101e80000100800 */
[----:B0-----:R-:W4:Y:S04]  /*1e280*/  LDL R8, [R1+0x4e8] ;  /* 0x0004e80001087983 */ /* 0x001f280000100800 */
[----:B------:R-:W4:Y:S04]  /*1e290*/  LDL.LU R0, [R1+0xd30] ;  /* 0x000d300001007983 */ /* 0x000f280000300800 */
[----:B------:R-:W4:Y:S04]  /*1e2a0*/  LDL R25, [R1+0x524] ;  /* 0x0005240001197983 */ /* 0x000f280000100800 */
[----:B------:R-:W4:Y:S04]  /*1e2b0*/  LDL R21, [R1+0x4cc] ;  /* 0x0004cc0001157983 */ /* 0x000f280000100800 */
[----:B---3--:R0:W-:Y:S04]  /*1e2c0*/  STL [R1+0xcf4], R2 ;  /* 0x000cf40201007387 */ /* 0x0081e80000100800 */
[----:B0-----:R-:W3:Y:S01]  /*1e2d0*/  LDL R2, [R1+0x4e4] ;  /* 0x0004e40001027983 */ /* 0x001ee20000100800 */
[----:B------:R-:W-:Y:S01]  /*1e2e0*/  @P0 IMAD.MOV.U32 R20, RZ, RZ, R77 ;  /* 0x000000ffff140224 */ /* 0x000fe200078e004d */
[----:B------:R-:W-:-:S02]  /*1e2f0*/  PRMT R3, RZ, 0x7610, R3 ;  /* 0x00007610ff037816 */ /* 0x000fc40000000003 */
[----:B------:R-:W3:Y:S01]  /*1e300*/  LDL R77, [R1+0x530] ;  /* 0x00053000014d7983 */ /* 0x000ee20000100800 */
[----:B--2---:R-:W-:-:S06]  /*1e310*/  PRMT R9, RZ, 0x7610, R9 ;  /* 0x00007610ff097816 */ /* 0x004fcc0000000009 */
[----:B----4-:R0:W2:Y:S02]  /*1e320*/  @P0 LDG.E.U8 R9, desc[UR22][R20.64] ;  /* 0x0000001614090981 */ /* 0x0100a4000c1e1100 */
[----:B0-----:R-:W-:Y:S02]  /*1e330*/  @P0 IMAD.MOV.U32 R20, RZ, RZ, R8 ;  /* 0x000000ffff140224 */ /* 0x001fe400078e0008 */
[----:B---3--:R-:W-:-:S05]  /*1e340*/  @P0 IMAD.MOV.U32 R21, RZ, RZ, R2 ;  /* 0x000000ffff150224 */ /* 0x008fca00078e0002 */
[----:B------:R0:W3:Y:S01]  /*1e350*/  @P0 LDG.E.U8 R3, desc[UR22][R20.64] ;  /* 0x0000001614030981 */ /* 0x0000e2000c1e1100 */
[----:B------:R-:W-:Y:S02]  /*1e360*/  PRMT R0, RZ, 0x7610, R0 ;  /* 0x00007610ff007816 */ /* 0x000fe40000000000 */
[----:B------:R-:W-:Y:S01]  /*1e370*/  PRMT R6, RZ, 0x7610, R6 ;  /* 0x00007610ff067816 */ /* 0x000fe20000000006 */
[----:B0-----:R-:W-:Y:S02]  /*1e380*/  @P0 IMAD.MOV.U32 R20, RZ, RZ, R91 ;  /* 0x000000ffff140224 */ /* 0x001fe400078e005b */
[----:B------:R-:W-:-:S05]  /*1e390*/  @P0 IMAD.MOV.U32 R21, RZ, RZ, R22 ;  /* 0x000000ffff150224 */ /* 0x000fca00078e0016 */
[----:B------:R0:W4:Y:S02]  /*1e3a0*/  @P0 LDG.E.U8 R0, desc[UR22][R20.64] ;  /* 0x0000001614000981 */ /* 0x000124000c1e1100 */
[----:B0-----:R-:W-:Y:S02]  /*1e3b0*/  @P0 IMAD.MOV.U32 R20, RZ, RZ, R23 ;  /* 0x000000ffff140224 */ /* 0x001fe400078e0017 */
[----:B------:R-:W-:-:S05]  /*1e3c0*/  @P0 IMAD.MOV.U32 R21, RZ, RZ, R5 ;  /* 0x000000ffff150224 */ /* 0x000fca00078e0005 */
[----:B------:R0:W4:Y:S04]  /*1e3d0*/  @P0 LDG.E.U8 R6, desc[UR22][R20.64] ;  /* 0x0000001614060981 */ /* 0x000128000c1e1100 */
[----:B--2---:R-:W-:Y:S04]  /*1e3e0*/  STL [R1+0xcf8], R9 ;  /* 0x000cf80901007387 */ /* 0x004fe80000100800 */
[----:B---3--:R1:W-:Y:S04]  /*1e3f0*/  STL [R1+0xcfc], R3 ;  /* 0x000cfc0301007387 */ /* 0x0083e80000100800 */
[----:B------:R-:W2:Y:S01]  /*1e400*/  LDL.LU R91, [R1+0xd2c] ;  /* 0x000d2c00015b7983 */ /* 0x000ea20000300800 */
[----:B------:R-:W-:Y:S01]  /*1e410*/  PRMT R4, RZ, 0x7610, R4 ;  /* 0x00007610ff047816 */ /* 0x000fe20000000004 */
[----:B0-----:R-:W-:-:S02]  /*1e420*/  @P0 IMAD.MOV.U32 R20, RZ, RZ, R24 ;  /* 0x000000ffff140224 */ /* 0x001fc400078e0018 */
[----:B------:R-:W-:Y:S01]  /*1e430*/  @P0 IMAD.MOV.U32 R21, RZ, RZ, R19 ;  /* 0x000000ffff150224 */ /* 0x000fe200078e0013 */
[----:B------:R-:W3:Y:S04]  /*1e440*/  LDL R22, [R1+0x568] ;  /* 0x0005680001167983 */ /* 0x000ee80000100800 */
[----:B------:R0:W3:Y:S04]  /*1e450*/  @P0 LDG.E.U8 R4, desc[UR22][R20.64] ;  /* 0x0000001614040981 */ /* 0x0000e8000c1e1100 */
[----:B----4-:R4:W-:Y:S04]  /*1e460*/  STL [R1+0xd00], R0 ;  /* 0x000d000001007387 */ /* 0x0109e80000100800 */
[----:B------:R-:W3:Y:S01]  /*1e470*/  LDL R5, [R1+0x570] ;  /* 0x0005700001057983 */ /* 0x000ee20000100800 */
[----:B0-----:R-:W-:-:S02]  /*1e480*/  @P0 IMAD.MOV.U32 R20, RZ, RZ, R88 ;  /* 0x000000ffff140224 */ /* 0x001fc400078e0058 */
[----:B------:R-:W-:Y:S01]  /*1e490*/  @P0 IMAD.MOV.U32 R21, RZ, RZ, R25 ;  /* 0x000000ffff150224 */ /* 0x000fe200078e0019 */
[----:B-1----:R-:W3:Y:S04]  /*1e4a0*/  LDL R3, [R1+0x584] ;  /* 0x0005840001037983 */ /* 0x002ee80000100800 */
[----:B----4-:R-:W4:Y:S04]  /*1e4b0*/  LDL R0, [R1+0x56c] ;  /* 0x00056c0001007983 */ /* 0x010f280000100800 */
[----:B------:R-:W3:Y:S04]  /*1e4c0*/  LDL R23, [R1+0x588] ;  /* 0x0005880001177983 */ /* 0x000ee80000100800 */
[----:B------:R0:W-:Y:S04]  /*1e4d0*/  STL [R1+0xd04], R6 ;  /* 0x000d040601007387 */ /* 0x0001e80000100800 */
[----:B------:R-:W3:Y:S04]  /*1e4e0*/  LDL R9, [R1+0x58c] ;  /* 0x00058c0001097983 */ /* 0x000ee80000100800 */
[----:B------:R-:W3:Y:S04]  /*1e4f0*/  LDL R24, [R1+0x590] ;  /* 0x0005900001187983 */ /* 0x000ee80000100800 */
[----:B0-----:R-:W3:Y:S04]  /*1e500*/  LDL R6, [R1+0x564] ;  /* 0x0005640001067983 */ /* 0x001ee80000100800 */
[----:B------:R-:W3:Y:S01]  /*1e510*/  LDL.LU R88, [R1+0xd28] ;  /* 0x000d280001587983 */ /* 0x000ee20000300800 */
[----:B------:R-:W-:-:S02]  /*1e520*/  PRMT R90, RZ, 0x7610, R90 ;  /* 0x00007610ff5a7816 */ /* 0x000fc4000000005a */
[----:B------:R-:W-:Y:S01]  /*1e530*/  PRMT R89, RZ, 0x7610, R89 ;  /* 0x00007610ff597816 */ /* 0x000fe20000000059 */
[----:B------:R-:W3:Y:S04]  /*1e540*/  LDL R2, [R1+0x5a4] ;  /* 0x0005a40001027983 */ /* 0x000ee80000100800 */
[----:B------:R-:W3:Y:S04]  /*1e550*/  LDL R8, [R1+0x5a8] ;  /* 0x0005a80001087983 */ /* 0x000ee80000100800 */
[----:B------:R-:W3:Y:S04]  /*1e560*/  LDL R19, [R1+0x5ac] ;  /* 0x0005ac0001137983 */ /* 0x000ee80000100800 */
[----:B------:R-:W3:Y:S01]  /*1e570*/  LDL R25, [R1+0x5b0] ;  /* 0x0005b00001197983 */ /* 0x000ee20000100800 */
[----:B--2---:R-:W-:-:S06]  /*1e580*/  PRMT R91, RZ, 0x7610, R91 ;  /* 0x00007610ff5b7816 */ /* 0x004fcc000000005b */
[----:B------:R0:W2:Y:S04]  /*1e590*/  @P0 LDG.E.U8 R91, desc[UR22][R20.64] ;  /* 0x00000016145b0981 */ /* 0x0000a8000c1e1100 */
[----:B------:R-:W2:Y:S01]  /*1e5a0*/  LDL R21, [R1+0x52c] ;  /* 0x00052c0001157983 */ /* 0x000ea20000100800 */
[----:B0-----:R-:W-:-:S03]  /*1e5b0*/  @P0 IMAD.MOV.U32 R20, RZ, RZ, R77 ;  /* 0x000000ffff140224 */ /* 0x001fc600078e004d */
[----:B------:R-:W3:Y:S04]  /*1e5c0*/  LDL R77, [R1+0x5c4] ;  /* 0x0005c400014d7983 */ /* 0x000ee80000100800 */
[----:B--2---:R0:W2:Y:S04]  /*1e5d0*/  @P0 LDG.E.U8 R90, desc[UR22][R20.64] ;  /* 0x00000016145a0981 */ /* 0x0040a8000c1e1100 */
[----:B------:R-:W2:Y:S01]  /*1e5e0*/  LDL R21, [R1+0x544] ;  /* 0x0005440001157983 */ /* 0x000ea20000100800 */
[----:B0-----:R-:W-:-:S03]  /*1e5f0*/  @P0 IMAD.MOV.U32 R20, RZ, RZ, R84 ;  /* 0x000000ffff140224 */ /* 0x001fc600078e0054 */
[----:B------:R-:W3:Y:S04]  /*1e600*/  LDL.LU R84, [R1+0xd24] ;  /* 0x000d240001547983 */ /* 0x000ee80000300800 */
[----:B--2---:R0:W2:Y:S04]  /*1e610*/  @P0 LDG.E.U8 R89, desc[UR22][R20.64] ;  /* 0x0000001614590981 */ /* 0x0040a8000c1e1100 */
[----:B------:R-:W0:Y:S04]  /*1e620*/  LDL R20, [R1+0x54c] ;  /* 0x00054c0001147983 */ /* 0x000e280000100800 */
[----:B------:R-:W0:Y:S01]  /*1e630*/  LDL R21, [R1+0x550] ;  /* 0x0005500001157983 */ /* 0x000e220000100800 */
[----:B---3--:R-:W-:-:S02]  /*1e640*/  PRMT R88, RZ, 0x7610, R88 ;  /* 0x00007610ff587816 */ /* 0x008fc40000000058 */
[----:B------:R-:W-:Y:S02]  /*1e650*/  PRMT R87, RZ, 0x7610, R87 ;  /* 0x00007610ff577816 */ /* 0x000fe40000000057 */
[----:B------:R-:W-:Y:S02]  /*1e660*/  PRMT R86, RZ, 0x7610, R86 ;  /* 0x00007610ff567816 */ /* 0x000fe40000000056 */
[----:B------:R-:W-:Y:S02]  /*1e670*/  PRMT R85, RZ, 0x7610, R85 ;  /* 0x00007610ff557816 */ /* 0x000fe40000000055 */
[----:B------:R-:W-:Y:S02]  /*1e680*/  PRMT R84, RZ, 0x7610, R84 ;  /* 0x00007610ff547816 */ /* 0x000fe40000000054 */
[----:B------:R-:W-:Y:S02]  /*1e690*/  PRMT R83, RZ, 0x7610, R83 ;  /* 0x00007610ff537816 */ /* 0x000fe40000000053 */
[----:B------:R-:W-:-:S02]  /*1e6a0*/  PRMT R82, RZ, 0x7610, R82 ;  /* 0x00007610ff527816 */ /* 0x000fc40000000052 */
[----:B------:R-:W-:Y:S02]  /*1e6b0*/  PRMT R81, RZ, 0x7610, R81 ;  /* 0x00007610ff517816 */ /* 0x000fe40000000051 */
[----:B------:R-:W-:Y:S02]  /*1e6c0*/  PRMT R80, RZ, 0x7610, R80 ;  /* 0x00007610ff507816 */ /* 0x000fe40000000050 */
[----:B------:R-:W-:Y:S02]  /*1e6d0*/  PRMT R79, RZ, 0x7610, R79 ;  /* 0x00007610ff4f7816 */ /* 0x000fe4000000004f */
[----:B0-----:R-:W-:-:S04]  /*1e6e0*/  @P0 LOP3.LUT R21, R21, R20, RZ, 0x3c, !PT ;  /* 0x0000001415150212 */ /* 0x001fc800078e3cff */
[----:B------:R-:W-:-:S04]  /*1e6f0*/  @P0 LOP3.LUT R20, R21, R20, RZ, 0x3c, !PT ;  /* 0x0000001415140212 */ /* 0x000fc800078e3cff */
[----:B------:R-:W-:-:S05]  /*1e700*/  @P0 LOP3.LUT R21, R21, R20, RZ, 0x3c, !PT ;  /* 0x0000001415150212 */ /* 0x000fca00078e3cff */
[----:B------:R0:W3:Y:S02]  /*1e710*/  @P0 LDG.E.U8 R88, desc[UR22][R20.64] ;  /* 0x0000001614580981 */ /* 0x0000e4000c1e1100 */
[----:B0-----:R-:W-:Y:S02]  /*1e720*/  @P0 IMAD.MOV.U32 R20, RZ, RZ, R22 ;  /* 0x000000ffff140224 */ /* 0x001fe400078e0016 */
[----:B------:R-:W-:Y:S01]  /*1e730*/  @P0 IMAD.MOV.U32 R21, RZ, RZ, R6 ;  /* 0x000000ffff150224 */ /* 0x000fe200078e0006 */
[----:B------:R-:W2:Y:S04]  /*1e740*/  LDL.LU R22, [R1+0x928] ;  /* 0x0009280001167983 */ /* 0x000ea80000300800 */
[----:B------:R0:W3:Y:S02]  /*1e750*/  @P0 LDG.E.U8 R87, desc[UR22][R20.64] ;  /* 0x0000001614570981 */ /* 0x0000e4000c1e1100 */
[----:B0-----:R-:W-:-:S02]  /*1e760*/  @P0 IMAD.MOV.U32 R20, RZ, RZ, R5 ;  /* 0x000000ffff140224 */ /* 0x001fc400078e0005 */
[----:B----4-:R-:W-:Y:S01]  /*1e770*/  @P0 IMAD.MOV.U32 R21, RZ, RZ, R0 ;  /* 0x000000ffff150224 */ /* 0x010fe200078e0000 */
[----:B------:R-:W4:Y:S04]  /*1e780*/  LDL.LU R5, [R1+0x924] ;  /* 0x0009240001057983 */ /* 0x000f280000300800 */
[----:B------:R0:W3:Y:S02]  /*1e790*/  @P0 LDG.E.U8 R86, desc[UR22][R20.64] ;  /* 0x0000001614560981 */ /* 0x0000e4000c1e1100 */
[----:B0-----:R-:W-:Y:S02]  /*1e7a0*/  @P0 IMAD.MOV.U32 R20, RZ, RZ, R23 ;  /* 0x000000ffff140224 */ /* 0x001fe400078e0017 */
[----:B------:R-:W-:Y:S01]  /*1e7b0*/  @P0 IMAD.MOV.U32 R21, RZ, RZ, R3 ;  /* 0x000000ffff150224 */ /* 0x000fe200078e0003 */
[----:B------:R-:W3:Y:S04]  /*1e7c0*/  LDL.LU R23, [R1+0x910] ;  /* 0x0009100001177983 */ /* 0x000ee80000300800 */
[----:B------:R0:W3:Y:S02]  /*1e7d0*/  @P0 LDG.E.U8 R85, desc[UR22][R20.64] ;  /* 0x0000001614550981 */ /* 0x0000e4000c1e1100 */
[----:B0-----:R-:W-:-:S02]  /*1e7e0*/  @P0 IMAD.MOV.U32 R20, RZ, RZ, R24 ;  /* 0x000000ffff140224 */ /* 0x001fc400078e0018 */
[----:B------:R-:W-:Y:S01]  /*1e7f0*/  @P0 IMAD.MOV.U32 R21, RZ, RZ, R9 ;  /* 0x000000ffff150224 */ /* 0x000fe200078e0009 */
[----:B------:R-:W3:Y:S04]  /*1e800*/  LDL.LU R24, [R1+0x90c] ;  /* 0x00090c0001187983 */ /* 0x000ee80000300800 */
[----:B------:R0:W3:Y:S02]  /*1e810*/  @P0 LDG.E.U8 R84, desc[UR22][R20.64] ;  /* 0x0000001614540981 */ /* 0x0000e4000c1e1100 */
[----:B0-----:R-:W-:Y:S02]  /*1e820*/  @P0 IMAD.MOV.U32 R20, RZ, RZ, R8 ;  /* 0x000000ffff140224 */ /* 0x001fe400078e0008 */
[----:B------:R-:W-:-:S05]  /*1e830*/  @P0 IMAD.MOV.U32 R21, RZ, RZ, R2 ;  /* 0x000000ffff150224 */ /* 0x000fca00078e0002 */
        /* <DEDUP_REMOVED lines=10> */
[----:B------:R-:W-:Y:S02]  /*1e8e0*/  @P0 IMAD.MOV.U32 R21, RZ, RZ, R15 ;  /* 0x000000ffff150224 */ /* 0x000fe400078e000f */
[----:B------:R-:W3:Y:S04]  /*1e8f0*/  LDL.LU R15, [R1+0xd1c] ;  /* 0x000d1c00010f7983 */ /* 0x000ee80000300800 */
[----:B------:R0:W3:Y:S04]  /*1e900*/  @P0 LDG.E.U8 R80, desc[UR22][R20.64] ;  /* 0x0000001614500981 */ /* 0x0000e8000c1e1100 */
[----:B------:R-:W3:Y:S04]  /*1e910*/  LDL.LU R66, [R1+0xd18] ;  /* 0x000d180001427983 */ /* 0x000ee80000300800 */
[----:B------:R-:W3:Y:S01]  /*1e920*/  LDL.LU R77, [R1+0x8ec] ;  /* 0x0008ec00014d7983 */ /* 0x000ee20000300800 */
[----:B0-----:R-:W-:-:S02]  /*1e930*/  @P0 IMAD.MOV.U32 R20, RZ, RZ, R69 ;  /* 0x000000ffff140224 */ /* 0x001fc400078e0045 */
[----:B------:R-:W-:Y:S02]  /*1e940*/  @P0 IMAD.MOV.U32 R21, RZ, RZ, R74 ;  /* 0x000000ffff150224 */ /* 0x000fe400078e004a */
[----:B------:R-:W3:Y:S04]  /*1e950*/  LDL.LU R74, [R1+0xd14] ;  /* 0x000d1400014a7983 */ /* 0x000ee80000300800 */
[----:B------:R0:W3:Y:S04]  /*1e960*/  @P0 LDG.E.U8 R79, desc[UR22][R20.64] ;  /* 0x00000016144f0981 */ /* 0x0000e8000c1e1100 */
[----:B------:R-:W3:Y:S01]  /*1e970*/  LDL.LU R69, [R1+0xd10] ;  /* 0x000d100001457983 */ /* 0x000ee20000300800 */
[----:B0-----:R-:W-:-:S02]  /*1e980*/  @P0 IMAD.MOV.U32 R21, RZ, RZ, R93 ;  /* 0x000000ffff150224 */ /* 0x001fc400078e005d */
[----:B------:R-:W-:Y:S01]  /*1e990*/  @P0 IMAD.MOV.U32 R20, RZ, RZ, R16 ;  /* 0x000000ffff140224 */ /* 0x000fe200078e0010 */
[----:B------:R-:W3:Y:S04]  /*1e9a0*/  LDL.LU R93, [R1+0xd0c] ;  /* 0x000d0c00015d7983 */ /* 0x000ee80000300800 */
[----:B------:R-:W3:Y:S04]  /*1e9b0*/  LDL.LU R16, [R1+0xd08] ;  /* 0x000d080001107983 */ /* 0x000ee80000300800 */
[----:B------:R-:W3:Y:S01]  /*1e9c0*/  LDL.LU R19, [R1+0x18] ;  /* 0x0000180001137983 */ /* 0x000ee20000300800 */
[----:B------:R-:W-:-:S06]  /*1e9d0*/  PRMT R76, RZ, 0x7610, R76 ;  /* 0x00007610ff4c7816 */ /* 0x000fcc000000004c */
[----:B------:R4:W3:Y:S01]  /*1e9e0*/  @P0 LDG.E.U8 R76, desc[UR22][R20.64] ;  /* 0x00000016144c0981 */ /* 0x0008e2000c1e1100 */
[----:B------:R-:W-:Y:S02]  /*1e9f0*/  PRMT R75, RZ, 0x7610, R75 ;  /* 0x00007610ff4b7816 */ /* 0x000fe4000000004b */
[----:B------:R-:W-:Y:S02]  /*1ea00*/  PRMT R73, RZ, 0x7610, R73 ;  /* 0x00007610ff497816 */ /* 0x000fe40000000049 */
[----:B--2---:R-:W-:-:S05]  /*1ea10*/  SEL R22, R92, R22, !P5 ;  /* 0x000000165c167207 */ /* 0x004fca0006800000 */
[----:B------:R-:W-:Y:S01]  /*1ea20*/  IMAD R22, R22, UR12, RZ ;  /* 0x0000000c16167c24 */ /* 0x000fe2000f8e02ff */
[C---:B----4-:R-:W-:Y:S02]  /*1ea30*/  SEL R20, R92.reuse, R5, !P5 ;  /* 0x000000055c147207 */ /* 0x050fe40006800000 */
[----:B---3--:R-:W-:-:S03]  /*1ea40*/  SEL R21, R92, R23, !P5 ;  /* 0x000000175c157207 */ /* 0x008fc60006800000 */
[----:B------:R-:W-:Y:S01]  /*1ea50*/  IMAD R23, R20, UR12, RZ ;  /* 0x0000000c14177c24 */ /* 0x000fe2000f8e02ff */
[----:B------:R-:W0:Y:S01]  /*1ea60*/  LDCU UR12, c[0x0][0x3b0] ;  /* 0x00007600ff0c77ac */ /* 0x000e220008000800 */
[----:B------:R-:W-:Y:S01]  /*1ea70*/  SEL R20, R92, R24, !P5 ;  /* 0x000000185c147207 */ /* 0x000fe20006800000 */
[----:B------:R-:W-:Y:S01]  /*1ea80*/  IMAD R24, R21, UR4, RZ ;  /* 0x0000000415187c24 */ /* 0x000fe2000f8e02ff */
[----:B------:R-:W1:Y:S01]  /*1ea90*/  LDCU UR4, c[0x0][0x3b0] ;  /* 0x00007600ff0477ac */ /* 0x000e620008000800 */
[----:B------:R-:W-:Y:S01]  /*1eaa0*/  @!P2 IMAD.MOV R19, RZ, RZ, -R19 ;  /* 0x000000ffff13a224 */ /* 0x000fe200078e0a13 */
[----:B------:R-:W-:-:S04]  /*1eab0*/  IADD3 R3, P2, PT, R22, R10, RZ ;  /* 0x0000000a16037210 */ /* 0x000fc80007f5e0ff */
[----:B------:R-:W-:Y:S02]  /*1eac0*/  LEA.HI.X.SX32 R5, R22, R7, 0x1, P2 ;  /* 0x0000000716057211 */ /* 0x000fe400010f0eff */
[CC--:B------:R-:W-:Y:S02]  /*1ead0*/  IADD3 R0, P2, PT, R23.reuse, R10.reuse, RZ ;  /* 0x0000000a17007210 */ /* 0x0c0fe40007f5e0ff */
[----:B------:R-:W-:Y:S01]  /*1eae0*/  SEL R22, R92, R25, !P5 ;  /* 0x000000195c167207 */ /* 0x000fe20006800000 */
[----:B------:R-:W-:Y:S01]  /*1eaf0*/  IMAD R25, R20, UR5, RZ ;  /* 0x0000000514197c24 */ /* 0x000fe2000f8e02ff */
[-C--:B------:R-:W-:Y:S01]  /*1eb00*/  LEA.HI.X.SX32 R8, R23, R7.reuse, 0x1, P2 ;  /* 0x0000000717087211 */ /* 0x080fe200010f0eff */
[----:B------:R-:W-:Y:S02]  /*1eb10*/  @P0 IMAD.MOV.U32 R20, RZ, RZ, R3 ;  /* 0x000000ffff140224 */ /* 0x000fe400078e0003 */
[----:B------:R-:W-:Y:S01]  /*1eb20*/  @P0 IMAD.MOV.U32 R21, RZ, RZ, R5 ;  /* 0x000000ffff150224 */ /* 0x000fe200078e0005 */
[----:B------:R-:W-:Y:S01]  /*1eb30*/  IADD3 R2, P2, PT, R24, R10, RZ ;  /* 0x0000000a18027210 */ /* 0x000fe20007f5e0ff */
[----:B------:R-:W-:Y:S01]  /*1eb40*/  STL [R1+0x608], R3 ;  /* 0x0006080301007387 */ /* 0x000fe20000100800 */
[----:B------:R-:W-:Y:S01]  /*1eb50*/  IMAD R22, R22, UR6, RZ ;  /* 0x0000000616167c24 */ /* 0x000fe2000f8e02ff */
[----:B------:R-:W-:Y:S01]  /*1eb60*/  PRMT R74, RZ, 0x7610, R74 ;  /* 0x00007610ff4a7816 */ /* 0x000fe2000000004a */
[----:B------:R-:W2:Y:S01]  /*1eb70*/  LDCU UR5, c[0x0][0x3b0] ;  /* 0x00007600ff0577ac */ /* 0x000ea20008000800 */
[----:B------:R3:W4:Y:S01]  /*1eb80*/  @P0 LDG.E.U8 R75, desc[UR22][R20.64] ;  /* 0x00000016144b0981 */ /* 0x000722000c1e1100 */
[----:B------:R-:W-:-:S02]  /*1eb90*/  LEA.HI.X.SX32 R6, R24, R7, 0x1, P2 ;  /* 0x0000000718067211 */ /* 0x000fc400010f0eff */
[----:B------:R-:W-:Y:S01]  /*1eba0*/  PRMT R72, RZ, 0x7610, R72 ;  /* 0x00007610ff487816 */ /* 0x000fe20000000048 */
[----:B------:R0:W-:Y:S01]  /*1ebb0*/  STL [R1+0x604], R5 ;  /* 0x0006040501007387 */ /* 0x0001e20000100800 */
[----:B------:R-:W-:Y:S01]  /*1ebc0*/  PRMT R71, RZ, 0x7610, R71 ;  /* 0x00007610ff477816 */ /* 0x000fe20000000047 */
[----:B------:R-:W1:Y:S02]  /*1ebd0*/  LDCU UR6, c[0x0][0x3b0] ;  /* 0x00007600ff0677ac */ /* 0x000e640008000800 */
[----:B------:R-:W-:Y:S01]  /*1ebe0*/  STL [R1+0x610], R0 ;  /* 0x0006100001007387 */ /* 0x000fe20000100800 */
[----:B---3--:R-:W-:Y:S02]  /*1ebf0*/  SEL R20, R92, R77, !P5 ;  /* 0x0000004d5c147207 */ /* 0x008fe40006800000 */
[CC--:B------:R-:W-:Y:S01]  /*1ec00*/  IADD3 R77, P2, PT, R25.reuse, R10.reuse, RZ ;  /* 0x0000000a194d7210 */ /* 0x0c0fe20007f5e0ff */
[----:B------:R3:W-:Y:S03]  /*1ec10*/  STL [R1+0x60c], R8 ;  /* 0x00060c0801007387 */ /* 0x0007e60000100800 */
[----:B0-----:R-:W-:Y:S01]  /*1ec20*/  LEA.HI.X.SX32 R5, R25, R7, 0x1, P2 ;  /* 0x0000000719057211 */ /* 0x001fe200010f0eff */
[----:B------:R0:W-:Y:S01]  /*1ec30*/  STL [R1+0x628], R2 ;  /* 0x0006280201007387 */ /* 0x0001e20000100800 */
[----:B------:R-:W-:-:S03]  /*1ec40*/  IADD3 R24, P2, PT, R22, R10, RZ ;  /* 0x0000000a16187210 */ /* 0x000fc60007f5e0ff */
[----:B------:R-:W2:Y:S01]  /*1ec50*/  LDL.LU R3, [R1+0x8f0] ;  /* 0x0008f00001037983 */ /* 0x000ea20000300800 */
[----:B------:R-:W-:-:S03]  /*1ec60*/  @P0 IMAD.MOV.U32 R21, RZ, RZ, R8 ;  /* 0x000000ffff150224 */ /* 0x000fc600078e0008 */
[----:B------:R-:W4:Y:S04]  /*1ec70*/  LDL.LU R9, [R1+0x8cc] ;  /* 0x0008cc0001097983 */ /* 0x000f280000300800 */
[----:B------:R-:W-:Y:S01]  /*1ec80*/  STL [R1+0x624], R6 ;  /* 0x0006240601007387 */ /* 0x000fe20000100800 */
[----:B------:R-:W-:-:S03]  /*1ec90*/  LEA.HI.X.SX32 R25, R22, R7, 0x1, P2 ;  /* 0x0000000716197211 */ /* 0x000fc600010f0eff */
[----:B------:R0:W-:Y:S04]  /*1eca0*/  STL [R1+0x630], R77 ;  /* 0x0006304d01007387 */ /* 0x0001e80000100800 */
[----:B---3--:R-:W3:Y:S04]  /*1ecb0*/  LDL.LU R8, [R1+0x8e4] ;  /* 0x0008e40001087983 */ /* 0x008ee80000300800 */
[----:B------:R-:W-:Y:S04]  /*1ecc0*/  STL [R1+0x62c], R5 ;  /* 0x00062c0501007387 */ /* 0x000fe80000100800 */
[----:B------:R1:W-:Y:S04]  /*1ecd0*/  STL [R1+0x648], R24 ;  /* 0x0006481801007387 */ /* 0x0003e80000100800 */
[----:B------:R-:W3:Y:S01]  /*1ece0*/  LDL.LU R22, [R1+0x908] ;  /* 0x0009080001167983 */ /* 0x000ee20000300800 */
[----:B------:R-:W-:Y:S01]  /*1ecf0*/  IMAD R23, R20, UR12, RZ ;  /* 0x0000000c14177c24 */ /* 0x000fe2000f8e02ff */
[----:B------:R-:W-:Y:S01]  /*1ed00*/  PRMT R70, RZ, 0x7610, R70 ;  /* 0x00007610ff467816 */ /* 0x000fe20000000046 */
[----:B------:R-:W-:Y:S01]  /*1ed10*/  @P0 IMAD.MOV.U32 R20, RZ, RZ, R0 ;  /* 0x000000ffff140224 */ /* 0x000fe200078e0000 */
[----:B------:R-:W1:Y:S02]  /*1ed20*/  LDCU UR12, c[0x0][0x3b0] ;  /* 0x00007600ff0c77ac */ /* 0x000e640008000800 */
[----:B------:R-:W-:-:S02]  /*1ed30*/  IADD3 R0, P2, PT, R23, R10, RZ ;  /* 0x0000000a17007210 */ /* 0x000fc40007f5e0ff */
[----:B------:R0:W3:Y:S02]  /*1ed40*/  @P0 LDG.E.U8 R74, desc[UR22][R20.64] ;  /* 0x00000016144a0981 */ /* 0x0000e4000c1e1100 */
[----:B0-----:R-:W-:Y:S02]  /*1ed50*/  @P0 IMAD.MOV.U32 R20, RZ, RZ, R2 ;  /* 0x000000ffff140224 */ /* 0x001fe400078e0002 */
[----:B------:R-:W-:Y:S01]  /*1ed60*/  @P0 IMAD.MOV.U32 R21, RZ, RZ, R6 ;  /* 0x000000ffff150224 */ /* 0x000fe200078e0006 */
[----:B------:R-:W3:Y:S04]  /*1ed70*/  LDL.LU R2, [R1+0x8c4] ;  /* 0x0008c40001027983 */ /* 0x000ee80000300800 */
[----:B------:R-:W-:Y:S04]  /*1ed80*/  STL [R1+0x644], R25 ;  /* 0x0006441901007387 */ /* 0x000fe80000100800 */
[----:B------:R0:W3:Y:S04]  /*1ed90*/  @P0 LDG.E.U8 R73, desc[UR22][R20.64] ;  /* 0x0000001614490981 */ /* 0x0000e8000c1e1100 */
[----:B------:R-:W-:Y:S01]  /*1eda0*/  STL [R1+0x650], R0 ;  /* 0x0006500001007387 */ /* 0x000fe20000100800 */
[----:B0-----:R-:W-:-:S03]  /*1edb0*/  @P0 IMAD.MOV.U32 R20, RZ, RZ, R77 ;  /* 0x000000ffff140224 */ /* 0x001fc600078e004d */
[----:B------:R-:W3:Y:S01]  /*1edc0*/  LDL.LU R77, [R1+0x8c8] ;  /* 0x0008c800014d7983 */ /* 0x000ee20000300800 */
[----:B------:R-:W-:Y:S01]  /*1edd0*/  @P0 IMAD.MOV.U32 R21, RZ, RZ, R5 ;  /* 0x000000ffff150224 */ /* 0x000fe200078e0005 */
[----:B------:R-:W-:-:S04]  /*1ede0*/  LEA.HI.X.SX32 R6, R23, R7, 0x1, P2 ;  /* 0x0000000717067211 */ /* 0x000fc800010f0eff */
[----:B------:R0:W3:Y:S01]  /*1edf0*/  @P0 LDG.E.U8 R72, desc[UR22][R20.64] ;  /* 0x0000001614480981 */ /* 0x0000e2000c1e1100 */
[----:B------:R-:W-:Y:S01]  /*1ee00*/  ISETP.GT.U32.AND P2, PT, R11, R16, PT ;  /* 0x000000100b00720c */ /* 0x000fe20003f44070 */
[----:B0-----:R-:W-:Y:S02]  /*1ee10*/  @P0 IMAD.MOV.U32 R20, RZ, RZ, R24 ;  /* 0x000000ffff140224 */ /* 0x001fe400078e0018 */
[----:B------:R-:W-:-:S05]  /*1ee20*/  @P0 IMAD.MOV.U32 R21, RZ, RZ, R25 ;  /* 0x000000ffff150224 */ /* 0x000fca00078e0019 */
[----:B------:R0:W3:Y:S05]  /*1ee30*/  @P0 LDG.E.U8 R71, desc[UR22][R20.64] ;  /* 0x0000001614470981 */ /* 0x0000ea000c1e1100 */
[----:B------:R-:W-:Y:S02]  /*1ee40*/  @!P2 IMAD.IADD R16, R16, 0x1, -R11 ;  /* 0x000000011010a824 */ /* 0x000fe400078e0a0b */
[----:B0-----:R-:W-:Y:S02]  /*1ee50*/  @P0 IMAD.MOV.U32 R20, RZ, RZ, R0 ;  /* 0x000000ffff140224 */ /* 0x001fe400078e0000 */
[----:B------:R-:W-:Y:S01]  /*1ee60*/  @P0 IMAD.MOV.U32 R21, RZ, RZ, R6 ;  /* 0x000000ffff150224 */ /* 0x000fe200078e0006 */
[----:B------:R0:W-:Y:S04]  /*1ee70*/  STL [R1+0x64c], R6 ;  /* 0x00064c0601007387 */ /* 0x0001e80000100800 */
[----:B------:R2:W3:Y:S01]  /*1ee80*/  @P0 LDG.E.U8 R70, desc[UR22][R20.64] ;  /* 0x0000001614460981 */ /* 0x0004e2000c1e1100 */
[----:B------:R-:W-:-:S02]  /*1ee90*/  PRMT R69, RZ, 0x7610, R69 ;  /* 0x00007610ff457816 */ /* 0x000fc40000000045 */
[----:B------:R-:W-:Y:S02]  /*1eea0*/  PRMT R68, RZ, 0x7610, R68 ;  /* 0x00007610ff447816 */ /* 0x000fe40000000044 */
[----:B------:R-:W-:Y:S02]  /*1eeb0*/  PRMT R67, RZ, 0x7610, R67 ;  /* 0x00007610ff437816 */ /* 0x000fe40000000043 */
[C---:B--2---:R-:W-:Y:S02]  /*1eec0*/  SEL R20, R92.reuse, R3, !P5 ;  /* 0x000000035c147207 */ /* 0x044fe40006800000 */
[----:B----4-:R-:W-:-:S03]  /*1eed0*/  SEL R21, R92, R9, !P5 ;  /* 0x000000095c157207 */ /* 0x010fc60006800000 */
[----:B------:R-:W-:Y:S01]  /*1eee0*/  IMAD R23, R20, UR5, RZ ;  /* 0x0000000514177c24 */ /* 0x000fe2000f8e02ff */
[----:B------:R-:W2:Y:S01]  /*1eef0*/  LDCU UR5, c[0x0][0x3b0] ;  /* 0x00007600ff0577ac */ /* 0x000ea20008000800 */
[----:B-1----:R-:W-:Y:S01]  /*1ef00*/  IMAD R24, R21, UR6, RZ ;  /* 0x0000000615187c24 */ /* 0x002fe2000f8e02ff */
[----:B------:R-:W-:Y:S01]  /*1ef10*/  PRMT R66, RZ, 0x7610, R66 ;  /* 0x00007610ff427816 */ /* 0x000fe20000000042 */
[----:B------:R-:W1:Y:S01]  /*1ef20*/  LDCU UR6, c[0x0][0x3b0] ;  /* 0x00007600ff0677ac */ /* 0x000e620008000800 */
[----:B---3--:R-:W-:-:S05]  /*1ef30*/  SEL R22, R92, R22, !P5 ;  /* 0x000000165c167207 */ /* 0x008fca0006800000 */
[----:B------:R-:W-:Y:S01]  /*1ef40*/  IMAD R22, R22, UR4, RZ ;  /* 0x0000000416167c24 */ /* 0x000fe2000f8e02ff */
[----:B------:R-:W3:Y:S01]  /*1ef50*/  LDCU UR4, c[0x0][0x3b0] ;  /* 0x00007600ff0477ac */ /* 0x000ee20008000800 */
[----:B------:R-:W-:-:S03]  /*1ef60*/  SEL R20, R92, R8, !P5 ;  /* 0x000000085c147207 */ /* 0x000fc60006800000 */
[----:B0-----:R-:W-:-:S04]  /*1ef70*/  IADD3 R6, P2, PT, R22, R10, RZ ;  /* 0x0000000a16067210 */ /* 0x001fc80007f5e0ff */
[-C--:B------:R-:W-:Y:S02]  /*1ef80*/  LEA.HI.X.SX32 R8, R22, R7.reuse, 0x1, P2 ;  /* 0x0000000716087211 */ /* 0x080fe400010f0eff */
[C---:B------:R-:W-:Y:S01]  /*1ef90*/  IADD3 R0, P2, PT, R23.reuse, R10, RZ ;  /* 0x0000000a17007210 */ /* 0x040fe20007f5e0ff */
[----:B------:R-:W-:Y:S01]  /*1efa0*/  IMAD R25, R20, UR12, RZ ;  /* 0x0000000c14197c24 */ /* 0x000fe2000f8e02ff */
[----:B------:R-:W-:Y:S01]  /*1efb0*/  STL [R1+0x668], R6 ;  /* 0x0006680601007387 */ /* 0x000fe20000100800 */
[----:B------:R-:W-:Y:S01]  /*1efc0*/  @P0 IMAD.MOV.U32 R20, RZ, RZ, R6 ;  /* 0x000000ffff140224 */ /* 0x000fe200078e0006 */
[----:B------:R-:W-:Y:S01]  /*1efd0*/  PRMT R65, RZ, 0x7610, R65 ;  /* 0x00007610ff417816 */ /* 0x000fe20000000041 */
[----:B------:R-:W-:Y:S01]  /*1efe0*/  @P0 IMAD.MOV.U32 R21, RZ, RZ, R8 ;  /* 0x000000ffff150224 */ /* 0x000fe200078e0008 */
[----:B------:R-:W-:Y:S01]  /*1eff0*/  SEL R22, R92, R2, !P5 ;  /* 0x000000025c167207 */ /* 0x000fe20006800000 */
[----:B------:R-:W0:Y:S01]  /*1f000*/  LDCU UR12, c[0x0][0x3b0] ;  /* 0x00007600ff0c77ac */ /* 0x000e220008000800 */
[----:B------:R-:W-:-:S02]  /*1f010*/  LEA.HI.X.SX32 R2, R23, R7, 0x1, P2 ;  /* 0x0000000717027211 */ /* 0x000fc400010f0eff */
[----:B------:R-:W-:Y:S01]  /*1f020*/  IADD3 R3, P2, PT, R24, R10, RZ ;  /* 0x0000000a18037210 */ /* 0x000fe20007f5e0ff */
[----:B------:R4:W-:Y:S01]  /*1f030*/  STL [R1+0x664], R8 ;  /* 0x0006640801007387 */ /* 0x0009e20000100800 */
[----:B---3--:R-:W-:Y:S01]  /*1f040*/  IMAD R22, R22, UR4, RZ ;  /* 0x0000000416167c24 */ /* 0x008fe2000f8e02ff */
[----:B------:R-:W3:Y:S02]  /*1f050*/  LDCU UR4, c[0x0][0x3b0] ;  /* 0x00007600ff0477ac */ /* 0x000ee40008000800 */
[----:B------:R0:W3:Y:S01]  /*1f060*/  @P0 LDG.E.U8 R69, desc[UR22][R20.64] ;  /* 0x0000001614450981 */ /* 0x0000e2000c1e1100 */
[----:B----4-:R-:W-:-:S03]  /*1f070*/  LEA.HI.X.SX32 R8, R24, R7, 0x1, P2 ;  /* 0x0000000718087211 */ /* 0x010fc600010f0eff */
[----:B------:R-:W-:Y:S01]  /*1f080*/  STL [R1+0x670], R0 ;  /* 0x0006700001007387 */ /* 0x000fe20000100800 */
[----:B0-----:R-:W-:Y:S02]  /*1f090*/  SEL R20, R92, R77, !P5 ;  /* 0x0000004d5c147207 */ /* 0x001fe40006800000 */
[CC--:B------:R-:W-:Y:S01]  /*1f0a0*/  IADD3 R77, P2, PT, R25.reuse, R10.reuse, RZ ;  /* 0x0000000a194d7210 */ /* 0x0c0fe20007f5e0ff */
[----:B------:R0:W-:Y:S01]  /*1f0b0*/  STL [R1+0x66c], R2 ;  /* 0x00066c0201007387 */ /* 0x0001e20000100800 */
[----:B------:R-:W-:Y:S02]  /*1f0c0*/  IMAD.MOV.U32 R21, RZ, RZ, R2 ;  /* 0x000000ffff157224 */ /* 0x000fe400078e0002 */
[----:B------:R-:W-:Y:S01]  /*1f0d0*/  LEA.HI.X.SX32 R25, R25, R7, 0x1, P2 ;  /* 0x0000000719197211 */ /* 0x000fe200010f0eff */
[----:B------:R-:W-:Y:S01]  /*1f0e0*/  STL [R1+0x688], R3 ;  /* 0x0006880301007387 */ /* 0x000fe20000100800 */
[----:B------:R-:W-:-:S03]  /*1f0f0*/  IADD3 R6, P2, PT, R22, R10, RZ ;  /* 0x0000000a16067210 */ /* 0x000fc60007f5e0ff */
[----:B------:R-:W4:Y:S04]  /*1f100*/  LDL.LU R9, [R1+0x8e8] ;  /* 0x0008e80001097983 */ /* 0x000f280000300800 */
[----:B0-----:R-:W3:Y:S01]  /*1f110*/  LDL.LU R2, [R1+0x8b0] ;  /* 0x0008b00001027983 */ /* 0x001ee20000300800 */
[----:B------:R-:W-:-:S03]  /*1f120*/  LEA.HI.X.SX32 R24, R22, R7, 0x1, P2 ;  /* 0x0000000716187211 */ /* 0x000fc600010f0eff */
[----:B------:R0:W-:Y:S04]  /*1f130*/  STL [R1+0x684], R8 ;  /* 0x0006840801007387 */ /* 0x0001e80000100800 */
[----:B------:R0:W-:Y:S04]  /*1f140*/  STL [R1+0x690], R77 ;  /* 0x0006904d01007387 */ /* 0x0001e80000100800 */
[----:B------:R-:W-:Y:S04]  /*1f150*/  STL [R1+0x68c], R25 ;  /* 0x00068c1901007387 */ /* 0x000fe80000100800 */
[----:B------:R-:W-:Y:S04]  /*1f160*/  STL [R1+0x6a8], R6 ;  /* 0x0006a80601007387 */ /* 0x000fe80000100800 */
[----:B------:R-:W4:Y:S01]  /*1f170*/  LDL.LU R22, [R1+0x8d0] ;  /* 0x0008d00001167983 */ /* 0x000f220000300800 */
[----:B--2---:R-:W-:Y:S01]  /*1f180*/  IMAD R23, R20, UR5, RZ ;  /* 0x0000000514177c24 */ /* 0x004fe2000f8e02ff */
[----:B------:R-:W-:Y:S01]  /*1f190*/  PRMT R64, RZ, 0x7610, R64 ;  /* 0x00007610ff407816 */ /* 0x000fe20000000040 */
[----:B------:R-:W-:Y:S01]  /*1f1a0*/  @P0 IMAD.MOV.U32 R20, RZ, RZ, R0 ;  /* 0x000000ffff140224 */ /* 0x000fe200078e0000 */
[----:B------:R-:W2:Y:S02]  /*1f1b0*/  LDCU UR5, c[0x0][0x3b0] ;  /* 0x00007600ff0577ac */ /* 0x000ea40008000800 */
[----:B------:R-:W-:-:S02]  /*1f1c0*/  IADD3 R0, P2, PT, R23, R10, RZ ;  /* 0x0000000a17007210 */ /* 0x000fc40007f5e0ff */
[----:B------:R0:W2:Y:S02]  /*1f1d0*/  @P0 LDG.E.U8 R68, desc[UR22][R20.64] ;  /* 0x0000001614440981 */ /* 0x0000a4000c1e1100 */
[----:B0-----:R-:W-:Y:S02]  /*1f1e0*/  @P0 IMAD.MOV.U32 R21, RZ, RZ, R8 ;  /* 0x000000ffff150224 */ /* 0x001fe400078e0008 */
[----:B------:R-:W-:Y:S01]  /*1f1f0*/  @P0 IMAD.MOV.U32 R20, RZ, RZ, R3 ;  /* 0x000000ffff140224 */ /* 0x000fe200078e0003 */
[----:B------:R-:W2:Y:S01]  /*1f200*/  LDL.LU R8, [R1+0x8a8] ;  /* 0x0008a80001087983 */ /* 0x000ea20000300800 */
[----:B------:R-:W-:-:S03]  /*1f210*/  LEA.HI.X.SX32 R3, R23, R7, 0x1, P2 ;  /* 0x0000000717037211 */ /* 0x000fc600010f0eff */
[----:B------:R-:W-:Y:S04]  /*1f220*/  STL [R1+0x6a4], R24 ;  /* 0x0006a41801007387 */ /* 0x000fe80000100800 */
[----:B------:R0:W2:Y:S04]  /*1f230*/  @P0 LDG.E.U8 R67, desc[UR22][R20.64] ;  /* 0x0000001614430981 */ /* 0x0000a8000c1e1100 */
[----:B------:R-:W-:Y:S04]  /*1f240*/  STL [R1+0x6b0], R0 ;  /* 0x0006b00001007387 */ /* 0x000fe80000100800 */
[----:B------:R1:W-:Y:S01]  /*1f250*/  STL [R1+0x6ac], R3 ;  /* 0x0006ac0301007387 */ /* 0x0003e20000100800 */
[----:B0-----:R-:W-:-:S03]  /*1f260*/  @P0 IMAD.MOV.U32 R20, RZ, RZ, R77 ;  /* 0x000000ffff140224 */ /* 0x001fc600078e004d */
[----:B------:R-:W2:Y:S01]  /*1f270*/  LDL.LU R77, [R1+0x8ac] ;  /* 0x0008ac00014d7983 */ /* 0x000ea20000300800 */
[----:B------:R-:W-:-:S05]  /*1f280*/  @P0 IMAD.MOV.U32 R21, RZ, RZ, R25 ;  /* 0x000000ffff150224 */ /* 0x000fca00078e0019 */
[----:B------:R0:W2:Y:S01]  /*1f290*/  @P0 LDG.E.U8 R66, desc[UR22][R20.64] ;  /* 0x0000001614420981 */ /* 0x0000a2000c1e1100 */
[----:B------:R-:W-:Y:S01]  /*1f2a0*/  ISETP.GT.U32.AND P2, PT, R11, R16, PT ;  /* 0x000000100b00720c */ /* 0x000fe20003f44070 */
[----:B0-----:R-:W-:Y:S02]  /*1f2b0*/  @P0 IMAD.MOV.U32 R20, RZ, RZ, R6 ;  /* 0x000000ffff140224 */ /* 0x001fe400078e0006 */
[----:B------:R-:W-:-:S05]  /*1f2c0*/  @P0 IMAD.MOV.U32 R21, RZ, RZ, R24 ;  /* 0x000000ffff150224 */ /* 0x000fca00078e0018 */
[----:B------:R0:W2:Y:S02]  /*1f2d0*/  @P0 LDG.E.U8 R65, desc[UR22][R20.64] ;  /* 0x0000001614410981 */ /* 0x0000a4000c1e1100 */
[----:B0-----:R-:W-:Y:S02]  /*1f2e0*/  @P0 IMAD.MOV.U32 R20, RZ, RZ, R0 ;  /* 0x000000ffff140224 */ /* 0x001fe400078e0000 */
[----:B------:R-:W-:-:S05]  /*1f2f0*/  @P0 IMAD.MOV.U32 R21, RZ, RZ, R3 ;  /* 0x000000ffff150224 */ /* 0x000fca00078e0003 */
[----:B------:R3:W2:Y:S01]  /*1f300*/  @P0 LDG.E.U8 R64, desc[UR22][R20.64] ;  /* 0x0000001614400981 */ /* 0x0006a2000c1e1100 */
[----:B------:R-:W-:Y:S01]  /*1f310*/  @!P2 IMAD.IADD R16, R16, 0x1, -R11 ;  /* 0x000000011010a824 */ /* 0x000fe200078e0a0b */
[----:B------:R-:W-:Y:S02]  /*1f320*/  PRMT R63, RZ, 0x7610, R63 ;  /* 0x00007610ff3f7816 */ /* 0x000fe4000000003f */
[C---:B---3--:R-:W-:Y:S02]  /*1f330*/  SEL R21, R92.reuse, R2, !P5 ;  /* 0x000000025c157207 */ /* 0x048fe40006800000 */
[----:B------:R-:W3:Y:S01]  /*1f340*/  LDL.LU R2, [R1+0x8a4] ;  /* 0x0008a40001027983 */ /* 0x000ee20000300800 */
[C---:B----4-:R-:W-:Y:S02]  /*1f350*/  SEL R20, R92.reuse, R9, !P5 ;  /* 0x000000095c147207 */ /* 0x050fe40006800000 */
[----:B------:R-:W-:-:S05]  /*1f360*/  SEL R22, R92, R22, !P5 ;  /* 0x000000165c167207 */ /* 0x000fca0006800000 */
[----:B------:R-:W-:Y:S01]  /*1f370*/  IMAD R22, R22, UR4, RZ ;  /* 0x0000000416167c24 */ /* 0x000fe2000f8e02ff */
[----:B------:R-:W0:Y:S04]  /*1f380*/  LDCU UR4, c[0x0][0x3b0] ;  /* 0x00007600ff0477ac */ /* 0x000e280008000800 */
[----:B-1----:R-:W-:-:S05]  /*1f390*/  IADD3 R3, P2, PT, R22, R10, RZ ;  /* 0x0000000a16037210 */ /* 0x002fca0007f5e0ff */
[----:B------:R1:W-:Y:S01]  /*1f3a0*/  STL [R1+0x6c8], R3 ;  /* 0x0006c80301007387 */ /* 0x0003e20000100800 */
[----:B------:R-:W-:-:S03]  /*1f3b0*/  LEA.HI.X.SX32 R6, R22, R7, 0x1, P2 ;  /* 0x0000000716067211 */ /* 0x000fc600010f0eff */
[----:B------:R-:W4:Y:S01]  /*1f3c0*/  LDL.LU R9, [R1+0x890] ;  /* 0x0008900001097983 */ /* 0x000f220000300800 */
[----:B--2---:R-:W-:Y:S01]  /*1f3d0*/  IMAD R23, R20, UR5, RZ ;  /* 0x0000000514177c24 */ /* 0x004fe2000f8e02ff */
[----:B------:R-:W2:Y:S01]  /*1f3e0*/  LDCU UR5, c[0x0][0x3b0] ;  /* 0x00007600ff0577ac */ /* 0x000ea20008000800 */
[----:B------:R-:W-:Y:S02]  /*1f3f0*/  IMAD R22, R21, UR6, RZ ;  /* 0x0000000615167c24 */ /* 0x000fe4000f8e02ff */
[----:B------:R-:W-:Y:S01]  /*1f400*/  @P0 IMAD.MOV.U32 R20, RZ, RZ, R3 ;  /* 0x000000ffff140224 */ /* 0x000fe200078e0003 */
[C---:B------:R-:W-:Y:S01]  /*1f410*/  IADD3 R0, P2, PT, R23.reuse, R10, RZ ;  /* 0x0000000a17007210 */ /* 0x040fe20007f5e0ff */
[----:B------:R-:W-:Y:S01]  /*1f420*/  @P0 IMAD.MOV.U32 R21, RZ, RZ, R6 ;  /* 0x000000ffff150224 */ /* 0x000fe200078e0006 */
[----:B------:R0:W-:Y:S01]  /*1f430*/  STL [R1+0x6c4], R6 ;  /* 0x0006c40601007387 */ /* 0x0001e20000100800 */
[----:B------:R-:W-:Y:S01]  /*1f440*/  PRMT R62, RZ, 0x7610, R62 ;  /* 0x00007610ff3e7816 */ /* 0x000fe2000000003e */
[----:B------:R-:W0:Y:S02]  /*1f450*/  LDCU UR6, c[0x0][0x3b0] ;  /* 0x00007600ff0677ac */ /* 0x000e240008000800 */
[----:B------:R1:W4:Y:S04]  /*1f460*/  @P0 LDG.E.U8 R63, desc[UR22][R20.64] ;  /* 0x00000016143f0981 */ /* 0x000328000c1e1100 */
[----:B------:R0:W-:Y:S01]  /*1f470*/  STL [R1+0x6d0], R0 ;  /* 0x0006d00001007387 */ /* 0x0001e20000100800 */
[----:B-1----:R-:W-:-:S02]  /*1f480*/  LEA.HI.X.SX32 R21, R23, R7, 0x1, P2 ;  /* 0x0000000717157211 */ /* 0x002fc400010f0eff */
[----:B------:R-:W-:Y:S02]  /*1f490*/  IADD3 R3, P2, PT, R22, R10, RZ ;  /* 0x0000000a16037210 */ /* 0x000fe40007f5e0ff */
[----:B------:R-:W-:Y:S02]  /*1f4a0*/  SEL R20, R92, R8, !P5 ;  /* 0x000000085c147207 */ /* 0x000fe40006800000 */
[----:B------:R-:W4:Y:S01]  /*1f4b0*/  LDL.LU R8, [R1+0x888] ;  /* 0x0008880001087983 */ /* 0x000f220000300800 */
[----:B0-----:R-:W-:-:S03]  /*1f4c0*/  LEA.HI.X.SX32 R6, R22, R7, 0x1, P2 ;  /* 0x0000000716067211 */ /* 0x001fc600010f0eff */
[----:B------:R-:W-:Y:S01]  /*1f4d0*/  STL [R1+0x6cc], R21 ;  /* 0x0006cc1501007387 */ /* 0x000fe20000100800 */
[----:B------:R-:W-:-:S03]  /*1f4e0*/  SEL R22, R92, R77, !P5 ;  /* 0x0000004d5c167207 */ /* 0x000fc60006800000 */
[----:B------:R0:W-:Y:S04]  /*1f4f0*/  STL [R1+0x6f0], R3 ;  /* 0x0006f00301007387 */ /* 0x0001e80000100800 */
[----:B------:R1:W-:Y:S04]  /*1f500*/  STL [R1+0x6ec], R6 ;  /* 0x0006ec0601007387 */ /* 0x0003e80000100800 */
[----:B------:R-:W4:Y:S01]  /*1f510*/  LDL.LU R77, [R1+0x88c] ;  /* 0x00088c00014d7983 */ /* 0x000f220000300800 */
[----:B------:R-:W-:Y:S01]  /*1f520*/  IMAD R23, R20, UR4, RZ ;  /* 0x0000000414177c24 */ /* 0x000fe2000f8e02ff */
[----:B------:R-:W-:Y:S01]  /*1f530*/  PRMT R61, RZ, 0x7610, R61 ;  /* 0x00007610ff3d7816 */ /* 0x000fe2000000003d */
[----:B------:R-:W-:Y:S01]  /*1f540*/  @P0 IMAD.MOV.U32 R20, RZ, RZ, R0 ;  /* 0x000000ffff140224 */ /* 0x000fe200078e0000 */
[----:B------:R-:W-:Y:S01]  /*1f550*/  PRMT R60, RZ, 0x7610, R60 ;  /* 0x00007610ff3c7816 */ /* 0x000fe2000000003c */
[----:B------:R-:W-:Y:S01]  /*1f560*/  IMAD R24, R22, UR12, RZ ;  /* 0x0000000c16187c24 */ /* 0x000fe2000f8e02ff */
[----:B------:R-:W-:Y:S01]  /*1f570*/  IADD3 R0, P2, PT, R23, R10, RZ ;  /* 0x0000000a17007210 */ /* 0x000fe20007f5e0ff */
[----:B------:R-:W1:Y:S01]  /*1f580*/  LDCU UR4, c[0x0][0x3b0] ;  /* 0x00007600ff0477ac */ /* 0x000e620008000800 */
[----:B------:R0:W4:Y:S01]  /*1f590*/  @P0 LDG.E.U8 R62, desc[UR22][R20.64] ;  /* 0x00000016143e0981 */ /* 0x000122000c1e1100 */
[----:B------:R-:W-:-:S02]  /*1f5a0*/  PRMT R59, RZ, 0x7610, R59 ;  /* 0x00007610ff3b7816 */ /* 0x000fc4000000003b */
[----:B------:R-:W-:Y:S01]  /*1f5b0*/  PRMT R58, RZ, 0x7610, R58 ;  /* 0x00007610ff3a7816 */ /* 0x000fe2000000003a */
[----:B------:R1:W-:Y:S01]  /*1f5c0*/  STL [R1+0x708], R0 ;  /* 0x0007080001007387 */ /* 0x0003e20000100800 */
[----:B------:R-:W-:Y:S01]  /*1f5d0*/  PRMT R57, RZ, 0x7610, R57 ;  /* 0x00007610ff397816 */ /* 0x000fe20000000039 */
[----:B------:R-:W1:Y:S01]  /*1f5e0*/  LDCU UR12, c[0x0][0x3b0] ;  /* 0x00007600ff0c77ac */ /* 0x000e620008000800 */
[----:B0-----:R-:W-:Y:S01]  /*1f5f0*/  @P0 IMAD.MOV.U32 R20, RZ, RZ, R3 ;  /* 0x000000ffff140224 */ /* 0x001fe200078e0003 */
[----:B------:R-:W-:Y:S01]  /*1f600*/  LEA.HI.X.SX32 R3, R23, R7, 0x1, P2 ;  /* 0x0000000717037211 */ /* 0x000fe200010f0eff */
[----:B------:R-:W-:-:S04]  /*1f610*/  @P0 IMAD.MOV.U32 R21, RZ, RZ, R6 ;  /* 0x000000ffff150224 */ /* 0x000fc800078e0006 */
[----:B------:R0:W-:Y:S04]  /*1f620*/  STL [R1+0x704], R3 ;  /* 0x0007040301007387 */ /* 0x0001e80000100800 */
[----:B------:R0:W4:Y:S02]  /*1f630*/  @P0 LDG.E.U8 R61, desc[UR22][R20.64] ;  /* 0x00000016143d0981 */ /* 0x000124000c1e1100 */
[----:B0-----:R-:W-:Y:S02]  /*1f640*/  @P0 IMAD.MOV.U32 R20, RZ, RZ, R0 ;  /* 0x000000ffff140224 */ /* 0x001fe400078e0000 */
[----:B------:R-:W-:-:S05]  /*1f650*/  @P0 IMAD.MOV.U32 R21, RZ, RZ, R3 ;  /* 0x000000ffff150224 */ /* 0x000fca00078e0003 */
[----:B------:R0:W4:Y:S01]  /*1f660*/  @P0 LDG.E.U8 R60, desc[UR22][R20.64] ;  /* 0x00000016143c0981 */ /* 0x000122000c1e1100 */
[----:B---3--:R-:W-:Y:S02]  /*1f670*/  SEL R22, R92, R2, !P5 ;  /* 0x000000025c167207 */ /* 0x008fe40006800000 */
[----:B------:R-:W-:-:S03]  /*1f680*/  IADD3 R2, P2, PT, R24, R10, RZ ;  /* 0x0000000a18027210 */ /* 0x000fc60007f5e0ff */
[----:B--2---:R-:W-:Y:S01]  /*1f690*/  IMAD R22, R22, UR5, RZ ;  /* 0x0000000516167c24 */ /* 0x004fe2000f8e02ff */
[----:B-1----:R-:W-:Y:S01]  /*1f6a0*/  LEA.HI.X.SX32 R6, R24, R7, 0x1, P2 ;  /* 0x0000000718067211 */ /* 0x002fe200010f0eff */
[----:B------:R1:W-:Y:S01]  /*1f6b0*/  STL [R1+0x710], R2 ;  /* 0x0007100201007387 */ /* 0x0003e20000100800 */
[----:B------:R-:W2:Y:S03]  /*1f6c0*/  LDCU UR5, c[0x0][0x3b0] ;  /* 0x00007600ff0577ac */ /* 0x000ea60008000800 */
[----:B------:R-:W3:Y:S01]  /*1f6d0*/  LDL.LU R0, [R1+0x870] ;  /* 0x0008700001007983 */ /* 0x000ee20000300800 */
[----:B------:R-:W-:-:S03]  /*1f6e0*/  IADD3 R3, P2, PT, R22, R10, RZ ;  /* 0x0000000a16037210 */ /* 0x000fc60007f5e0ff */
[----:B------:R1:W-:Y:S01]  /*1f6f0*/  STL [R1+0x70c], R6 ;  /* 0x00070c0601007387 */ /* 0x0003e20000100800 */
[----:B0-----:R-:W-:-:S03]  /*1f700*/  @P0 IMAD.MOV.U32 R21, RZ, RZ, R6 ;  /* 0x000000ffff150224 */ /* 0x001fc600078e0006 */
[----:B------:R0:W-:Y:S01]  /*1f710*/  STL [R1+0x728], R3 ;  /* 0x0007280301007387 */ /* 0x0001e20000100800 */
[----:B----4-:R-:W-:-:S05]  /*1f720*/  SEL R20, R92, R9, !P5 ;  /* 0x000000095c147207 */ /* 0x010fca0006800000 */
[----:B------:R-:W-:Y:S01]  /*1f730*/  IMAD R23, R20, UR6, RZ ;  /* 0x0000000614177c24 */ /* 0x000fe2000f8e02ff */
[----:B------:R-:W4:Y:S01]  /*1f740*/  LDCU UR6, c[0x0][0x3b0] ;  /* 0x00007600ff0677ac */ /* 0x000f220008000800 */
[----:B------:R-:W-:Y:S02]  /*1f750*/  @P0 IMAD.MOV.U32 R20, RZ, RZ, R2 ;  /* 0x000000ffff140224 */ /* 0x000fe400078e0002 */
[----:B-1----:R-:W4:Y:S04]  /*1f760*/  LDL.LU R2, [R1+0x884] ;  /* 0x0008840001027983 */ /* 0x002f280000300800 */
[----:B------:R-:W4:Y:S04]  /*1f770*/  LDL.LU R9, [R1+0x86c] ;  /* 0x00086c0001097983 */ /* 0x000f280000300800 */
[----:B------:R1:W4:Y:S02]  /*1f780*/  @P0 LDG.E.U8 R59, desc[UR22][R20.64] ;  /* 0x00000016143b0981 */ /* 0x000324000c1e1100 */
[----:B-1----:R-:W-:-:S02]  /*1f790*/  LEA.HI.X.SX32 R21, R22, R7, 0x1, P2 ;  /* 0x0000000716157211 */ /* 0x002fc400010f0eff */
[C---:B------:R-:W-:Y:S02]  /*1f7a0*/  IADD3 R6, P2, PT, R23.reuse, R10, RZ ;  /* 0x0000000a17067210 */ /* 0x040fe40007f5e0ff */
[----:B------:R-:W-:Y:S02]  /*1f7b0*/  SEL R20, R92, R8, !P5 ;  /* 0x000000085c147207 */ /* 0x000fe40006800000 */
[----:B------:R-:W4:Y:S01]  /*1f7c0*/  LDL.LU R8, [R1+0x868] ;  /* 0x0008680001087983 */ /* 0x000f220000300800 */
[----:B------:R-:W-:-:S03]  /*1f7d0*/  LEA.HI.X.SX32 R25, R23, R7, 0x1, P2 ;  /* 0x0000000717197211 */ /* 0x000fc600010f0eff */
[----:B------:R-:W-:Y:S04]  /*1f7e0*/  STL [R1+0x724], R21 ;  /* 0x0007241501007387 */ /* 0x000fe80000100800 */
[----:B------:R1:W-:Y:S01]  /*1f7f0*/  STL [R1+0x730], R6 ;  /* 0x0007300601007387 */ /* 0x0003e20000100800 */
[----:B------:R-:W-:-:S03]  /*1f800*/  SEL R22, R92, R77, !P5 ;  /* 0x0000004d5c167207 */ /* 0x000fc60006800000 */
[----:B------:R-:W-:Y:S04]  /*1f810*/  STL [R1+0x72c], R25 ;  /* 0x00072c1901007387 */ /* 0x000fe80000100800 */
[----:B------:R-:W4:Y:S01]  /*1f820*/  LDL.LU R77, [R1+0x848] ;  /* 0x00084800014d7983 */ /* 0x000f220000300800 */
[----:B------:R-:W-:Y:S01]  /*1f830*/  IMAD R24, R20, UR4, RZ ;  /* 0x0000000414187c24 */ /* 0x000fe2000f8e02ff */
[----:B------:R-:W3:Y:S01]  /*1f840*/  LDCU UR4, c[0x0][0x3b0] ;  /* 0x00007600ff0477ac */ /* 0x000ee20008000800 */
[----:B------:R-:W-:Y:S02]  /*1f850*/  @P0 IMAD.MOV.U32 R20, RZ, RZ, R3 ;  /* 0x000000ffff140224 */ /* 0x000fe400078e0003 */
[----:B--2---:R-:W-:Y:S01]  /*1f860*/  IMAD R23, R22, UR5, RZ ;  /* 0x0000000516177c24 */ /* 0x004fe2000f8e02ff */
[----:B0-----:R-:W-:Y:S01]  /*1f870*/  IADD3 R3, P2, PT, R24, R10, RZ ;  /* 0x0000000a18037210 */ /* 0x001fe20007f5e0ff */
[----:B------:R-:W0:Y:S01]  /*1f880*/  LDCU UR5, c[0x0][0x3b0] ;  /* 0x00007600ff0577ac */ /* 0x000e220008000800 */
[----:B------:R2:W4:Y:S01]  /*1f890*/  @P0 LDG.E.U8 R58, desc[UR22][R20.64] ;  /* 0x00000016143a0981 */ /* 0x000522000c1e1100 */
[----:B------:R-:W-:-:S03]  /*1f8a0*/  PRMT R56, RZ, 0x7610, R56 ;  /* 0x00007610ff387816 */ /* 0x000fc60000000038 */
[----:B------:R0:W-:Y:S01]  /*1f8b0*/  STL [R1+0x748], R3 ;  /* 0x0007480301007387 */ /* 0x0001e20000100800 */
[----:B--2---:R-:W-:Y:S01]  /*1f8c0*/  @P0 IMAD.MOV.U32 R20, RZ, RZ, R6 ;  /* 0x000000ffff140224 */ /* 0x004fe200078e0006 */
[----:B-1----:R-:W-:Y:S01]  /*1f8d0*/  LEA.HI.X.SX32 R6, R24, R7, 0x1, P2 ;  /* 0x0000000718067211 */ /* 0x002fe200010f0eff */
[----:B------:R-:W-:-:S05]  /*1f8e0*/  @P0 IMAD.MOV.U32 R21, RZ, RZ, R25 ;  /* 0x000000ffff150224 */ /* 0x000fca00078e0019 */
[----:B------:R1:W2:Y:S01]  /*1f8f0*/  @P0 LDG.E.U8 R57, desc[UR22][R20.64] ;  /* 0x0000001614390981 */ /* 0x0002a2000c1e1100 */
[----:B------:R-:W-:Y:S01]  /*1f900*/  PRMT R55, RZ, 0x7610, R55 ;  /* 0x00007610ff377816 */ /* 0x000fe20000000037 */
[----:B-1----:R-:W-:Y:S02]  /*1f910*/  @P0 IMAD.MOV.U32 R20, RZ, RZ, R3 ;  /* 0x000000ffff140224 */ /* 0x002fe400078e0003 */
[----:B------:R-:W-:-:S05]  /*1f920*/  @P0 IMAD.MOV.U32 R21, RZ, RZ, R6 ;  /* 0x000000ffff150224 */ /* 0x000fca00078e0006 */
[----:B------:R1:W2:Y:S04]  /*1f930*/  @P0 LDG.E.U8 R56, desc[UR22][R20.64] ;  /* 0x0000001614380981 */ /* 0x0002a8000c1e1100 */
[----:B------:R-:W-:Y:S01]  /*1f940*/  STL [R1+0x744], R6 ;  /* 0x0007440601007387 */ /* 0x000fe20000100800 */
[----:B------:R-:W-:Y:S02]  /*1f950*/  PRMT R54, RZ, 0x7610, R54 ;  /* 0x00007610ff367816 */ /* 0x000fe40000000036 */
[----:B---3--:R-:W-:Y:S02]  /*1f960*/  SEL R22, R92, R0, !P5 ;  /* 0x000000005c167207 */ /* 0x008fe40006800000 */
[----:B------:R-:W-:-:S04]  /*1f970*/  IADD3 R0, P2, PT, R23, R10, RZ ;  /* 0x0000000a17007210 */ /* 0x000fc80007f5e0ff */
[----:B0-----:R-:W-:Y:S01]  /*1f980*/  LEA.HI.X.SX32 R3, R23, R7, 0x1, P2 ;  /* 0x0000000717037211 */ /* 0x001fe200010f0eff */
[----:B----4-:R-:W-:Y:S02]  /*1f990*/  IMAD R24, R22, UR6, RZ ;  /* 0x0000000616187c24 */ /* 0x010fe4000f8e02ff */
[----:B-1----:R-:W-:Y:S01]  /*1f9a0*/  @P0 IMAD.MOV.U32 R20, RZ, RZ, R0 ;  /* 0x000000ffff140224 */ /* 0x002fe200078e0000 */
[----:B------:R-:W-:Y:S01]  /*1f9b0*/  STL [R1+0x750], R0 ;  /* 0x0007500001007387 */ /* 0x000fe20000100800 */
[----:B------:R-:W-:Y:S01]  /*1f9c0*/  @P0 IMAD.MOV.U32 R21, RZ, RZ, R3 ;  /* 0x000000ffff150224 */ /* 0x000fe200078e0003 */
[----:B------:R-:W0:Y:S02]  /*1f9d0*/  LDCU UR6, c[0x0][0x3b0] ;  /* 0x00007600ff0677ac */ /* 0x000e240008000800 */
[----:B------:R1:W-:Y:S04]  /*1f9e0*/  STL [R1+0x74c], R3 ;  /* 0x00074c0301007387 */ /* 0x0003e80000100800 */
[----:B------:R3:W4:Y:S01]  /*1f9f0*/  @P0 LDG.E.U8 R55, desc[UR22][R20.64] ;  /* 0x0000001614370981 */ /* 0x000722000c1e1100 */
[----:B------:R-:W-:-:S02]  /*1fa00*/  SEL R22, R92, R2, !P5 ;  /* 0x000000025c167207 */ /* 0x000fc40006800000 */
[-C--:B------:R-:W-:Y:S02]  /*1fa10*/  IADD3 R2, P2, PT, R24, R10.reuse, RZ ;  /* 0x0000000a18027210 */ /* 0x080fe40007f5e0ff */
[----:B---3--:R-:W-:Y:S01]  /*1fa20*/  SEL R20, R92, R9, !P5 ;  /* 0x000000095c147207 */ /* 0x008fe20006800000 */
[----:B------:R-:W-:Y:S01]  /*1fa30*/  IMAD R23, R22, UR4, RZ ;  /* 0x0000000416177c24 */ /* 0x000fe2000f8e02ff */
[----:B-1----:R-:W-:Y:S01]  /*1fa40*/  LEA.HI.X.SX32 R3, R24, R7, 0x1, P2 ;  /* 0x0000000718037211 */ /* 0x002fe200010f0eff */
[----:B------:R-:W-:Y:S01]  /*1fa50*/  STL [R1+0x768], R2 ;  /* 0x0007680201007387 */ /* 0x000fe20000100800 */
[----:B------:R-:W-:Y:S01]  /*1fa60*/  PRMT R53, RZ, 0x7610, R53 ;  /* 0x00007610ff357816 */ /* 0x000fe20000000035 */
[----:B------:R-:W-:Y:S01]  /*1fa70*/  IMAD R24, R20, UR5, RZ ;  /* 0x0000000514187c24 */ /* 0x000fe2000f8e02ff */
[----:B------:R-:W-:Y:S01]  /*1fa80*/  IADD3 R0, P2, PT, R23, R10, RZ ;  /* 0x0000000a17007210 */ /* 0x000fe20007f5e0ff */
[----:B------:R-:W-:Y:S01]  /*1fa90*/  @P0 IMAD.MOV.U32 R20, RZ, RZ, R2 ;  /* 0x000000ffff140224 */ /* 0x000fe200078e0002 */
[----:B------:R-:W1:Y:S01]  /*1faa0*/  LDCU UR4, c[0x0][0x3b0] ;  /* 0x00007600ff0477ac */ /* 0x000e620008000800 */
[----:B------:R-:W-:Y:S01]  /*1fab0*/  @P0 IMAD.MOV.U32 R21, RZ, RZ, R3 ;  /* 0x000000ffff150224 */ /* 0x000fe200078e0003 */
[----:B------:R3:W-:Y:S01]  /*1fac0*/  STL [R1+0x764], R3 ;  /* 0x0007640301007387 */ /* 0x0007e20000100800 */
[----:B------:R-:W-:Y:S01]  /*1fad0*/  PRMT R52, RZ, 0x7610, R52 ;  /* 0x00007610ff347816 */ /* 0x000fe20000000034 */
[----:B------:R-:W0:Y:S02]  /*1fae0*/  LDCU UR5, c[0x0][0x3b0] ;  /* 0x00007600ff0577ac */ /* 0x000e240008000800 */
[----:B------:R1:W2:Y:S01]  /*1faf0*/  @P0 LDG.E.U8 R54, desc[UR22][R20.64] ;  /* 0x0000001614360981 */ /* 0x0002a2000c1e1100 */
[----:B------:R-:W-:-:S02]  /*1fb00*/  SEL R22, R92, R8, !P5 ;  /* 0x000000085c167207 */ /* 0x000fc40006800000 */
[----:B------:R-:W-:Y:S02]  /*1fb10*/  LEA.HI.X.SX32 R8, R23, R7, 0x1, P2 ;  /* 0x0000000717087211 */ /* 0x000fe400010f0eff */
[----:B------:R-:W-:Y:S01]  /*1fb20*/  IADD3 R6, P2, PT, R24, R10, RZ ;  /* 0x0000000a18067210 */ /* 0x000fe20007f5e0ff */
[----:B------:R-:W-:Y:S01]  /*1fb30*/  IMAD R22, R22, UR12, RZ ;  /* 0x0000000c16167c24 */ /* 0x000fe2000f8e02ff */
[----:B------:R-:W-:Y:S01]  /*1fb40*/  STL [R1+0x770], R0 ;  /* 0x0007700001007387 */ /* 0x000fe20000100800 */
[----:B-1----:R-:W-:Y:S01]  /*1fb50*/  @P0 IMAD.MOV.U32 R21, RZ, RZ, R8 ;  /* 0x000000ffff150224 */ /* 0x002fe200078e0008 */
[----:B------:R-:W-:Y:S01]  /*1fb60*/  PRMT R51, RZ, 0x7610, R51 ;  /* 0x00007610ff337816 */ /* 0x000fe20000000033 */
[----:B------:R-:W1:Y:S01]  /*1fb70*/  LDCU UR12, c[0x0][0x3b0] ;  /* 0x00007600ff0c77ac */ /* 0x000e620008000800 */
[----:B---3--:R-:W3:Y:S04]  /*1fb80*/  LDL.LU R3, [R1+0x850] ;  /* 0x0008500001037983 */ /* 0x008ee80000300800 */
[----:B------:R-:W2:Y:S01]  /*1fb90*/  LDL.LU R2, [R1+0x84c] ;  /* 0x00084c0001027983 */ /* 0x000ea20000300800 */
[----:B------:R-:W-:-:S02]  /*1fba0*/  SEL R20, R92, R77, !P5 ;  /* 0x0000004d5c147207 */ /* 0x000fc40006800000 */
[----:B------:R-:W-:Y:S01]  /*1fbb0*/  LEA.HI.X.SX32 R77, R24, R7, 0x1, P2 ;  /* 0x00000007184d7211 */ /* 0x000fe200010f0eff */
[----:B------:R0:W-:Y:S01]  /*1fbc0*/  STL [R1+0x76c], R8 ;  /* 0x00076c0801007387 */ /* 0x0001e20000100800 */
[----:B------:R-:W-:-:S03]  /*1fbd0*/  IADD3 R25, P2, PT, R22, R10, RZ ;  /* 0x0000000a16197210 */ /* 0x000fc60007f5e0ff */
[----:B------:R0:W-:Y:S01]  /*1fbe0*/  STL [R1+0x788], R6 ;  /* 0x0007880601007387 */ /* 0x0001e20000100800 */
[----:B------:R-:W-:-:S03]  /*1fbf0*/  LEA.HI.X.SX32 R24, R22, R7, 0x1, P2 ;  /* 0x0000000716187211 */ /* 0x000fc600010f0eff */
[----:B------:R0:W-:Y:S04]  /*1fc00*/  STL [R1+0x784], R77 ;  /* 0x0007844d01007387 */ /* 0x0001e80000100800 */
[----:B------:R-:W4:Y:S04]  /*1fc10*/  LDL.LU R9, [R1+0x830] ;  /* 0x0008300001097983 */ /* 0x000f280000300800 */
[----:B------:R-:W-:Y:S04]  /*1fc20*/  STL [R1+0x790], R25 ;  /* 0x0007901901007387 */ /* 0x000fe80000100800 */
[----:B0-----:R-:W4:Y:S04]  /*1fc30*/  LDL.LU R8, [R1+0x808] ;  /* 0x0008080001087983 */ /* 0x001f280000300800 */
[----:B------:R-:W4:Y:S01]  /*1fc40*/  LDL.LU R22, [R1+0x864] ;  /* 0x0008640001167983 */ /* 0x000f220000300800 */
[----:B------:R-:W-:Y:S01]  /*1fc50*/  IMAD R23, R20, UR6, RZ ;  /* 0x0000000614177c24 */ /* 0x000fe2000f8e02ff */
[----:B------:R-:W0:Y:S01]  /*1fc60*/  LDCU UR6, c[0x0][0x3b0] ;  /* 0x00007600ff0677ac */ /* 0x000e220008000800 */
[----:B------:R-:W-:-:S03]  /*1fc70*/  @P0 IMAD.MOV.U32 R20, RZ, RZ, R0 ;  /* 0x000000ffff140224 */ /* 0x000fc600078e0000 */
[C---:B------:R-:W-:Y:S02]  /*1fc80*/  IADD3 R0, P2, PT, R23.reuse, R10, RZ ;  /* 0x0000000a17007210 */ /* 0x040fe40007f5e0ff */
[----:B------:R1:W4:Y:S02]  /*1fc90*/  @P0 LDG.E.U8 R53, desc[UR22][R20.64] ;  /* 0x0000001614350981 */ /* 0x000324000c1e1100 */
[----:B-1----:R-:W-:Y:S02]  /*1fca0*/  @P0 IMAD.MOV.U32 R20, RZ, RZ, R6 ;  /* 0x000000ffff140224 */ /* 0x002fe400078e0006 */
[----:B------:R-:W-:Y:S01]  /*1fcb0*/  @P0 IMAD.MOV.U32 R21, RZ, RZ, R77 ;  /* 0x000000ffff150224 */ /* 0x000fe200078e004d */
[----:B------:R-:W-:Y:S01]  /*1fcc0*/  LEA.HI.X.SX32 R6, R23, R7, 0x1, P2 ;  /* 0x0000000717067211 */ /* 0x000fe200010f0eff */
[----:B------:R-:W4:Y:S01]  /*1fcd0*/  LDL.LU R77, [R1+0x804] ;  /* 0x00080400014d7983 */ /* 0x000f220000300800 */
[----:B------:R-:W-:-:S03]  /*1fce0*/  ISETP.GT.U32.AND P2, PT, R11, R15, PT ;  /* 0x0000000f0b00720c */ /* 0x000fc60003f44070 */
[----:B------:R1:W4:Y:S01]  /*1fcf0*/  @P0 LDG.E.U8 R52, desc[UR22][R20.64] ;  /* 0x0000001614340981 */ /* 0x000322000c1e1100 */
[----:B------:R-:W-:Y:S01]  /*1fd00*/  PRMT R50, RZ, 0x7610, R50 ;  /* 0x00007610ff327816 */ /* 0x000fe20000000032 */
[----:B-1----:R-:W-:Y:S02]  /*1fd10*/  @P0 IMAD.MOV.U32 R20, RZ, RZ, R25 ;  /* 0x000000ffff140224 */ /* 0x002fe400078e0019 */
[----:B------:R-:W-:-:S05]  /*1fd20*/  @P0 IMAD.MOV.U32 R21, RZ, RZ, R24 ;  /* 0x000000ffff150224 */ /* 0x000fca00078e0018 */
[----:B------:R1:W4:Y:S01]  /*1fd30*/  @P0 LDG.E.U8 R51, desc[UR22][R20.64] ;  /* 0x0000001614330981 */ /* 0x000322000c1e1100 */
[----:B------:R-:W-:-:S03]  /*1fd40*/  @!P2 IMAD.IADD R15, R15, 0x1, -R11 ;  /* 0x000000010f0fa824 */ /* 0x000fc600078e0a0b */
[----:B------:R0:W-:Y:S01]  /*1fd50*/  STL [R1+0x78c], R24 ;  /* 0x00078c1801007387 */ /* 0x0001e20000100800 */
[----:B-1----:R-:W-:Y:S02]  /*1fd60*/  @P0 IMAD.MOV.U32 R20, RZ, RZ, R0 ;  /* 0x000000ffff140224 */ /* 0x002fe400078e0000 */
[----:B------:R-:W-:Y:S01]  /*1fd70*/  @P0 IMAD.MOV.U32 R21, RZ, RZ, R6 ;  /* 0x000000ffff150224 */ /* 0x000fe200078e0006 */
[----:B------:R1:W-:Y:S04]  /*1fd80*/  STL [R1+0x7a8], R0 ;  /* 0x0007a80001007387 */ /* 0x0003e80000100800 */
[----:B------:R3:W4:Y:S01]  /*1fd90*/  @P0 LDG.E.U8 R50, desc[UR22][R20.64] ;  /* 0x0000001614320981 */ /* 0x000722000c1e1100 */
[----:B------:R-:W-:-:S03]  /*1fda0*/  PRMT R49, RZ, 0x7610, R49 ;  /* 0x00007610ff317816 */ /* 0x000fc60000000031 */
[----:B------:R-:W-:Y:S01]  /*1fdb0*/  STL [R1+0x7a4], R6 ;  /* 0x0007a40601007387 */ /* 0x000fe20000100800 */
[C---:B---3--:R-:W-:Y:S02]  /*1fdc0*/  SEL R20, R92.reuse, R3, !P5 ;  /* 0x000000035c147207 */ /* 0x048fe40006800000 */
[----:B--2---:R-:W-:-:S03]  /*1fdd0*/  SEL R21, R92, R2, !P5 ;  /* 0x000000025c157207 */ /* 0x004fc60006800000 */
[----:B------:R-:W-:Y:S01]  /*1fde0*/  IMAD R23, R20, UR5, RZ ;  /* 0x0000000514177c24 */ /* 0x000fe2000f8e02ff */
[----:B------:R-:W-:Y:S01]  /*1fdf0*/  PRMT R48, RZ, 0x7610, R48 ;  /* 0x00007610ff307816 */ /* 0x000fe20000000030 */
[----:B------:R-:W2:Y:S01]  /*1fe00*/  LDCU UR5, c[0x0][0x3b0] ;  /* 0x00007600ff0577ac */ /* 0x000ea20008000800 */
[----:B0-----:R-:W-:Y:S01]  /*1fe10*/  IMAD R24, R21, UR6, RZ ;  /* 0x0000000615187c24 */ /* 0x001fe2000f8e02ff */
[----:B------:R-:W-:Y:S01]  /*1fe20*/  PRMT R47, RZ, 0x7610, R47 ;  /* 0x00007610ff2f7816 */ /* 0x000fe2000000002f */
[----:B------:R-:W0:Y:S01]  /*1fe30*/  LDCU UR6, c[0x0][0x3b0] ;  /* 0x00007600ff0677ac */ /* 0x000e220008000800 */
[----:B----4-:R-:W-:-:S05]  /*1fe40*/  SEL R22, R92, R22, !P5 ;  /* 0x000000165c167207 */ /* 0x010fca0006800000 */
[----:B------:R-:W-:Y:S01]  /*1fe50*/  IMAD R22, R22, UR4, RZ ;  /* 0x0000000416167c24 */ /* 0x000fe2000f8e02ff */
[----:B------:R-:W3:Y:S04]  /*1fe60*/  LDCU UR4, c[0x0][0x3b0] ;  /* 0x00007600ff0477ac */ /* 0x000ee80008000800 */
[----:B-1----:R-:W-:-:S04]  /*1fe70*/  IADD3 R0, P2, PT, R22, R10, RZ ;  /* 0x0000000a16007210 */ /* 0x002fc80007f5e0ff */
[----:B------:R-:W-:Y:S01]  /*1fe80*/  LEA.HI.X.SX32 R2, R22, R7, 0x1, P2 ;  /* 0x0000000716027211 */ /* 0x000fe200010f0eff */
[----:B------:R-:W-:Y:S01]  /*1fe90*/  @P0 IMAD.MOV.U32 R20, RZ, RZ, R0 ;  /* 0x000000ffff140224 */ /* 0x000fe200078e0000 */
[----:B------:R-:W-:-:S03]  /*1fea0*/  IADD3 R3, P2, PT, R23, R10, RZ ;  /* 0x0000000a17037210 */ /* 0x000fc60007f5e0ff */
[----:B------:R-:W-:Y:S01]  /*1feb0*/  @P0 IMAD.MOV.U32 R21, RZ, RZ, R2 ;  /* 0x000000ffff150224 */ /* 0x000fe200078e0002 */
[----:B------:R-:W-:Y:S04]  /*1fec0*/  STL [R1+0x7b0], R0 ;  /* 0x0007b00001007387 */ /* 0x000fe80000100800 */
[----:B------:R1:W-:Y:S04]  /*1fed0*/  STL [R1+0x7ac], R2 ;  /* 0x0007ac0201007387 */ /* 0x0003e80000100800 */
[----:B------:R4:W2:Y:S04]  /*1fee0*/  @P0 LDG.E.U8 R49, desc[UR22][R20.64] ;  /* 0x0000001614310981 */ /* 0x0008a8000c1e1100 */
[----:B------:R0:W-:Y:S01]  /*1fef0*/  STL [R1+0x7c8], R3 ;  /* 0x0007c80301007387 */ /* 0x0001e20000100800 */
[----:B----4-:R-:W-:-:S03]  /*1ff00*/  SEL R20, R92, R8, !P5 ;  /* 0x000000085c147207 */ /* 0x010fc60006800000 */
[----:B------:R-:W4:Y:S01]  /*1ff10*/  LDL.LU R8, [R1+0x810] ;  /* 0x0008100001087983 */ /* 0x000f220000300800 */
[----:B------:R-:W-:Y:S02]  /*1ff20*/  SEL R22, R92, R9, !P5 ;  /* 0x000000095c167207 */ /* 0x000fe40006800000 */
[----:B------:R-:W-:Y:S02]  /*1ff30*/  LEA.HI.X.SX32 R9, R23, R7, 0x1, P2 ;  /* 0x0000000717097211 */ /* 0x000fe400010f0eff */
[-C--:B-1----:R-:W-:Y:S01]  /*1ff40*/  IADD3 R2, P2, PT, R24, R10.reuse, RZ ;  /* 0x0000000a18027210 */ /* 0x082fe20007f5e0ff */
[----:B------:R-:W-:Y:S01]  /*1ff50*/  IMAD R25, R22, UR12, RZ ;  /* 0x0000000c16197c24 */ /* 0x000fe2000f8e02ff */
[----:B------:R-:W-:Y:S01]  /*1ff60*/  SEL R22, R92, R77, !P5 ;  /* 0x0000004d5c167207 */ /* 0x000fe20006800000 */
[----:B------:R1:W-:Y:S01]  /*1ff70*/  STL [R1+0x7c4], R9 ;  /* 0x0007c40901007387 */ /* 0x0003e20000100800 */
[----:B---3--:R-:W-:Y:S01]  /*1ff80*/  IMAD R23, R20, UR4, RZ ;  /* 0x0000000414177c24 */ /* 0x008fe2000f8e02ff */
[-C--:B------:R-:W-:Y:S01]  /*1ff90*/  LEA.HI.X.SX32 R77, R24, R7.reuse, 0x1, P2 ;  /* 0x00000007184d7211 */ /* 0x080fe200010f0eff */
[----:B------:R-:W-:Y:S01]  /*1ffa0*/  @P0 IMAD.MOV.U32 R20, RZ, RZ, R3 ;  /* 0x000000ffff140224 */ /* 0x000fe200078e0003 */
[----:B------:R-:W3:Y:S01]  /*1ffb0*/  LDL.LU R6, [R1+0x80c] ;  /* 0x00080c0001067983 */ /* 0x000ee20000300800 */
[----:B------:R-:W-:Y:S01]  /*1ffc0*/  @P0 IMAD.MOV.U32 R21, RZ, RZ, R9 ;  /* 0x000000ffff150224 */ /* 0x000fe200078e0009 */
[C---:B------:R-:W-:Y:S01]  /*1ffd0*/  IADD3 R0, P2, PT, R25.reuse, R10, RZ ;  /* 0x0000000a19007210 */ /* 0x040fe20007f5e0ff */
[----:B------:R-:W-:Y:S01]  /*1ffe0*/  IMAD R22, R22, UR13, RZ ;  /* 0x0000000d16167c24 */ /* 0x000fe2000f8e02ff */
[----:B------:R-:W-:Y:S01]  /*1fff0*/  PRMT R46, RZ, 0x7610, R46 ;  /* 0x00007610ff2e7816 */ /* 0x000fe2000000002e */
[----:B------:R-:W2:Y:S01]  /*20000*/  LDCU UR4, c[0x0][0x3b0] ;  /* 0x00007600ff0477ac */ /* 0x000ea20008000800 */
[----:B------:R1:W3:Y:S01]  /*20010*/  @P0 LDG.E.U8 R48, desc[UR22][R20.64] ;  /* 0x0000001614300981 */ /* 0x0002e2000c1e1100 */
[----:B0-----:R-:W-:-:S02]  /*20020*/  LEA.HI.X.SX32 R3, R25, R7, 0x1, P2 ;  /* 0x0000000719037211 */ /* 0x001fc400010f0eff */
[----:B------:R-:W-:Y:S01]  /*20030*/  PRMT R45, RZ, 0x7610, R45 ;  /* 0x00007610ff2d7816 */ /* 0x000fe2000000002d */
[----:B------:R-:W-:Y:S01]  /*20040*/  STL [R1+0x7d0], R2 ;  /* 0x0007d00201007387 */ /* 0x000fe20000100800 */
[----:B------:R-:W-:Y:S01]  /*20050*/  PRMT R44, RZ, 0x7610, R44 ;  /* 0x00007610ff2c7816 */ /* 0x000fe2000000002c */
[----:B------:R-:W0:Y:S02]  /*20060*/  LDCU UR12, c[0x0][0x3b0] ;  /* 0x00007600ff0c77ac */ /* 0x000e240008000800 */
[----:B-1----:R-:W3:Y:S01]  /*20070*/  LDL.LU R9, [R1+0x828] ;  /* 0x0008280001097983 */ /* 0x002ee20000300800 */
[----:B------:R-:W-:Y:S02]  /*20080*/  @P0 IMAD.MOV.U32 R20, RZ, RZ, R2 ;  /* 0x000000ffff140224 */ /* 0x000fe400078e0002 */
[----:B------:R-:W-:Y:S01]  /*20090*/  @P0 IMAD.MOV.U32 R21, RZ, RZ, R77 ;  /* 0x000000ffff150224 */ /* 0x000fe200078e004d */
[----:B------:R1:W-:Y:S01]  /*200a0*/  STL [R1+0x7cc], R77 ;  /* 0x0007cc4d01007387 */ /* 0x0003e20000100800 */
[----:B------:R-:W-:-:S03]  /*200b0*/  IADD3 R24, P2, PT, R23, R10, RZ ;  /* 0x0000000a17187210 */ /* 0x000fc60007f5e0ff */
[----:B------:R0:W-:Y:S04]  /*200c0*/  STL [R1+0x7e8], R0 ;  /* 0x0007e80001007387 */ /* 0x0001e80000100800 */
[----:B------:R0:W3:Y:S04]  /*200d0*/  @P0 LDG.E.U8 R47, desc[UR22][R20.64] ;  /* 0x00000016142f0981 */ /* 0x0000e8000c1e1100 */
[----:B------:R0:W-:Y:S01]  /*200e0*/  STL [R1+0x7e4], R3 ;  /* 0x0007e40301007387 */ /* 0x0001e20000100800 */
[----:B-1----:R-:W-:-:S03]  /*200f0*/  LEA.HI.X.SX32 R77, R23, R7, 0x1, P2 ;  /* 0x00000007174d7211 */ /* 0x002fc600010f0eff */
[----:B------:R-:W3:Y:S01]  /*20100*/  LDL.LU R2, [R1+0x824] ;  /* 0x0008240001027983 */ /* 0x000ee20000300800 */
[----:B0-----:R-:W-:Y:S02]  /*20110*/  IMAD.MOV.U32 R20, RZ, RZ, R3 ;  /* 0x000000ffff147224 */ /* 0x001fe400078e0003 */
[----:B------:R-:W-:Y:S01]  /*20120*/  IMAD.MOV.U32 R21, RZ, RZ, R0 ;  /* 0x000000ffff157224 */ /* 0x000fe200078e0000 */
[----:B------:R-:W-:-:S04]  /*20130*/  IADD3 R0, P2, PT, R22, R10, RZ ;  /* 0x0000000a16007210 */ /* 0x000fc80007f5e0ff */
[-C--:B------:R-:W-:Y:S02]  /*20140*/  @P0 LOP3.LUT R21, R21, R20.reuse, RZ, 0x3c, !PT ;  /* 0x0000001415150212 */ /* 0x080fe400078e3cff */
[----:B------:R-:W-:Y:S02]  /*20150*/  LEA.HI.X.SX32 R3, R22, R7, 0x1, P2 ;  /* 0x0000000716037211 */ /* 0x000fe400010f0eff */
[C---:B------:R-:W-:Y:S01]  /*20160*/  @P0 LOP3.LUT R20, R21.reuse, R20, RZ, 0x3c, !PT ;  /* 0x0000001415140212 */ /* 0x040fe200078e3cff */
[----:B------:R-:W-:Y:S03]  /*20170*/  STL [R1+0x7f0], R24 ;  /* 0x0007f01801007387 */ /* 0x000fe60000100800 */
[----:B------:R-:W-:Y:S01]  /*20180*/  @P0 LOP3.LUT R21, R21, R20, RZ, 0x3c, !PT ;  /* 0x0000001415150212 */ /* 0x000fe200078e3cff */
[----:B------:R0:W-:Y:S04]  /*20190*/  STL [R1+0x7ec], R77 ;  /* 0x0007ec4d01007387 */ /* 0x0001e80000100800 */
[----:B------:R-:W-:Y:S04]  /*201a0*/  STL [R1+0x808], R0 ;  /* 0x0008080001007387 */ /* 0x000fe80000100800 */
[----:B------:R1:W-:Y:S04]  /*201b0*/  STL [R1+0x804], R3 ;  /* 0x0008040301007387 */ /* 0x0003e80000100800 */
[----:B------:R0:W3:Y:S02]  /*201c0*/  @P0 LDG.E.U8 R46, desc[UR22][R20.64] ;  /* 0x00000016142e0981 */ /* 0x0000e4000c1e1100 */
[----:B0-----:R-:W-:Y:S01]  /*201d0*/  @P0 IMAD.MOV.U32 R21, RZ, RZ, R77 ;  /* 0x000000ffff150224 */ /* 0x001fe200078e004d */
[----:B----4-:R-:W-:-:S02]  /*201e0*/  SEL R23, R92, R8, !P5 ;  /* 0x000000085c177207 */ /* 0x010fc40006800000 */
[----:B------:R-:W4:Y:S04]  /*201f0*/  LDL.LU R8, [R1+0x82c] ;  /* 0x00082c0001087983 */ /* 0x000f280000300800 */
[----:B------:R-:W4:Y:S01]  /*20200*/  LDL.LU R77, [R1+0x844] ;  /* 0x00084400014d7983 */ /* 0x000f220000300800 */
[----:B------:R-:W-:Y:S01]  /*20210*/  ISETP.GT.U32.AND P2, PT, R11, R15, PT ;  /* 0x0000000f0b00720c */ /* 0x000fe20003f44070 */
[----:B------:R-:W-:Y:S02]  /*20220*/  @P0 IMAD.MOV.U32 R20, RZ, RZ, R24 ;  /* 0x000000ffff140224 */ /* 0x000fe400078e0018 */
[----:B--2---:R-:W-:Y:S01]  /*20230*/  IMAD R23, R23, UR4, RZ ;  /* 0x0000000417177c24 */ /* 0x004fe2000f8e02ff */
[----:B------:R-:W0:Y:S02]  /*20240*/  LDCU UR4, c[0x0][0x3b0] ;  /* 0x00007600ff0477ac */ /* 0x000e240008000800 */
[----:B------:R2:W4:Y:S01]  /*20250*/  @P0 LDG.E.U8 R45, desc[UR22][R20.64] ;  /* 0x00000016142d0981 */ /* 0x000522000c1e1100 */
[----:B---3--:R-:W-:Y:S01]  /*20260*/  SEL R22, R92, R6, !P5 ;  /* 0x000000065c167207 */ /* 0x008fe20006800000 */
[----:B--2---:R-:W-:-:S02]  /*20270*/  @P0 IMAD.MOV.U32 R20, RZ, RZ, R0 ;  /* 0x000000ffff140224 */ /* 0x004fc400078e0000 */
[----:B------:R-:W-:-:S03]  /*20280*/  @P0 IMAD.MOV.U32 R21, RZ, RZ, R3 ;  /* 0x000000ffff150224 */ /* 0x000fc600078e0003 */
[----:B------:R-:W-:Y:S01]  /*20290*/  @!P2 IMAD.IADD R15, R15, 0x1, -R11 ;  /* 0x000000010f0fa824 */ /* 0x000fe200078e0a0b */
[CC--:B-1----:R-:W-:Y:S01]  /*202a0*/  IADD3 R3, P2, PT, R23.reuse, R10.reuse, RZ ;  /* 0x0000000a17037210 */ /* 0x0c2fe20007f5e0ff */
[----:B------:R1:W2:Y:S03]  /*202b0*/  @P0 LDG.E.U8 R44, desc[UR22][R20.64] ;  /* 0x00000016142c0981 */ /* 0x0002a6000c1e1100 */
[----:B------:R-:W-:Y:S01]  /*202c0*/  LEA.HI.X.SX32 R6, R23, R7, 0x1, P2 ;  /* 0x0000000717067211 */ /* 0x000fe200010f0eff */
[----:B-1----:R-:W-:Y:S01]  /*202d0*/  IMAD R21, R22, UR5, RZ ;  /* 0x0000000516157c24 */ /* 0x002fe2000f8e02ff */
[----:B------:R-:W-:Y:S01]  /*202e0*/  SEL R20, R92, R9, !P5 ;  /* 0x000000095c147207 */ /* 0x000fe20006800000 */
[----:B------:R-:W1:Y:S03]  /*202f0*/  LDCU UR5, c[0x0][0x3b0] ;  /* 0x00007600ff0577ac */ /* 0x000e660008000800 */
[----:B------:R-:W-:Y:S01]  /*20300*/  IADD3 R0, P2, PT, R21, R10, RZ ;  /* 0x0000000a15007210 */ /* 0x000fe20007f5e0ff */
[----:B------:R-:W-:Y:S01]  /*20310*/  IMAD R24, R20, UR6, RZ ;  /* 0x0000000614187c24 */ /* 0x000fe2000f8e02ff */
[----:B------:R-:W-:Y:S01]  /*20320*/  SEL R22, R92, R2, !P5 ;  /* 0x000000025c167207 */ /* 0x000fe20006800000 */
[----:B------:R-:W-:Y:S01]  /*20330*/  @P0 IMAD.MOV.U32 R20, RZ, RZ, R3 ;  /* 0x000000ffff140224 */ /* 0x000fe200078e0003 */
[----:B------:R-:W-:-:S02]  /*20340*/  PRMT R43, RZ, 0x7610, R43 ;  /* 0x00007610ff2b7816 */ /* 0x000fc4000000002b */
[----:B------:R-:W-:Y:S01]  /*20350*/  PRMT R42, RZ, 0x7610, R42 ;  /* 0x00007610ff2a7816 */ /* 0x000fe2000000002a */
[----:B------:R3:W-:Y:S01]  /*20360*/  STL [R1+0x810], R3 ;  /* 0x0008100301007387 */ /* 0x0007e20000100800 */
[----:B------:R-:W-:Y:S01]  /*20370*/  LEA.HI.X.SX32 R2, R21, R7, 0x1, P2 ;  /* 0x0000000715027211 */ /* 0x000fe200010f0eff */
[----:B------:R-:W-:Y:S01]  /*20380*/  @P0 IMAD.MOV.U32 R21, RZ, RZ, R6 ;  /* 0x000000ffff150224 */ /* 0x000fe200078e0006 */
[----:B------:R-:W-:Y:S01]  /*20390*/  PRMT R41, RZ, 0x7610, R41 ;  /* 0x00007610ff297816 */ /* 0x000fe20000000029 */
[----:B------:R-:W0:Y:S03]  /*203a0*/  LDCU UR6, c[0x0][0x3b0] ;  /* 0x00007600ff0677ac */ /* 0x000e260008000800 */
[----:B------:R1:W2:Y:S01]  /*203b0*/  @P0 LDG.E.U8 R43, desc[UR22][R20.64] ;  /* 0x00000016142b0981 */ /* 0x0002a2000c1e1100 */
[----:B------:R-:W-:Y:S01]  /*203c0*/  IMAD R23, R22, UR12, RZ ;  /* 0x0000000c16177c24 */ /* 0x000fe2000f8e02ff */
[----:B------:R-:W-:Y:S01]  /*203d0*/  SEL R93, R92, R93, !P5 ;  /* 0x0000005d5c5d7207 */ /* 0x000fe20006800000 */
[----:B------:R-:W0:Y:S01]  /*203e0*/  LDCU UR12, c[0x0][0x3b0] ;  /* 0x00007600ff0c77ac */ /* 0x000e220008000800 */
[----:B---3--:R-:W-:Y:S01]  /*203f0*/  IADD3 R3, P2, PT, R24, R10, RZ ;  /* 0x0000000a18037210 */ /* 0x008fe20007f5e0ff */
[----:B-1----:R-:W-:-:S02]  /*20400*/  @P0 IMAD.MOV.U32 R20, RZ, RZ, R0 ;  /* 0x000000ffff140224 */ /* 0x002fc400078e0000 */
[----:B------:R-:W-:Y:S01]  /*20410*/  @P0 IMAD.MOV.U32 R21, RZ, RZ, R2 ;  /* 0x000000ffff150224 */ /* 0x000fe200078e0002 */
[----:B------:R1:W-:Y:S04]  /*20420*/  STL [R1+0x80c], R6 ;  /* 0x00080c0601007387 */ /* 0x0003e80000100800 */
[----:B------:R3:W2:Y:S04]  /*20430*/  @P0 LDG.E.U8 R42, desc[UR22][R20.64] ;  /* 0x00000016142a0981 */ /* 0x0006a8000c1e1100 */
[----:B------:R0:W-:Y:S01]  /*20440*/  STL [R1+0x828], R0 ;  /* 0x0008280001007387 */ /* 0x0001e20000100800 */
[----:B-1----:R-:W-:-:S03]  /*20450*/  LEA.HI.X.SX32 R6, R24, R7, 0x1, P2 ;  /* 0x0000000718067211 */ /* 0x002fc600010f0eff */
[----:B------:R1:W-:Y:S02]  /*20460*/  STL [R1+0x824], R2 ;  /* 0x0008240201007387 */ /* 0x0003e40000100800 */
[----:B---3--:R-:W-:Y:S01]  /*20470*/  @P0 IMAD.MOV.U32 R21, RZ, RZ, R6 ;  /* 0x000000ffff150224 */ /* 0x008fe200078e0006 */
[C---:B0-----:R-:W-:Y:S01]  /*20480*/  IADD3 R0, P2, PT, R23.reuse, R10, RZ ;  /* 0x0000000a17007210 */ /* 0x041fe20007f5e0ff */
[----:B------:R0:W-:Y:S03]  /*20490*/  STL [R1+0x830], R3 ;  /* 0x0008300301007387 */ /* 0x0001e60000100800 */
[----:B-1----:R-:W-:Y:S01]  /*204a0*/  LEA.HI.X.SX32 R2, R23, R7, 0x1, P2 ;  /* 0x0000000717027211 */ /* 0x002fe200010f0eff */
[----:B------:R1:W-:Y:S04]  /*204b0*/  STL [R1+0x82c], R6 ;  /* 0x00082c0601007387 */ /* 0x0003e80000100800 */
[----:B------:R3:W-:Y:S04]  /*204c0*/  STL [R1+0x848], R0 ;  /* 0x0008480001007387 */ /* 0x0007e80000100800 */
[----:B------:R0:W-:Y:S01]  /*204d0*/  STL [R1+0x844], R2 ;  /* 0x0008440201007387 */ /* 0x0001e20000100800 */
[----:B------:R-:W-:Y:S01]  /*204e0*/  PRMT R40, RZ, 0x7610, R40 ;  /* 0x00007610ff287816 */ /* 0x000fe20000000028 */
[----:B------:R-:W-:Y:S01]  /*204f0*/  @!P6 IMAD.MOV R16, RZ, RZ, -R16 ;  /* 0x000000ffff10e224 */ /* 0x000fe200078e0a10 */
[----:B------:R-:W-:-:S02]  /*20500*/  PRMT R39, RZ, 0x7610, R39 ;  /* 0x00007610ff277816 */ /* 0x000fc40000000027 */
[C---:B------:R-:W-:Y:S01]  /*20510*/  SEL R19, R92.reuse, R19, !P5 ;  /* 0x000000135c137207 */ /* 0x040fe20006800000 */
[----:B------:R-:W-:Y:S01]  /*20520*/  @!P4 IMAD.MOV R15, RZ, RZ, -R15 ;  /* 0x000000ffff0fc224 */ /* 0x000fe200078e0a0f */
[----:B------:R-:W-:Y:S02]  /*20530*/  PRMT R38, RZ, 0x7610, R38 ;  /* 0x00007610ff267816 */ /* 0x000fe40000000026 */
[C---:B------:R-:W-:Y:S02]  /*20540*/  SEL R16, R92.reuse, R16, !P5 ;  /* 0x000000105c107207 */ /* 0x040fe40006800000 */
[----:B------:R-:W-:Y:S02]  /*20550*/  SEL R15, R92, R15, !P5 ;  /* 0x0000000f5c0f7207 */ /* 0x000fe40006800000 */
[----:B------:R-:W-:Y:S01]  /*20560*/  PRMT R37, RZ, 0x7610, R37 ;  /* 0x00007610ff257816 */ /* 0x000fe20000000025 */
[----:B------:R-:W-:Y:S02]  /*20570*/  IMAD R16, R16, UR6, RZ ;  /* 0x0000000610107c24 */ /* 0x000fe4000f8e02ff */
[----:B------:R-:W-:Y:S01]  /*20580*/  IMAD R15, R15, UR12, RZ ;  /* 0x0000000c0f0f7c24 */ /* 0x000fe2000f8e02ff */
[----:B------:R-:W-:-:S02]  /*20590*/  PRMT R36, RZ, 0x7610, R36 ;  /* 0x00007610ff247816 */ /* 0x000fc40000000024 */
[----:B------:R-:W-:Y:S02]  /*205a0*/  PRMT R35, RZ, 0x7610, R35 ;  /* 0x00007610ff237816 */ /* 0x000fe40000000023 */
[----:B------:R-:W-:Y:S02]  /*205b0*/  PRMT R34, RZ, 0x7610, R34 ;  /* 0x00007610ff227816 */ /* 0x000fe40000000022 */
[----:B------:R-:W-:Y:S02]  /*205c0*/  PRMT R33, RZ, 0x7610, R33 ;  /* 0x00007610ff217816 */ /* 0x000fe40000000021 */
[----:B------:R-:W-:Y:S02]  /*205d0*/  PRMT R32, RZ, 0x7610, R32 ;  /* 0x00007610ff207816 */ /* 0x000fe40000000020 */
[----:B------:R-:W-:Y:S02]  /*205e0*/  PRMT R31, RZ, 0x7610, R31 ;  /* 0x00007610ff1f7816 */ /* 0x000fe4000000001f */
[----:B----4-:R-:W-:-:S02]  /*205f0*/  SEL R20, R92, R8, !P5 ;  /* 0x000000085c147207 */ /* 0x010fc40006800000 */
[----:B------:R-:W-:-:S03]  /*20600*/  SEL R22, R92, R77, !P5 ;  /* 0x0000004d5c167207 */ /* 0x000fc60006800000 */
[----:B------:R-:W-:Y:S01]  /*20610*/  IMAD R24, R20, UR4, RZ ;  /* 0x0000000414187c24 */ /* 0x000fe2000f8e02ff */
[----:B------:R-:W4:Y:S01]  /*20620*/  LDCU UR4, c[0x0][0x3b0] ;  /* 0x00007600ff0477ac */ /* 0x000f220008000800 */
[----:B------:R-:W-:Y:S02]  /*20630*/  @P0 IMAD.MOV.U32 R20, RZ, RZ, R3 ;  /* 0x000000ffff140224 */ /* 0x000fe400078e0003 */
[----:B------:R-:W-:Y:S01]  /*20640*/  IMAD R22, R22, UR5, RZ ;  /* 0x0000000516167c24 */ /* 0x000fe2000f8e02ff */
[CC--:B0-----:R-:W-:Y:S01]  /*20650*/  IADD3 R3, P2, PT, R24.reuse, R10.reuse, RZ ;  /* 0x0000000a18037210 */ /* 0x0c1fe20007f5e0ff */
[----:B------:R-:W0:Y:S01]  /*20660*/  LDCU UR5, c[0x0][0x3b0] ;  /* 0x00007600ff0577ac */ /* 0x000e220008000800 */
[----:B------:R3:W2:Y:S02]  /*20670*/  @P0 LDG.E.U8 R41, desc[UR22][R20.64] ;  /* 0x0000001614290981 */ /* 0x0006a4000c1e1100 */
[----:B-1----:R-:W-:Y:S01]  /*20680*/  LEA.HI.X.SX32 R6, R24, R7, 0x1, P2 ;  /* 0x0000000718067211 */ /* 0x002fe200010f0eff */
[----:B---3--:R-:W-:Y:S01]  /*20690*/  @P0 IMAD.MOV.U32 R20, RZ, RZ, R0 ;  /* 0x000000ffff140224 */ /* 0x008fe200078e0000 */
[----:B------:R-:W-:Y:S01]  /*206a0*/  IADD3 R0, P2, PT, R22, R10, RZ ;  /* 0x0000000a16007210 */ /* 0x000fe20007f5e0ff */
[----:B------:R-:W-:-:S03]  /*206b0*/  @P0 IMAD.MOV.U32 R21, RZ, RZ, R2 ;  /* 0x000000ffff150224 */ /* 0x000fc600078e0002 */
[----:B------:R-:W-:Y:S02]  /*206c0*/  LEA.HI.X.SX32 R2, R22, R7, 0x1, P2 ;  /* 0x0000000716027211 */ /* 0x000fe400010f0eff */
[----:B------:R-:W-:Y:S01]  /*206d0*/  ISETP.GT.U32.AND P2, PT, R11, R17, PT ;  /* 0x000000110b00720c */ /* 0x000fe20003f44070 */
[----:B----4-:R-:W-:Y:S01]  /*206e0*/  IMAD R93, R93, UR4, RZ ;  /* 0x000000045d5d7c24 */ /* 0x010fe2000f8e02ff */
[----:B------:R1:W3:Y:S04]  /*206f0*/  @P0 LDG.E.U8 R40, desc[UR22][R20.64] ;  /* 0x0000001614280981 */ /* 0x0002e8000c1e1100 */
[----:B------:R4:W-:Y:S01]  /*20700*/  STL [R1+0x850], R3 ;  /* 0x0008500301007387 */ /* 0x0009e20000100800 */
[----:B0-----:R-:W-:Y:S01]  /*20710*/  IMAD R19, R19, UR5, RZ ;  /* 0x0000000513137c24 */ /* 0x001fe2000f8e02ff */
[----:B------:R-:W0:Y:S01]  /*20720*/  LDCU UR4, c[0x0][0x3b0] ;  /* 0x00007600ff0477ac */ /* 0x000e220008000800 */
[----:B-1----:R-:W-:-:S04]  /*20730*/  @P0 IMAD.MOV.U32 R20, RZ, RZ, R3 ;  /* 0x000000ffff140224 */ /* 0x002fc800078e0003 */
[----:B------:R-:W-:Y:S01]  /*20740*/  @!P2 IMAD.IADD R17, R17, 0x1, -R11 ;  /* 0x000000011111a824 */ /* 0x000fe200078e0a0b */
[----:B------:R1:W-:Y:S01]  /*20750*/  STL [R1+0x84c], R6 ;  /* 0x00084c0601007387 */ /* 0x0003e20000100800 */
[C---:B----4-:R-:W-:Y:S01]  /*20760*/  IADD3 R3, P2, PT, R93.reuse, R10, RZ ;  /* 0x0000000a5d037210 */ /* 0x050fe20007f5e0ff */
[----:B------:R-:W-:Y:S01]  /*20770*/  @P0 IMAD.MOV.U32 R21, RZ, RZ, R6 ;  /* 0x000000ffff150224 */ /* 0x000fe200078e0006 */
[----:B------:R-:W-:Y:S01]  /*20780*/  PRMT R30, RZ, 0x7610, R30 ;  /* 0x00007610ff1e7816 */ /* 0x000fe2000000001e */
[----:B------:R-:W4:Y:S03]  /*20790*/  LDCU UR5, c[0x0][0x3b0] ;  /* 0x00007600ff0577ac */ /* 0x000f260008000800 */
[----:B------:R0:W2:Y:S01]  /*207a0*/  @P0 LDG.E.U8 R39, desc[UR22][R20.64] ;  /* 0x0000001614270981 */ /* 0x0000a2000c1e1100 */
[----:B-1----:R-:W-:Y:S02]  /*207b0*/  LEA.HI.X.SX32 R6, R93, R7, 0x1, P2 ;  /* 0x000000075d067211 */ /* 0x002fe400010f0eff */
[----:B------:R-:W-:Y:S01]  /*207c0*/  ISETP.GT.U32.AND P2, PT, R11, R17, PT ;  /* 0x000000110b00720c */ /* 0x000fe20003f44070 */
[----:B------:R1:W-:Y:S01]  /*207d0*/  STL [R1+0x868], R0 ;  /* 0x0008680001007387 */ /* 0x0003e20000100800 */
[----:B0-----:R-:W-:-:S02]  /*207e0*/  @P0 IMAD.MOV.U32 R20, RZ, RZ, R0 ;  /* 0x000000ffff140224 */ /* 0x001fc400078e0000 */
[----:B------:R-:W-:Y:S01]  /*207f0*/  @P0 IMAD.MOV.U32 R21, RZ, RZ, R2 ;  /* 0x000000ffff150224 */ /* 0x000fe200078e0002 */
[----:B------:R0:W-:Y:S01]  /*20800*/  STL [R1+0x864], R2 ;  /* 0x0008640201007387 */ /* 0x0001e20000100800 */
[----:B-1----:R-:W-:-:S03]  /*20810*/  IADD3 R0, P4, PT, R19, R10, RZ ;  /* 0x0000000a13007210 */ /* 0x002fc60007f9e0ff */
[----:B------:R1:W2:Y:S04]  /*20820*/  @P0 LDG.E.U8 R38, desc[UR22][R20.64] ;  /* 0x0000001614260981 */ /* 0x0002a8000c1e1100 */
[----:B------:R-:W-:Y:S01]  /*20830*/  @!P2 IMAD.IADD R17, R17, 0x1, -R11 ;  /* 0x000000011111a824 */ /* 0x000fe200078e0a0b */
[----:B------:R-:W-:Y:S01]  /*20840*/  ISETP.GT.U32.AND P2, PT, R11, R18, PT ;  /* 0x000000120b00720c */ /* 0x000fe20003f44070 */
[----:B------:R4:W-:Y:S01]  /*20850*/  STL [R1+0x870], R3 ;  /* 0x0008700301007387 */ /* 0x0009e20000100800 */
[----:B0-----:R-:W-:Y:S01]  /*20860*/  LEA.HI.X.SX32 R2, R19, R7, 0x1, P4 ;  /* 0x0000000713027211 */ /* 0x001fe200020f0eff */
[----:B-1----:R-:W-:Y:S02]  /*20870*/  @P0 IMAD.MOV.U32 R20, RZ, RZ, R3 ;  /* 0x000000ffff140224 */ /* 0x002fe400078e0003 */
[----:B------:R-:W-:Y:S01]  /*20880*/  @P0 IMAD.MOV.U32 R21, RZ, RZ, R6 ;  /* 0x000000ffff150224 */ /* 0x000fe200078e0006 */
[----:B----4-:R-:W-:Y:S01]  /*20890*/  IADD3 R3, P4, PT, R16, R10, RZ ;  /* 0x0000000a10037210 */ /* 0x010fe20007f9e0ff */
[----:B------:R0:W-:Y:S01]  /*208a0*/  STL [R1+0x888], R0 ;  /* 0x0008880001007387 */ /* 0x0001e20000100800 */
[----:B------:R-:W-:-:S03]  /*208b0*/  @!P3 IMAD.MOV R17, RZ, RZ, -R17 ;  /* 0x000000ffff11b224 */ /* 0x000fc600078e0a11 */
[----:B------:R1:W4:Y:S04]  /*208c0*/  @P0 LDG.E.U8 R37, desc[UR22][R20.64] ;  /* 0x0000001614250981 */ /* 0x000328000c1e1100 */
[----:B------:R0:W-:Y:S01]  /*208d0*/  STL [R1+0x86c], R6 ;  /* 0x00086c0601007387 */ /* 0x0001e20000100800 */
[----:B------:R-:W-:Y:S01]  /*208e0*/  SEL R17, R92, R17, !P5 ;  /* 0x000000115c117207 */ /* 0x000fe20006800000 */
[----:B-1----:R-:W-:Y:S01]  /*208f0*/  @P0 IMAD.MOV.U32 R20, RZ, RZ, R0 ;  /* 0x000000ffff140224 */ /* 0x002fe200078e0000 */
[----:B0-----:R-:W-:Y:S02]  /*20900*/  IADD3 R0, P6, PT, R15, R10, RZ ;  /* 0x0000000a0f007210 */ /* 0x001fe40007fde0ff */
[----:B------:R-:W-:Y:S02]  /*20910*/  LEA.HI.X.SX32 R6, R16, R7, 0x1, P4 ;  /* 0x0000000710067211 */ /* 0x000fe400020f0eff */
[----:B------:R-:W-:Y:S01]  /*20920*/  LOP3.LUT R16, R14, 0x1c6, RZ, 0xfc, !PT ;  /* 0x000001c60e107812 */ /* 0x000fe200078efcff */
[----:B------:R0:W-:Y:S01]  /*20930*/  STL [R1+0x884], R2 ;  /* 0x0008840201007387 */ /* 0x0001e20000100800 */
[----:B------:R-:W-:-:S02]  /*20940*/  @P0 IMAD.MOV.U32 R21, RZ, RZ, R2 ;  /* 0x000000ffff150224 */ /* 0x000fc400078e0002 */
[----:B------:R-:W-:Y:S02]  /*20950*/  @!P2 IMAD.IADD R18, R18, 0x1, -R11 ;  /* 0x000000011212a824 */ /* 0x000fe400078e0a0b */
[----:B------:R-:W-:Y:S01]  /*20960*/  IMAD R19, R17, UR4, RZ ;  /* 0x0000000411137c24 */ /* 0x000fe2000f8e02ff */
[----:B------:R-:W-:Y:S01]  /*20970*/  ISETP.GE.AND P3, PT, R78, RZ, PT ;  /* 0x000000ff4e00720c */ /* 0x000fe20003f66270 */
[----:B------:R1:W2:Y:S01]  /*20980*/  @P0 LDG.E.U8 R36, desc[UR22][R20.64] ;  /* 0x0000001614240981 */ /* 0x0002a2000c1e1100 */
[----:B0-----:R-:W-:Y:S01]  /*20990*/  LEA.HI.X.SX32 R2, R15, R7, 0x1, P6 ;  /* 0x000000070f027211 */ /* 0x001fe200030f0eff */
[----:B------:R-:W0:Y:S01]  /*209a0*/  LDCU UR4, c[0x0][0x3b0] ;  /* 0x00007600ff0477ac */ /* 0x000e220008000800 */
[----:B------:R-:W-:Y:S02]  /*209b0*/  IABS R15, R16 ;  /* 0x00000010000f7213 */ /* 0x000fe40000000000 */
[----:B------:R-:W-:-:S03]  /*209c0*/  ISETP.GT.U32.AND P4, PT, R11, R18, PT ;  /* 0x000000120b00720c */ /* 0x000fc60003f84070 */
[----:B------:R-:W-:-:S04]  /*209d0*/  IMAD.HI.U32 R17, R13, R15, RZ ;  /* 0x0000000f0d117227 */ /* 0x000fc800078e00ff */
[----:B------:R-:W-:-:S04]  /*209e0*/  IMAD.MOV R17, RZ, RZ, -R17 ;  /* 0x000000ffff117224 */ /* 0x000fc800078e0a11 */
[C---:B------:R-:W-:Y:S02]  /*209f0*/  IMAD R15, R11.reuse, R17, R15 ;  /* 0x000000110b0f7224 */ /* 0x040fe400078e020f */
[----:B------:R-:W-:Y:S02]  /*20a00*/  @!P4 IMAD.IADD R18, R18, 0x1, -R11 ;  /* 0x000000011212c824 */ /* 0x000fe400078e0a0b */
[----:B-1----:R-:W-:Y:S01]  /*20a10*/  @P0 IMAD.MOV.U32 R20, RZ, RZ, R3 ;  /* 0x000000ffff140224 */ /* 0x002fe200078e0003 */
[----:B------:R-:W-:Y:S01]  /*20a20*/  ISETP.GT.U32.AND P4, PT, R11, R15, PT ;  /* 0x0000000f0b00720c */ /* 0x000fe20003f84070 */
[----:B------:R-:W-:Y:S01]  /*20a30*/  @P0 IMAD.MOV.U32 R21, RZ, RZ, R6 ;  /* 0x000000ffff150224 */ /* 0x000fe200078e0006 */
[----:B------:R-:W-:Y:S01]  /*20a40*/  STL [R1+0x890], R3 ;  /* 0x0008900301007387 */ /* 0x000fe20000100800 */
[----:B------:R-:W-:-:S03]  /*20a50*/  @!P3 IMAD.MOV R18, RZ, RZ, -R18 ;  /* 0x000000ffff12b224 */ /* 0x000fc600078e0a12 */
[----:B------:R1:W2:Y:S01]  /*20a60*/  @P0 LDG.E.U8 R35, desc[UR22][R20.64] ;  /* 0x0000001614230981 */ /* 0x0002a2000c1e1100 */
[----:B------:R-:W-:-:S03]  /*20a70*/  LOP3.LUT R17, R14, 0x1cc, RZ, 0xfc, !PT ;  /* 0x000001cc0e117812 */ /* 0x000fc600078efcff */
[----:B------:R0:W-:Y:S01]  /*20a80*/  STL [R1+0x8a8], R0 ;  /* 0x0008a80001007387 */ /* 0x0001e20000100800 */
[----:B-1----:R-:W-:-:S03]  /*20a90*/  @P0 IMAD.MOV.U32 R20, RZ, RZ, R0 ;  /* 0x000000ffff140224 */ /* 0x002fc600078e0000 */
[----:B------:R-:W-:Y:S01]  /*20aa0*/  STL [R1+0x88c], R6 ;  /* 0x00088c0601007387 */ /* 0x000fe20000100800 */
[----:B0-----:R-:W-:-:S03]  /*20ab0*/  IADD3 R0, P2, PT, R19, R10, RZ ;  /* 0x0000000a13007210 */ /* 0x001fc60007f5e0ff */
[----:B------:R0:W-:Y:S01]  /*20ac0*/  STL [R1+0x8a4], R2 ;  /* 0x0008a40201007387 */ /* 0x0001e20000100800 */
[----:B------:R-:W-:Y:S01]  /*20ad0*/  @P0 IMAD.MOV.U32 R21, RZ, RZ, R2 ;  /* 0x000000ffff150224 */ /* 0x000fe200078e0002 */
[----:B------:R-:W-:Y:S01]  /*20ae0*/  SEL R18, R92, R18, !P5 ;  /* 0x000000125c127207 */ /* 0x000fe20006800000 */
[----:B------:R-:W-:-:S03]  /*20af0*/  @!P4 IMAD.IADD R15, R15, 0x1, -R11 ;  /* 0x000000010f0fc824 */ /* 0x000fc600078e0a0b */
[----:B------:R1:W2:Y:S01]  /*20b00*/  @P0 LDG.E.U8 R34, desc[UR22][R20.64] ;  /* 0x0000001614220981 */ /* 0x0002a2000c1e1100 */
[----:B0-----:R-:W-:Y:S02]  /*20b10*/  LEA.HI.X.SX32 R2, R19, R7, 0x1, P2 ;  /* 0x0000000713027211 */ /* 0x001fe400010f0eff */
[----:B------:R-:W-:Y:S02]  /*20b20*/  ISETP.GE.AND P2, PT, R16, RZ, PT ;  /* 0x000000ff1000720c */ /* 0x000fe40003f46270 */
[----:B------:R-:W-:Y:S01]  /*20b30*/  IABS R16, R17 ;  /* 0x0000001100107213 */ /* 0x000fe20000000000 */
[----:B------:R-:W-:Y:S01]  /*20b40*/  IMAD R19, R18, UR4, RZ ;  /* 0x0000000412137c24 */ /* 0x000fe2000f8e02ff */
[----:B------:R-:W-:Y:S01]  /*20b50*/  ISETP.GT.U32.AND P4, PT, R11, R15, PT ;  /* 0x0000000f0b00720c */ /* 0x000fe20003f84070 */
[----:B-1----:R-:W-:Y:S01]  /*20b60*/  @P0 IMAD.MOV.U32 R20, RZ, RZ, R0 ;  /* 0x000000ffff140224 */ /* 0x002fe200078e0000 */
[----:B------:R0:W-:Y:S01]  /*20b70*/  STL [R1+0x8b0], R0 ;  /* 0x0008b00001007387 */ /* 0x0001e20000100800 */
[----:B------:R-:W-:Y:S01]  /*20b80*/  @P0 IMAD.MOV.U32 R21, RZ, RZ, R2 ;  /* 0x000000ffff150224 */ /* 0x000fe200078e0002 */
[----:B------:R-:W1:Y:S01]  /*20b90*/  LDCU UR4, c[0x0][0x3b0] ;  /* 0x00007600ff0477ac */ /* 0x000e620008000800 */
[----:B------:R-:W-:-:S03]  /*20ba0*/  IMAD.HI.U32 R18, R13, R16, RZ ;  /* 0x000000100d127227 */ /* 0x000fc600078e00ff */
[----:B------:R1:W2:Y:S01]  /*20bb0*/  @P0 LDG.E.U8 R33, desc[UR22][R20.64] ;  /* 0x0000001614210981 */ /* 0x0002a2000c1e1100 */
[----:B0-----:R-:W-:Y:S01]  /*20bc0*/  IADD3 R0, P3, PT, R19, R10, RZ ;  /* 0x0000000a13007210 */ /* 0x001fe20007f7e0ff */
[----:B-1----:R-:W-:Y:S02]  /*20bd0*/  IMAD.MOV R20, RZ, RZ, -R18 ;  /* 0x000000ffff147224 */ /* 0x002fe400078e0a12 */
[----:B------:R0:W-:Y:S02]  /*20be0*/  STL [R1+0x8ac], R2 ;  /* 0x0008ac0201007387 */ /* 0x0001e40000100800 */
[----:B------:R-:W-:Y:S02]  /*20bf0*/  IMAD R16, R11, R20, R16 ;  /* 0x000000140b107224 */ /* 0x000fe400078e0210 */
[----:B------:R-:W-:-:S03]  /*20c00*/  @!P4 IMAD.IADD R15, R15, 0x1, -R11 ;  /* 0x000000010f0fc824 */ /* 0x000fc600078e0a0b */
[----:B------:R-:W-:Y:S02]  /*20c10*/  ISETP.GT.U32.AND P4, PT, R11, R16, PT ;  /* 0x000000100b00720c */ /* 0x000fe40003f84070 */
[----:B0-----:R-:W-:Y:S01]  /*20c20*/  LEA.HI.X.SX32 R2, R19, R7, 0x1, P3 ;  /* 0x0000000713027211 */ /* 0x001fe200018f0eff */
[----:B------:R-:W-:Y:S01]  /*20c30*/  @P0 IMAD.MOV.U32 R18, RZ, RZ, R0 ;  /* 0x000000ffff120224 */ /* 0x000fe200078e0000 */
[----:B------:R-:W-:Y:S01]  /*20c40*/  ISETP.GE.AND P3, PT, R17, RZ, PT ;  /* 0x000000ff1100720c */ /* 0x000fe20003f66270 */
[----:B------:R-:W-:Y:S02]  /*20c50*/  VIADD R17, R12, 0x1ce ;  /* 0x000001ce0c117836 */ /* 0x000fe40000000000 */
[----:B------:R-:W-:Y:S02]  /*20c60*/  @P0 IMAD.MOV.U32 R19, RZ, RZ, R2 ;  /* 0x000000ffff130224 */ /* 0x000fe400078e0002 */
[----:B------:R-:W-:-:S03]  /*20c70*/  @!P2 IMAD.MOV R15, RZ, RZ, -R15 ;  /* 0x000000ffff0fa224 */ /* 0x000fc600078e0a0f */
[----:B------:R0:W2:Y:S01]  /*20c80*/  @P0 LDG.E.U8 R32, desc[UR22][R18.64] ;  /* 0x0000001612200981 */ /* 0x0000a2000c1e1100 */
[----:B------:R-:W-:Y:S01]  /*20c90*/  @!P4 IMAD.IADD R16, R16, 0x1, -R11 ;  /* 0x000000011010c824 */ /* 0x000fe200078e0a0b */
[----:B0-----:R-:W-:Y:S02]  /*20ca0*/  IABS R18, R17 ;  /* 0x0000001100127213 */ /* 0x001fe40000000000 */
[----:B------:R-:W-:-:S03]  /*20cb0*/  SEL R19, R92, R15, !P5 ;  /* 0x0000000f5c137207 */ /* 0x000fc60006800000 */
[----:B------:R-:W-:Y:S01]  /*20cc0*/  IMAD.MOV.U32 R15, RZ, RZ, R18 ;  /* 0x000000ffff0f7224 */ /* 0x000fe200078e0012 */
[----:B------:R-:W-:-:S03]  /*20cd0*/  ISETP.GT.U32.AND P4, PT, R11, R16, PT ;  /* 0x000000100b00720c */ /* 0x000fc60003f84070 */
[----:B------:R-:W-:-:S04]  /*20ce0*/  IMAD.HI.U32 R18, R13, R15, RZ ;  /* 0x0000000f0d127227 */ /* 0x000fc800078e00ff */
[----:B------:R-:W-:Y:S01]  /*20cf0*/  IMAD R19, R19, UR4, RZ ;  /* 0x0000000413137c24 */ /* 0x000fe2000f8e02ff */
[----:B------:R0:W-:Y:S01]  /*20d00*/  STL [R1+0x8c8], R0 ;  /* 0x0008c80001007387 */ /* 0x0001e20000100800 */
[----:B------:R-:W-:Y:S01]  /*20d10*/  IMAD.MOV R20, RZ, RZ, -R18 ;  /* 0x000000ffff147224 */ /* 0x000fe200078e0a12 */
[----:B------:R-:W1:Y:S03]  /*20d20*/  LDCU UR4, c[0x0][0x3b0] ;  /* 0x00007600ff0477ac */ /* 0x000e660008000800 */
[----:B------:R-:W-:Y:S01]  /*20d30*/  IMAD R15, R11, R20, R15 ;  /* 0x000000140b0f7224 */ /* 0x000fe200078e020f */
[----:B------:R1:W-:Y:S01]  /*20d40*/  STL [R1+0x8c4], R2 ;  /* 0x0008c40201007387 */ /* 0x0003e20000100800 */
[----:B0-----:R-:W-:Y:S01]  /*20d50*/  IADD3 R0, P2, PT, R19, R10, RZ ;  /* 0x0000000a13007210 */ /* 0x001fe20007f5e0ff */
[----:B------:R-:W-:Y:S02]  /*20d60*/  @!P4 IMAD.IADD R16, R16, 0x1, -R11 ;  /* 0x000000011010c824 */ /* 0x000fe400078e0a0b */
[----:B------:R-:W-:-:S02]  /*20d70*/  ISETP.GT.U32.AND P4, PT, R11, R15, PT ;  /* 0x0000000f0b00720c */ /* 0x000fc40003f84070 */
[----:B-1----:R-:W-:Y:S01]  /*20d80*/  LEA.HI.X.SX32 R2, R19, R7, 0x1, P2 ;  /* 0x0000000713027211 */ /* 0x002fe200010f0eff */
[----:B------:R-:W-:Y:S01]  /*20d90*/  @P0 IMAD.MOV.U32 R18, RZ, RZ, R0 ;  /* 0x000000ffff120224 */ /* 0x000fe200078e0000 */
[----:B------:R-:W-:-:S03]  /*20da0*/  ISETP.GE.AND P2, PT, R17, RZ, PT ;  /* 0x000000ff1100720c */ /* 0x000fc60003f46270 */
[----:B------:R-:W-:Y:S01]  /*20db0*/  @P0 IMAD.MOV.U32 R19, RZ, RZ, R2 ;  /* 0x000000ffff130224 */ /* 0x000fe200078e0002 */
[----:B------:R-:W-:Y:S01]  /*20dc0*/  LOP3.LUT R17, R14, 0x1d4, RZ, 0xfc, !PT ;  /* 0x000001d40e117812 */ /* 0x000fe200078efcff */
        /* <DEDUP_REMOVED lines=33> */
[----:B------:R-:W-:Y:S01]  /*20fe0*/  PRMT R29, RZ, 0x7610, R29 ;  /* 0x00007610ff1d7816 */ /* 0x000fe2000000001d */
[----:B------:R-:W1:Y:S02]  /*20ff0*/  LDCU UR4, c[0x0][0x3b0] ;  /* 0x00007600ff0477ac */ /* 0x000e640008000800 */
[----:B------:R-:W-:Y:S01]  /*21000*/  IMAD R15, R11, R20, R15 ;  /* 0x000000140b0f7224 */ /* 0x000fe200078e020f */
[----:B------:R3:W-:Y:S01]  /*21010*/  STL [R1+0x8e4], R2 ;  /* 0x0008e40201007387 */ /* 0x0007e20000100800 */
[----:B0-----:R-:W-:Y:S01]  /*21020*/  IADD3 R0, P2, PT, R19, R10, RZ ;  /* 0x0000000a13007210 */ /* 0x001fe20007f5e0ff */
[----:B------:R-:W-:Y:S02]  /*21030*/  @!P4 IMAD.IADD R16, R16, 0x1, -R11 ;  /* 0x000000011010c824 */ /* 0x000fe400078e0a0b */
[----:B------:R-:W-:-:S02]  /*21040*/  ISETP.GT.U32.AND P4, PT, R11, R15, PT ;  /* 0x0000000f0b00720c */ /* 0x000fc40003f84070 */
[----:B---3--:R-:W-:Y:S01]  /*21050*/  LEA.HI.X.SX32 R2, R19, R7, 0x1, P2 ;  /* 0x0000000713027211 */ /* 0x008fe200010f0eff */
[----:B------:R-:W-:Y:S01]  /*21060*/  @P0 IMAD.MOV.U32 R18, RZ, RZ, R0 ;  /* 0x000000ffff120224 */ /* 0x000fe200078e0000 */
[----:B------:R-:W-:-:S03]  /*21070*/  ISETP.GE.AND P2, PT, R17, RZ, PT ;  /* 0x000000ff1100720c */ /* 0x000fc60003f46270 */
[----:B------:R-:W-:Y:S01]  /*21080*/  @P0 IMAD.MOV.U32 R19, RZ, RZ, R2 ;  /* 0x000000ffff130224 */ /* 0x000fe200078e0002 */
[----:B------:R-:W-:Y:S01]  /*21090*/  LOP3.LUT R17, R14, 0x1dc, RZ, 0xfc, !PT ;  /* 0x000001dc0e117812 */ /* 0x000fe200078efcff */
[----:B------:R-:W-:-:S03]  /*210a0*/  @!P3 IMAD.MOV R16, RZ, RZ, -R16 ;  /* 0x000000ffff10b224 */ /* 0x000fc600078e0a10 */
[----:B------:R0:W3:Y:S01]  /*210b0*/  @P0 LDG.E.U8 R29, desc[UR22][R18.64] ;  /* 0x00000016121d0981 */ /* 0x0000e2000c1e1100 */
[----:B------:R-:W-:Y:S01]  /*210c0*/  @!P4 IMAD.IADD R15, R15, 0x1, -R11 ;  /* 0x000000010f0fc824 */ /* 0x000fe200078e0a0b */
[----:B0-----:R-:W-:Y:S02]  /*210d0*/  IABS R18, R17 ;  /* 0x0000001100127213 */ /* 0x001fe40000000000 */
[----:B------:R-:W-:-:S03]  /*210e0*/  SEL R19, R92, R16, !P5 ;  /* 0x000000105c137207 */ /* 0x000fc60006800000 */
[----:B------:R-:W-:Y:S01]  /*210f0*/  IMAD.MOV.U32 R16, RZ, RZ, R18 ;  /* 0x000000ffff107224 */ /* 0x000fe200078e0012 */
[----:B------:R-:W-:-:S03]  /*21100*/  ISETP.GT.U32.AND P4, PT, R11, R15, PT ;  /* 0x0000000f0b00720c */ /* 0x000fc60003f84070 */
[----:B------:R-:W-:-:S04]  /*21110*/  IMAD.HI.U32 R18, R13, R16, RZ ;  /* 0x000000100d127227 */ /* 0x000fc800078e00ff */
[----:B-1----:R-:W-:Y:S01]  /*21120*/  IMAD R19, R19, UR4, RZ ;  /* 0x0000000413137c24 */ /* 0x002fe2000f8e02ff */
        /* <DEDUP_REMOVED lines=9> */
[----:B----4-:R-:W-:Y:S01]  /*211c0*/  LEA.HI.X.SX32 R2, R19, R7, 0x1, P3 ;  /* 0x0000000713027211 */ /* 0x010fe200018f0eff */
[----:B------:R-:W-:Y:S01]  /*211d0*/  @P0 IMAD.MOV.U32 R18, RZ, RZ, R0 ;  /* 0x000000ffff120224 */ /* 0x000fe200078e0000 */
[----:B------:R-:W-:Y:S01]  /*211e0*/  ISETP.GE.AND P3, PT, R17, RZ, PT ;  /* 0x000000ff1100720c */ /* 0x000fe20003f66270 */
[----:B------:R-:W-:Y:S02]  /*211f0*/  VIADD R17, R12, 0x1de ;  /* 0x000001de0c117836 */ /* 0x000fe40000000000 */
[----:B------:R-:W-:Y:S02]  /*21200*/  @P0 IMAD.MOV.U32 R19, RZ, RZ, R2 ;  /* 0x000000ffff130224 */ /* 0x000fe400078e0002 */
[----:B------:R-:W-:-:S03]  /*21210*/  @!P2 IMAD.MOV R15, RZ, RZ, -R15 ;  /* 0x000000ffff0fa224 */ /* 0x000fc600078e0a0f */
[----:B------:R0:W4:Y:S01]  /*21220*/  @P0 LDG.E.U8 R28, desc[UR22][R18.64] ;  /* 0x00000016121c0981 */ /* 0x000122000c1e1100 */
        /* <DEDUP_REMOVED lines=121> */
[----:B------:R-:W-:-:S04]  /*219c0*/  IMAD.MOV R20, RZ, RZ, -R18 ;  /* 0x000000ffff147224 */ /* 0x000fc800078e0a12 */
[----:B------:R-:W-:Y:S02]  /*219d0*/  IMAD R16, R11, R20, R16 ;  /* 0x000000140b107224 */ /* 0x000fe400078e0210 */
[----:B------:R-:W-:Y:S02]  /*219e0*/  @!P3 IMAD.IADD R15, R15, 0x1, -R11 ;  /* 0x000000010f0fb824 */ /* 0x000fe400078e0a0b */
[----:B------:R-:W-:Y:S01]  /*219f0*/  IMAD R19, R19, UR4, RZ ;  /* 0x0000000413137c24 */ /* 0x000fe2000f8e02ff */
[----:B------:R-:W-:Y:S01]  /*21a00*/  ISETP.GT.U32.AND P3, PT, R11, R16, PT ;  /* 0x000000100b00720c */ /* 0x000fe20003f64070 */
[----:B------:R-:W0:Y:S01]  /*21a10*/  LDCU UR4, c[0x0][0x3b0] ;  /* 0x00007600ff0477ac */ /* 0x000e220008000800 */
[----:B------:R-:W-:Y:S01]  /*21a20*/  @!P2 IMAD.MOV R15, RZ, RZ, -R15 ;  /* 0x000000ffff0fa224 */ /* 0x000fe200078e0a0f */
[----:B------:R1:W-:Y:S04]  /*21a30*/  STL [R1+0x960], R0 ;  /* 0x0009600001007387 */ /* 0x0003e80000100800 */
[----:B------:R-:W-:-:S06]  /*21a40*/  SEL R15, R92, R15, !P5 ;  /* 0x0000000f5c0f7207 */ /* 0x000fcc0006800000 */
[----:B------:R-:W-:Y:S01]  /*21a50*/  @!P3 IMAD.IADD R16, R16, 0x1, -R11 ;  /* 0x000000011010b824 */ /* 0x000fe200078e0a0b */
[----:B-1----:R-:W-:Y:S01]  /*21a60*/  IADD3 R0, P4, PT, R19, R10, RZ ;  /* 0x0000000a13007210 */ /* 0x002fe20007f9e0ff */
[----:B------:R1:W-:Y:S03]  /*21a70*/  STL [R1+0x95c], R2 ;  /* 0x00095c0201007387 */ /* 0x0003e60000100800 */
[----:B------:R-:W-:Y:S01]  /*21a80*/  ISETP.GT.U32.AND P2, PT, R11, R16, PT ;  /* 0x000000100b00720c */ /* 0x000fe20003f44070 */
[----:B0-----:R-:W-:Y:S01]  /*21a90*/  IMAD R15, R15, UR4, RZ ;  /* 0x000000040f0f7c24 */ /* 0x001fe2000f8e02ff */
[----:B------:R0:W-:Y:S01]  /*21aa0*/  STL [R1+0x978], R0 ;  /* 0x0009780001007387 */ /* 0x0001e20000100800 */
[----:B------:R-:W-:Y:S01]  /*21ab0*/  @P0 IMAD.MOV.U32 R18, RZ, RZ, R0 ;  /* 0x000000ffff120224 */ /* 0x000fe200078e0000 */
[----:B------:R-:W-:Y:S01]  /*21ac0*/  PRMT R22, RZ, 0x7610, R22 ;  /* 0x00007610ff167816 */ /* 0x000fe20000000016 */
[----:B------:R-:W3:Y:S01]  /*21ad0*/  LDCU UR4, c[0x0][0x3b0] ;  /* 0x00007600ff0477ac */ /* 0x000ee20008000800 */
[----:B-1----:R-:W-:-:S02]  /*21ae0*/  LEA.HI.X.SX32 R2, R19, R7, 0x1, P4 ;  /* 0x0000000713027211 */ /* 0x002fc400020f0eff */
[----:B------:R-:W-:Y:S02]  /*21af0*/  ISETP.GE.AND P4, PT, R17, RZ, PT ;  /* 0x000000ff1100720c */ /* 0x000fe40003f86270 */
[C---:B0-----:R-:W-:Y:S01]  /*21b00*/  IADD3 R0, P3, PT, R15.reuse, R10, RZ ;  /* 0x0000000a0f007210 */ /* 0x041fe20007f7e0ff */
[----:B------:R0:W-:Y:S01]  /*21b10*/  STL [R1+0x974], R2 ;  /* 0x0009740201007387 */ /* 0x0001e20000100800 */
[----:B------:R-:W-:Y:S01]  /*21b20*/  @P0 IMAD.MOV.U32 R19, RZ, RZ, R2 ;  /* 0x000000ffff130224 */ /* 0x000fe200078e0002 */
[----:B------:R-:W-:Y:S01]  /*21b30*/  LOP3.LUT R17, R14, 0x1e6, RZ, 0xfc, !PT ;  /* 0x000001e60e117812 */ /* 0x000fe200078efcff */
[----:B------:R-:W-:Y:S01]  /*21b40*/  @!P2 IMAD.IADD R16, R16, 0x1, -R11 ;  /* 0x000000011010a824 */ /* 0x000fe200078e0a0b */
[----:B------:R-:W-:Y:S02]  /*21b50*/  PRMT R21, RZ, 0x7610, R21 ;  /* 0x00007610ff157816 */ /* 0x000fe40000000015 */
[----:B------:R1:W2:Y:S01]  /*21b60*/  @P0 LDG.E.U8 R22, desc[UR22][R18.64] ;  /* 0x0000001612160981 */ /* 0x0002a2000c1e1100 */
[----:B0-----:R-:W-:-:S03]  /*21b70*/  LEA.HI.X.SX32 R2, R15, R7, 0x1, P3 ;  /* 0x000000070f027211 */ /* 0x001fc600018f0eff */
[----:B------:R-:W-:Y:S01]  /*21b80*/  @!P4 IMAD.MOV R16, RZ, RZ, -R16 ;  /* 0x000000ffff10c224 */ /* 0x000fe200078e0a10 */
[----:B------:R-:W-:Y:S01]  /*21b90*/  IABS R15, R17 ;  /* 0x00000011000f7213 */ /* 0x000fe20000000000 */
[----:B-1----:R-:W-:Y:S02]  /*21ba0*/  @P0 IMAD.MOV.U32 R18, RZ, RZ, R0 ;  /* 0x000000ffff120224 */ /* 0x002fe400078e0000 */
[----:B------:R-:W-:-:S05]  /*21bb0*/  @P0 IMAD.MOV.U32 R19, RZ, RZ, R2 ;  /* 0x000000ffff130224 */ /* 0x000fca00078e0002 */
[----:B------:R0:W2:Y:S02]  /*21bc0*/  @P0 LDG.E.U8 R21, desc[UR22][R18.64] ;  /* 0x0000001612150981 */ /* 0x0000a4000c1e1100 */
[----:B0-----:R-:W-:Y:S01]  /*21bd0*/  SEL R18, R92, R16, !P5 ;  /* 0x000000105c127207 */ /* 0x001fe20006800000 */
[----:B------:R-:W-:-:S04]  /*21be0*/  IMAD.HI.U32 R16, R13, R15, RZ ;  /* 0x0000000f0d107227 */ /* 0x000fc800078e00ff */
[----:B------:R-:W-:Y:S02]  /*21bf0*/  IMAD.MOV R16, RZ, RZ, -R16 ;  /* 0x000000ffff107224 */ /* 0x000fe400078e0a10 */
[----:B---3--:R-:W-:Y:S01]  /*21c00*/  IMAD R18, R18, UR4, RZ ;  /* 0x0000000412127c24 */ /* 0x008fe2000f8e02ff */
[----:B------:R0:W-:Y:S01]  /*21c10*/  STL [R1+0x990], R0 ;  /* 0x0009900001007387 */ /* 0x0001e20000100800 */
[C---:B------:R-:W-:Y:S01]  /*21c20*/  IMAD R15, R11.reuse, R16, R15 ;  /* 0x000000100b0f7224 */ /* 0x040fe200078e020f */
[----:B------:R-:W-:Y:S01]  /*21c30*/  PRMT R20, RZ, 0x7610, R20 ;  /* 0x00007610ff147816 */ /* 0x000fe20000000014 */
[----:B------:R-:W1:Y:S03]  /*21c40*/  LDCU UR4, c[0x0][0x3b0] ;  /* 0x00007600ff0477ac */ /* 0x000e660008000800 */
[----:B------:R-:W-:Y:S01]  /*21c50*/  ISETP.GT.U32.AND P3, PT, R11, R15, PT ;  /* 0x0000000f0b00720c */ /* 0x000fe20003f64070 */
[----:B------:R3:W-:Y:S01]  /*21c60*/  STL [R1+0x98c], R2 ;  /* 0x00098c0201007387 */ /* 0x0007e20000100800 */
[----:B0-----:R-:W-:-:S04]  /*21c70*/  IADD3 R0, P2, PT, R18, R10, RZ ;  /* 0x0000000a12007210 */ /* 0x001fc80007f5e0ff */
[----:B---3--:R-:W-:Y:S01]  /*21c80*/  LEA.HI.X.SX32 R2, R18, R7, 0x1, P2 ;  /* 0x0000000712027211 */ /* 0x008fe200010f0eff */
[----:B------:R-:W-:Y:S01]  /*21c90*/  @P0 IMAD.MOV.U32 R18, RZ, RZ, R0 ;  /* 0x000000ffff120224 */ /* 0x000fe200078e0000 */
[----:B------:R-:W-:Y:S01]  /*21ca0*/  ISETP.GE.AND P2, PT, R17, RZ, PT ;  /* 0x000000ff1100720c */ /* 0x000fe20003f46270 */
[----:B------:R-:W-:Y:S02]  /*21cb0*/  VIADD R17, R12, 0x1ee ;  /* 0x000001ee0c117836 */ /* 0x000fe40000000000 */
[----:B------:R-:W-:Y:S02]  /*21cc0*/  @P0 IMAD.MOV.U32 R19, RZ, RZ, R2 ;  /* 0x000000ffff130224 */ /* 0x000fe400078e0002 */
[----:B------:R-:W-:-:S03]  /*21cd0*/  @!P3 IMAD.IADD R15, R15, 0x1, -R11 ;  /* 0x000000010f0fb824 */ /* 0x000fc600078e0a0b */
[----:B------:R0:W3:Y:S02]  /*21ce0*/  @P0 LDG.E.U8 R20, desc[UR22][R18.64] ;  /* 0x0000001612140981 */ /* 0x0000e4000c1e1100 */
[----:B------:R-:W-:Y:S02]  /*21cf0*/  ISETP.GT.U32.AND P3, PT, R11, R15, PT ;  /* 0x0000000f0b00720c */ /* 0x000fe40003f64070 */
[----:B0-----:R-:W-:Y:S02]  /*21d00*/  LOP3.LUT R18, R14, 0x1f6, RZ, 0xfc, !PT ;  /* 0x000001f60e127812 */ /* 0x001fe400078efcff */
[----:B------:R-:W-:-:S05]  /*21d10*/  IABS R14, R17 ;  /* 0x00000011000e7213 */ /* 0x000fca0000000000 */
[----:B------:R-:W-:-:S04]  /*21d20*/  IMAD.HI.U32 R78, R13, R14, RZ ;  /* 0x0000000e0d4e7227 */ /* 0x000fc800078e00ff */
[----:B------:R-:W-:Y:S02]  /*21d30*/  IMAD.MOV R78, RZ, RZ, -R78 ;  /* 0x000000ffff4e7224 */ /* 0x000fe400078e0a4e */
[----:B------:R-:W-:Y:S02]  /*21d40*/  @!P3 IMAD.IADD R15, R15, 0x1, -R11 ;  /* 0x000000010f0fb824 */ /* 0x000fe400078e0a0b */
[----:B------:R-:W-:Y:S02]  /*21d50*/  IMAD R14, R11, R78, R14 ;  /* 0x0000004e0b0e7224 */ /* 0x000fe400078e020e */
[----:B------:R-:W-:-:S03]  /*21d60*/  @!P2 IMAD.MOV R15, RZ, RZ, -R15 ;  /* 0x000000ffff0fa224 */ /* 0x000fc600078e0a0f */
[----:B------:R-:W-:Y:S01]  /*21d70*/  ISETP.GT.U32.AND P4, PT, R11, R14, PT ;  /* 0x0000000e0b00720c */ /* 0x000fe20003f84070 */
[----:B------:R-:W-:Y:S01]  /*21d80*/  VIADD R19, R12, 0x1fe ;  /* 0x000001fe0c137836 */ /* 0x000fe20000000000 */
[----:B------:R-:W-:Y:S02]  /*21d90*/  SEL R15, R92, R15, !P5 ;  /* 0x0000000f5c0f7207 */ /* 0x000fe40006800000 */
[----:B------:R-:W-:Y:S02]  /*21da0*/  IABS R16, R18 ;  /* 0x0000001200107213 */ /* 0x000fe40000000000 */
[----:B------:R-:W-:Y:S01]  /*21db0*/  IABS R12, R19 ;  /* 0x00000013000c7213 */ /* 0x000fe20000000000 */
[----:B-1----:R-:W-:Y:S01]  /*21dc0*/  IMAD R15, R15, UR4, RZ ;  /* 0x000000040f0f7c24 */ /* 0x002fe2000f8e02ff */
[----:B------:R0:W-:Y:S01]  /*21dd0*/  STL [R1+0x6e8], R0 ;  /* 0x0006e80001007387 */ /* 0x0001e20000100800 */
[----:B------:R-:W-:Y:S01]  /*21de0*/  ISETP.GE.AND P2, PT, R17, RZ, PT ;  /* 0x000000ff1100720c */ /* 0x000fe20003f46270 */
[----:B------:R-:W1:Y:S01]  /*21df0*/  LDCU UR4, c[0x0][0x3b0] ;  /* 0x00007600ff0477ac */ /* 0x000e620008000800 */
[----:B------:R-:W-:-:S04]  /*21e00*/  IMAD.HI.U32 R77, R13, R12, RZ ;  /* 0x0000000c0d4d7227 */ /* 0x000fc800078e00ff */
[----:B------:R-:W-:Y:S02]  /*21e10*/  @!P4 IMAD.IADD R14, R14, 0x1, -R11 ;  /* 0x000000010e0ec824 */ /* 0x000fe400078e0a0b */
[----:B------:R-:W-:Y:S01]  /*21e20*/  IMAD.HI.U32 R13, R13, R16, RZ ;  /* 0x000000100d0d7227 */ /* 0x000fe200078e00ff */
[C---:B0-----:R-:W-:Y:S01]  /*21e30*/  IADD3 R0, P4, PT, R15.reuse, R10, RZ ;  /* 0x0000000a0f007210 */ /* 0x041fe20007f9e0ff */
[----:B------:R0:W-:Y:S02]  /*21e40*/  STL [R1+0x6e4], R2 ;  /* 0x0006e40201007387 */ /* 0x0001e40000100800 */
[----:B------:R-:W-:Y:S02]  /*21e50*/  IMAD.MOV R13, RZ, RZ, -R13 ;  /* 0x000000ffff0d7224 */ /* 0x000fe400078e0a0d */
[----:B------:R1:W-:Y:S01]  /*21e60*/  STL [R1+0x240], R0 ;  /* 0x0002400001007387 */ /* 0x0003e20000100800 */
[----:B0-----:R-:W-:Y:S01]  /*21e70*/  LEA.HI.X.SX32 R2, R15, R7, 0x1, P4 ;  /* 0x000000070f027211 */ /* 0x001fe200020f0eff */
[----:B------:R-:W-:-:S02]  /*21e80*/  IMAD R13, R11, R13, R16 ;  /* 0x0000000d0b0d7224 */ /* 0x000fc400078e0210 */
[----:B------:R-:W-:Y:S02]  /*21e90*/  @P0 IMAD.MOV.U32 R16, RZ, RZ, R0 ;  /* 0x000000ffff100224 */ /* 0x000fe400078e0000 */
[----:B------:R0:W-:Y:S01]  /*21ea0*/  STL [R1+0x23c], R2 ;  /* 0x00023c0201007387 */ /* 0x0001e20000100800 */
[----:B------:R-:W-:-:S03]  /*21eb0*/  @P0 IMAD.MOV.U32 R17, RZ, RZ, R2 ;  /* 0x000000ffff110224 */ /* 0x000fc600078e0002 */
[----:B------:R-:W2:Y:S04]  /*21ec0*/  LDL.LU R6, [R1+0xa0] ;  /* 0x0000a00001067983 */ /* 0x000ea80000300800 */
[----:B-1----:R-:W3:Y:S04]  /*21ed0*/  LDL.LU R0, [R1+0x98] ;  /* 0x0000980001007983 */ /* 0x002ee80000300800 */
[----:B------:R-:W4:Y:S04]  /*21ee0*/  LDL.LU R3, [R1+0x90] ;  /* 0x0000900001037983 */ /* 0x000f280000300800 */
[----:B------:R-:W4:Y:S04]  /*21ef0*/  LDL.LU R9, [R1+0x88] ;  /* 0x0000880001097983 */ /* 0x000f280000300800 */
[----:B0-----:R-:W4:Y:S01]  /*21f00*/  LDL.LU R2, [R1+0x80] ;  /* 0x0000800001027983 */ /* 0x001f220000300800 */
[----:B------:R-:W-:Y:S01]  /*21f10*/  IMAD.MOV R77, RZ, RZ, -R77 ;  /* 0x000000ffff4d7224 */ /* 0x000fe200078e0a4d */
[----:B------:R-:W-:-:S02]  /*21f20*/  ISETP.GT.U32.AND P6, PT, R11, R13, PT ;  /* 0x0000000d0b00720c */ /* 0x000fc40003fc4070 */
[----:B------:R-:W-:Y:S01]  /*21f30*/  PRMT R15, RZ, 0x7610, R15 ;  /* 0x00007610ff0f7816 */ /* 0x000fe2000000000f */
[C---:B------:R-:W-:Y:S01]  /*21f40*/  IMAD R12, R11.reuse, R77, R12 ;  /* 0x0000004d0b0c7224 */ /* 0x040fe200078e020c */
[----:B------:R-:W4:Y:S04]  /*21f50*/  LDL.LU R8, [R1+0x78] ;  /* 0x0000780001087983 */ /* 0x000f280000300800 */
[----:B------:R-:W-:Y:S01]  /*21f60*/  ISETP.GT.U32.AND P3, PT, R11, R12, PT ;  /* 0x0000000c0b00720c */ /* 0x000fe20003f64070 */
[----:B------:R0:W4:Y:S04]  /*21f70*/  @P0 LDG.E.U8 R15, desc[UR22][R16.64] ;  /* 0x00000016100f0981 */ /* 0x000128000c1e1100 */
[--C-:B------:R-:W-:Y:S01]  /*21f80*/  @!P6 IMAD.IADD R13, R13, 0x1, -R11.reuse ;  /* 0x000000010d0de824 */ /* 0x100fe200078e0a0b */
[----:B------:R-:W4:Y:S07]  /*21f90*/  LDL.LU R78, [R1+0x30] ;  /* 0x00003000014e7983 */ /* 0x000f2e0000300800 */
[--C-:B------:R-:W-:Y:S01]  /*21fa0*/  @!P3 IMAD.IADD R12, R12, 0x1, -R11.reuse ;  /* 0x000000010c0cb824 */ /* 0x100fe200078e0a0b */
[C---:B------:R-:W-:Y:S01]  /*21fb0*/  ISETP.GT.U32.AND P3, PT, R11.reuse, R14, PT ;  /* 0x0000000e0b00720c */ /* 0x040fe20003f64070 */
[----:B------:R-:W4:Y:S03]  /*21fc0*/  LDL.LU R77, [R1+0x28] ;  /* 0x00002800014d7983 */ /* 0x000f260000300800 */
[----:B------:R-:W-:Y:S01]  /*21fd0*/  ISETP.GT.U32.AND P6, PT, R11, R12, PT ;  /* 0x0000000c0b00720c */ /* 0x000fe20003fc4070 */
[----:B------:R-:W4:Y:S08]  /*21fe0*/  LDL.LU R93, [R1+0x20] ;  /* 0x00002000015d7983 */ /* 0x000f300000300800 */
[----:B------:R-:W-:-:S04]  /*21ff0*/  @!P3 IMAD.IADD R14, R14, 0x1, -R11 ;  /* 0x000000010e0eb824 */ /* 0x000fc800078e0a0b */
[----:B------:R-:W-:Y:S01]  /*22000*/  @!P2 IMAD.MOV R14, RZ, RZ, -R14 ;  /* 0x000000ffff0ea224 */ /* 0x000fe200078e0a0e */
[----:B------:R-:W-:-:S04]  /*22010*/  ISETP.GT.U32.AND P4, PT, R11, R13, PT ;  /* 0x0000000d0b00720c */ /* 0x000fc80003f84070 */
[----:B------:R-:W-:Y:S01]  /*22020*/  SEL R14, R92, R14, !P5 ;  /* 0x0000000e5c0e7207 */ /* 0x000fe20006800000 */
[--C-:B------:R-:W-:Y:S01]  /*22030*/  @!P6 IMAD.IADD R12, R12, 0x1, -R11.reuse ;  /* 0x000000010c0ce824 */ /* 0x100fe200078e0a0b */
[----:B------:R-:W-:Y:S02]  /*22040*/  ISETP.GE.AND P3, PT, R18, RZ, PT ;  /* 0x000000ff1200720c */ /* 0x000fe40003f66270 */
[----:B------:R-:W-:Y:S01]  /*22050*/  ISETP.GE.AND P6, PT, R19, RZ, PT ;  /* 0x000000ff1300720c */ /* 0x000fe20003fc6270 */
[----:B------:R-:W-:Y:S01]  /*22060*/  IMAD R14, R14, UR4, RZ ;  /* 0x000000040e0e7c24 */ /* 0x000fe2000f8e02ff */
[----:B------:R-:W4:Y:S01]  /*22070*/  LDL.LU R19, [R1+0x38] ;  /* 0x0000380001137983 */ /* 0x000f220000300800 */
[----:B------:R-:W1:Y:S03]  /*22080*/  LDCU UR4, c[0x0][0x3b0] ;  /* 0x00007600ff0477ac */ /* 0x000e660008000800 */
[C---:B0-----:R-:W-:Y:S01]  /*22090*/  IADD3 R17, P2, PT, R14.reuse, R10, RZ ;  /* 0x0000000a0e117210 */ /* 0x041fe20007f5e0ff */
[----:B------:R-:W-:Y:S01]  /*220a0*/  @!P4 IMAD.IADD R13, R13, 0x1, -R11 ;  /* 0x000000010d0dc824 */ /* 0x000fe200078e0a0b */
[----:B------:R-:W4:Y:S02]  /*220b0*/  LDL.LU R18, [R1+0x40] ;  /* 0x0000400001127983 */ /* 0x000f240000300800 */
[----:B------:R-:W-:Y:S01]  /*220c0*/  LEA.HI.X.SX32 R16, R14, R7, 0x1, P2 ;  /* 0x000000070e107211 */ /* 0x000fe200010f0eff */
[----:B------:R-:W-:Y:S01]  /*220d0*/  @!P3 IMAD.MOV R13, RZ, RZ, -R13 ;  /* 0x000000ffff0db224 */ /* 0x000fe200078e0a0d */
[----:B------:R-:W4:Y:S01]  /*220e0*/  LDL.LU R14, [R1+0x48] ;  /* 0x00004800010e7983 */ /* 0x000f220000300800 */
[----:B------:R-:W-:-:S03]  /*220f0*/  @!P6 IMAD.MOV R12, RZ, RZ, -R12 ;  /* 0x000000ffff0ce224 */ /* 0x000fc600078e0a0c */
[----:B------:R0:W-:Y:S01]  /*22100*/  STL [R1+0x248], R17 ;  /* 0x0002481101007387 */ /* 0x0001e20000100800 */
[----:B------:R-:W-:-:S03]  /*22110*/  SEL R13, R92, R13, !P5 ;  /* 0x0000000d5c0d7207 */ /* 0x000fc60006800000 */
[----:B------:R1:W-:Y:S01]  /*22120*/  STL [R1+0x244], R16 ;  /* 0x0002441001007387 */ /* 0x0003e20000100800 */
[----:B0-----:R-:W-:Y:S02]  /*22130*/  @P0 LOP3.LUT R17, R17, R16, RZ, 0x3c, !PT ;  /* 0x0000001011110212 */ /* 0x001fe400078e3cff */
[----:B------:R-:W-:Y:S02]  /*22140*/  SEL R92, R92, R12, !P5 ;  /* 0x0000000c5c5c7207 */ /* 0x000fe40006800000 */
[----:B-1----:R-:W-:Y:S02]  /*22150*/  @P0 LOP3.LUT R16, R17, R16, RZ, 0x3c, !PT ;  /* 0x0000001011100212 */ /* 0x002fe400078e3cff */
[----:B------:R-:W-:Y:S01]  /*22160*/  PRMT R12, RZ, 0x7610, R12 ;  /* 0x00007610ff0c7816 */ /* 0x000fe2000000000c */
[----:B------:R-:W-:Y:S01]  /*22170*/  IMAD R13, R13, UR5, RZ ;  /* 0x000000050d0d7c24 */ /* 0x000fe2000f8e02ff */
[----:B------:R-:W-:-:S05]  /*22180*/  @P0 LOP3.LUT R17, R17, R16, RZ, 0x3c, !PT ;  /* 0x0000001011110212 */ /* 0x000fca00078e3cff */
[----:B------:R0:W4:Y:S01]  /*22190*/  @P0 LDG.E.U8 R12, desc[UR22][R16.64] ;  /* 0x00000016100c0981 */ /* 0x000122000c1e1100 */
[----:B------:R-:W1:Y:S01]  /*221a0*/  S2R R5, SR_TID.X ;  /* 0x0000000000057919 */ /* 0x000e620000002100 */
[----:B0-----:R-:W-:-:S04]  /*221b0*/  IADD3 R17, P2, PT, R13, R10, RZ ;  /* 0x0000000a0d117210 */ /* 0x001fc80007f5e0ff */
[----:B------:R-:W-:Y:S02]  /*221c0*/  LEA.HI.X.SX32 R16, R13, R7, 0x1, P2 ;  /* 0x000000070d107211 */ /* 0x000fe400010f0eff */
[----:B------:R-:W4:Y:S04]  /*221d0*/  LDL.LU R13, [R1+0x50] ;  /* 0x00005000010d7983 */ /* 0x000f280000300800 */
[----:B------:R0:W-:Y:S04]  /*221e0*/  STL [R1+0x258], R17 ;  /* 0x0002581101007387 */ /* 0x0001e80000100800 */
[----:B------:R1:W-:Y:S01]  /*221f0*/  STL [R1+0x254], R16 ;  /* 0x0002541001007387 */ /* 0x0003e20000100800 */
[----:B0-----:R-:W-:-:S04]  /*22200*/  @P0 LOP3.LUT R17, R17, R16, RZ, 0x3c, !PT ;  /* 0x0000001011110212 */ /* 0x001fc800078e3cff */
[C---:B-1----:R-:W-:Y:S02]  /*22210*/  @P0 LOP3.LUT R16, R17.reuse, R16, RZ, 0x3c, !PT ;  /* 0x0000001011100212 */ /* 0x042fe400078e3cff */
[----:B------:R-:W-:Y:S01]  /*22220*/  PRMT R11, RZ, 0x7610, R11 ;  /* 0x00007610ff0b7816 */ /* 0x000fe2000000000b */
[----:B------:R-:W-:Y:S01]  /*22230*/  IMAD R92, R92, UR4, RZ ;  /* 0x000000045c5c7c24 */ /* 0x000fe2000f8e02ff */
[----:B------:R-:W-:-:S05]  /*22240*/  @P0 LOP3.LUT R17, R17, R16, RZ, 0x3c, !PT ;  /* 0x0000001011110212 */ /* 0x000fca00078e3cff */
[----:B------:R0:W4:Y:S02]  /*22250*/  @P0 LDG.E.U8 R11, desc[UR22][R16.64] ;  /* 0x00000016100b0981 */ /* 0x000124000c1e1100 */
[C---:B0-----:R-:W-:Y:S02]  /*22260*/  IADD3 R17, P2, PT, R92.reuse, R10, RZ ;  /* 0x0000000a5c117210 */ /* 0x041fe40007f5e0ff */
[----:B------:R-:W4:Y:S02]  /*22270*/  LDL.LU R10, [R1+0x58] ;  /* 0x00005800010a7983 */ /* 0x000f240000300800 */
[----:B------:R-:W-:Y:S02]  /*22280*/  LEA.HI.X.SX32 R16, R92, R7, 0x1, P2 ;  /* 0x000000075c107211 */ /* 0x000fe400010f0eff */
[----:B------:R-:W4:Y:S04]  /*22290*/  LDL.LU R92, [R1+0x60] ;  /* 0x00006000015c7983 */ /* 0x000f280000300800 */
[----:B------:R0:W-:Y:S01]  /*222a0*/  STL [R1+0x250], R17 ;  /* 0x0002501101007387 */ /* 0x0001e20000100800 */
[----:B------:R-:W-:-:S03]  /*222b0*/  LOP3.LUT R5, R5, 0x7f, RZ, 0xc0, !PT ;  /* 0x0000007f05057812 */ /* 0x000fc600078ec0ff */
[----:B------:R1:W-:Y:S01]  /*222c0*/  STL [R1+0x24c], R16 ;  /* 0x00024c1001007387 */ /* 0x0003e20000100800 */
[----:B0-----:R-:W-:-:S04]  /*222d0*/  @P0 LOP3.LUT R17, R17, R16, RZ, 0x3c, !PT ;  /* 0x0000001011110212 */ /* 0x001fc800078e3cff */
[C---:B-1----:R-:W-:Y:S02]  /*222e0*/  @P0 LOP3.LUT R16, R17.reuse, R16, RZ, 0x3c, !PT ;  /* 0x0000001011100212 */ /* 0x042fe400078e3cff */
[----:B------:R-:W-:Y:S02]  /*222f0*/  PRMT R7, RZ, 0x7610, R7 ;  /* 0x00007610ff077816 */ /* 0x000fe40000000007 */
[----:B------:R-:W-:Y:S02]  /*22300*/  @P0 LOP3.LUT R17, R17, R16, RZ, 0x3c, !PT ;  /* 0x0000001011110212 */ /* 0x000fe400078e3cff */
[----:B------:R-:W-:-:S03]  /*22310*/  LOP3.LUT R5, R5, 0x20, RZ, 0x3c, !PT ;  /* 0x0000002005057812 */ /* 0x000fc600078e3cff */
[----:B------:R-:W4:Y:S04]  /*22320*/  @P0 LDG.E.U8 R7, desc[UR22][R16.64] ;  /* 0x0000001610070981 */ /* 0x000f28000c1e1100 */
[----:B------:R-:W4:Y:S04]  /*22330*/  LDL.LU R16, [R1+0x70] ;  /* 0x0000700001107983 */ /* 0x000f280000300800 */
[----:B------:R-:W4:Y:S04]  /*22340*/  LDL.LU R17, [R1+0x68] ;  /* 0x0000680001117983 */ /* 0x000f280000300800 */
[----:B--2---:R0:W-:Y:S04]  /*22350*/  STS.U8 [R5+UR9+0xf00], R6 ;  /* 0x000f000605007988 */ /* 0x0041e80008000009 */
[----:B---3--:R1:W-:Y:S04]  /*22360*/  STS.U8 [R5+UR9+0x1100], R0 ;  /* 0x0011000005007988 */ /* 0x0083e80008000009 */
[----:B----4-:R2:W-:Y:S04]  /*22370*/  STS.U8 [R5+UR9+0x1300], R3 ;  /* 0x0013000305007988 */ /* 0x0105e80008000009 */
[----:B0-----:R-:W3:Y:S04]  /*22380*/  LDL.LU R6, [R1+0xd04] ;  /* 0x000d040001067983 */ /* 0x001ee80000300800 */
[----:B-1----:R-:W4:Y:S04]  /*22390*/  LDL.LU R0, [R1+0xd00] ;  /* 0x000d000001007983 */ /* 0x002f280000300800 */
[----:B--2---:R-:W2:Y:S04]  /*223a0*/  LDL.LU R3, [R1+0xcfc] ;  /* 0x000cfc0001037983 */ /* 0x004ea80000300800 */
[----:B------:R0:W-:Y:S04]  /*223b0*/  STS.U8 [R5+UR9+0x1500], R9 ;  /* 0x0015000905007988 */ /* 0x0001e80008000009 */
[----:B------:R1:W-:Y:S04]  /*223c0*/  STS.U8 [R5+UR9+0x1700], R2 ;  /* 0x0017000205007988 */ /* 0x0003e80008000009 */
[----:B0-----:R-:W3:Y:S04]  /*223d0*/  LDL.LU R9, [R1+0xcf8] ;  /* 0x000cf80001097983 */ /* 0x001ee80000300800 */
[----:B-1----:R-:W3:Y:S04]  /*223e0*/  LDL.LU R2, [R1+0xcf4] ;  /* 0x000cf40001027983 */ /* 0x002ee80000300800 */
[----:B------:R0:W-:Y:S04]  /*223f0*/  STS.U8 [R5+UR9+0x1900], R8 ;  /* 0x0019000805007988 */ /* 0x0001e80008000009 */
[----:B0-----:R-:W4:Y:S04]  /*22400*/  LDL.LU R8, [R1+0xcf0] ;  /* 0x000cf00001087983 */ /* 0x001f280000300800 */
[----:B------:R-:W-:Y:S04]  /*22410*/  STS.U8 [R5+UR9+0x2b00], R78 ;  /* 0x002b004e05007988 */ /* 0x000fe80008000009 */
[----:B------:R-:W-:Y:S04]  /*22420*/  STS.U8 [R5+UR9+0x2d00], R77 ;  /* 0x002d004d05007988 */ /* 0x000fe80008000009 */
[----:B------:R-:W-:Y:S04]  /*22430*/  STS.U8 [R5+UR9+0x2f00], R93 ;  /* 0x002f005d05007988 */ /* 0x000fe80008000009 */
[----:B--2---:R-:W-:Y:S04]  /*22440*/  STS.U8 [R5+UR9+0x3300], R3 ;  /* 0x0033000305007988 */ /* 0x004fe80008000009 */
[----:B---3--:R0:W-:Y:S04]  /*22450*/  STS.U8 [R5+UR9+0x3100], R2 ;  /* 0x0031000205007988 */ /* 0x0081e80008000009 */
[----:B0-----:R-:W2:Y:S04]  /*22460*/  LDL.LU R2, [R1+0xcec] ;  /* 0x000cec0001027983 */ /* 0x001ea80000300800 */
[----:B------:R-:W3:Y:S04]  /*22470*/  LDL.LU R3, [R1+0xce8] ;  /* 0x000ce80001037983 */ /* 0x000ee80000300800 */
[----:B------:R0:W-:Y:S04]  /*22480*/  STS.U8 [R5+UR9+0x1b00], R16 ;  /* 0x001b001005007988 */ /* 0x0001e80008000009 */
[----:B------:R1:W-:Y:S04]  /*22490*/  STS.U8 [R5+UR9+0x1d00], R17 ;  /* 0x001d001105007988 */ /* 0x0003e80008000009 */
[----:B------:R4:W-:Y:S04]  /*224a0*/  STS.U8 [R5+UR9+0x1f00], R92 ;  /* 0x001f005c05007988 */ /* 0x0009e80008000009 */
[----:B0-----:R-:W3:Y:S04]  /*224b0*/  LDL.LU R16, [R1+0x84] ;  /* 0x0000840001107983 */ /* 0x001ee80000300800 */
[----:B-1----:R-:W3:Y:S04]  /*224c0*/  LDL.LU R17, [R1+0x7c] ;  /* 0x00007c0001117983 */ /* 0x002ee80000300800 */
[----:B------:R0:W-:Y:S04]  /*224d0*/  STS.U8 [R5+UR9+0x2100], R10 ;  /* 0x0021000a05007988 */ /* 0x0001e80008000009 */
[----:B----4-:R-:W4:Y:S04]  /*224e0*/  LDL.LU R92, [R1+0x74] ;  /* 0x00007400015c7983 */ /* 0x010f280000300800 */
        /* <DEDUP_REMOVED lines=8> */
[----:B0-----:R-:W4:Y:S04]  /*22570*/  LDL.LU R19, [R1+0x4c] ;  /* 0x00004c0001137983 */ /* 0x001f280000300800 */
[----:B------:R-:W4:Y:S04]  /*22580*/  LDL.LU R78, [R1+0x44] ;  /* 0x00004400014e7983 */ /* 0x000f280000300800 */
[----:B------:R-:W4:Y:S04]  /*22590*/  LDL.LU R77, [R1+0x3c] ;  /* 0x00003c00014d7983 */ /* 0x000f280000300800 */
[----:B------:R-:W4:Y:S04]  /*225a0*/  LDL.LU R93, [R1+0x34] ;  /* 0x00003400015d7983 */ /* 0x000f280000300800 */
[----:B------:R0:W-:Y:S04]  /*225b0*/  STS.U8 [R5+UR9+0x3500], R6 ;  /* 0x0035000605007988 */ /* 0x0001e80008000009 */
[----:B------:R1:W-:Y:S01]  /*225c0*/  STS.U8 [R5+UR9+0x3700], R91 ;  /* 0x0037005b05007988 */ /* 0x0003e20008000009 */
[----:B0-----:R-:W0:Y:S03]  /*225d0*/  S2R R6, SR_TID.X ;  /* 0x0000000000067919 */ /* 0x001e260000002100 */
[----:B-1----:R-:W4:Y:S04]  /*225e0*/  LDL.LU R91, [R1+0x8c] ;  /* 0x00008c00015b7983 */ /* 0x002f280000300800 */
[----:B------:R1:W-:Y:S04]  /*225f0*/  STS.U8 [R5+UR9+0x3900], R89 ;  /* 0x0039005905007988 */ /* 0x0003e80008000009 */
[----:B------:R1:W-:Y:S04]  /*22600*/  STS.U8 [R5+UR9+0x3b00], R87 ;  /* 0x003b005705007988 */ /* 0x0003e80008000009 */
[----:B------:R0:W-:Y:S04]  /*22610*/  STS.U8 [R5+UR9+0x3d00], R85 ;  /* 0x003d005505007988 */ /* 0x0001e80008000009 */
[----:B-1----:R-:W4:Y:S04]  /*22620*/  LDL.LU R89, [R1+0x94] ;  /* 0x0000940001597983 */ /* 0x002f280000300800 */
[----:B------:R-:W4:Y:S04]  /*22630*/  LDL.LU R87, [R1+0x9c] ;  /* 0x00009c0001577983 */ /* 0x000f280000300800 */
[----:B0-----:R-:W4:Y:S04]  /*22640*/  LDL.LU R85, [R1+0xa4] ;  /* 0x0000a40001557983 */ /* 0x001f280000300800 */
[----:B------:R0:W-:Y:S04]  /*22650*/  STS.U8 [R5+UR9+0x3f00], R83 ;  /* 0x003f005305007988 */ /* 0x0001e80008000009 */
[----:B------:R1:W-:Y:S04]  /*22660*/  STS.U8 [R5+UR9+0x4100], R81 ;  /* 0x0041005105007988 */ /* 0x0003e80008000009 */
        /* <DEDUP_REMOVED lines=9> */
[----:B------:R-:W4:Y:S01]  /*22700*/  LDL.LU R71, [R1+0xbc] ;  /* 0x0000bc0001477983 */ /* 0x000f220000300800 */
[----:B------:R-:W-:-:S04]  /*22710*/  LOP3.LUT R6, R6, 0x7f, RZ, 0xc0, !PT ;  /* 0x0000007f06067812 */ /* 0x000fc800078ec0ff */
[----:B------:R-:W-:Y:S01]  /*22720*/  LOP3.LUT R6, R6, 0x30, RZ, 0x3c, !PT ;  /* 0x0000003006067812 */ /* 0x000fe200078e3cff */
        /* <DEDUP_REMOVED lines=30> */
[----:B--2---:R-:W-:Y:S04]  /*22910*/  STS.U8 [R6+UR9+0x2d80], R2 ;  /* 0x002d800206007988 */ /* 0x004fe80008000009 */
[----:B---3--:R0:W-:Y:S04]  /*22920*/  STS.U8 [R6+UR9+0x2b80], R3 ;  /* 0x002b800306007988 */ /* 0x0081e80008000009 */
[----:B0-----:R0:W5:Y:S04]  /*22930*/  LDL.LU R3, [R1+0xce4] ;  /* 0x000ce40001037983 */ /* 0x0011680000300800 */
[----:B------:R0:W5:Y:S04]  /*22940*/  LDL.LU R2, [R1+0xce0] ;  /* 0x000ce00001027983 */ /* 0x0001680000300800 */
[----:B------:R0:W5:Y:S04]  /*22950*/  LDL.LU R8, [R1+0xcdc] ;  /* 0x000cdc0001087983 */ /* 0x0001680000300800 */
[----:B------:R0:W5:Y:S04]  /*22960*/  LDL.LU R9, [R1+0xcd8] ;  /* 0x000cd80001097983 */ /* 0x0001680000300800 */
[----:B------:R0:W5:Y:S04]  /*22970*/  LDL.LU R0, [R1+0xcd4] ;  /* 0x000cd40001007983 */ /* 0x0001680000300800 */
[----:B------:R1:W-:Y:S02]  /*22980*/  STS.U8 [R6+UR9+0x3580], R4 ;  /* 0x0035800406007988 */ /* 0x0003e40008000009 */
[----:B-1----:R-:W1:Y:S02]  /*22990*/  S2R R4, SR_TID.X ;  /* 0x0000000000047919 */ /* 0x002e640000002100 */
[----:B------:R-:W-:Y:S04]  /*229a0*/  STS.U8 [R6+UR9+0x1580], R16 ;  /* 0x0015801006007988 */ /* 0x000fe80008000009 */
[----:B------:R-:W-:Y:S04]  /*229b0*/  STS.U8 [R6+UR9+0x1780], R17 ;  /* 0x0017801106007988 */ /* 0x000fe80008000009 */
[----:B----4-:R-:W-:Y:S04]  /*229c0*/  STS.U8 [R6+UR9+0x1980], R92 ;  /* 0x0019805c06007988 */ /* 0x010fe80008000009 */
[----:B------:R-:W-:Y:S04]  /*229d0*/  STS.U8 [R6+UR9+0x1b80], R10 ;  /* 0x001b800a06007988 */ /* 0x000fe80008000009 */
[----:B------:R-:W-:Y:S04]  /*229e0*/  STS.U8 [R6+UR9+0x1d80], R13 ;  /* 0x001d800d06007988 */ /* 0x000fe80008000009 */
[----:B------:R2:W-:Y:S02]  /*229f0*/  STS.U8 [R6+UR9+0x2980], R93 ;  /* 0x0029805d06007988 */ /* 0x0005e40008000009 */
[----:B--2---:R-:W2:Y:S02]  /*22a00*/  LDC R93, c[0x0][0x3a0] ;  /* 0x0000e800ff5d7b82 */ /* 0x004ea40000000800 */
[----:B------:R0:W-:Y:S04]  /*22a10*/  STS.U8 [R6+UR9+0x1f80], R14 ;  /* 0x001f800e06007988 */ /* 0x0001e80008000009 */
        /* <DEDUP_REMOVED lines=50> */
[----:B------:R0:W-:Y:S01]  /*22d40*/  STS.U8 [R6+UR9+0x7f80], R7 ;  /* 0x007f800706007988 */ /* 0x0001e20008000009 */
[----:B------:R3:W-:Y:S06]  /*22d50*/  MEMBAR.ALL.CTA ;  /* 0x0000000000007992 */ /* 0x0007ec0000008000 */
[----:B---3--:R-:W3:Y:S01]  /*22d60*/  FENCE.VIEW.ASYNC.S ;  /* 0x00000000000073c6 */ /* 0x008ee20000000000 */
[----:B--2---:R-:W-:Y:S01]  /*22d70*/  VIADD R93, R93, 0x3f ;  /* 0x0000003f5d5d7836 */ /* 0x004fe20000000000 */
[----:B---3--:R-:W-:Y:S01]  /*22d80*/  BAR.SYNC.DEFER_BLOCKING 0x0 ;  /* 0x0000000000007b1d */ /* 0x008fe20000010000 */
[----:B------:R-:W-:-:S04]  /*22d90*/  ISETP.NE.U32.AND P0, PT, RZ, UR7, PT ;  /* 0x00000007ff007c0c */ /* 0x000fc8000bf05070 */
[C---:B------:R-:W-:Y:S02]  /*22da0*/  ISETP.LT.OR P2, PT, R93.reuse, 0x40, P0 ;  /* 0x000000405d00780c */ /* 0x040fe40000741670 */
[----:B-1----:R-:W-:Y:S02]  /*22db0*/  LOP3.LUT R4, R4, 0x7f, RZ, 0xc0, !PT ;  /* 0x0000007f04047812 */ /* 0x002fe400078ec0ff */
[----:B------:R-:W-:Y:S02]  /*22dc0*/  ISETP.GE.AND P3, PT, R93, 0x80, PT ;  /* 0x000000805d00780c */ /* 0x000fe40003f66270 */
[----:B------:R-:W-:-:S07]  /*22dd0*/  LOP3.LUT R4, R4, 0x10, RZ, 0x3c, !PT ;  /* 0x0000001004047812 */ /* 0x000fce00078e3cff */
[----:B0-----:R-:W-:Y:S05]  /*22de0*/  @P2 BRA `(.L_x_6) ;  /* 0x00000000008c2947 */ /* 0x001fea0003800000 */
[----:B------:R-:W-:Y:S02]  /*22df0*/  USHF.R.U32.HI UR14, URZ, 0x4, UR9 ;  /* 0x00000004ff0e7899 */ /* 0x000fe40008011609 */
[----:B------:R-:W-:Y:S02]  /*22e00*/  UIADD3 UR5, UPT, UPT, UR9, 0x10000, URZ ;  /* 0x0001000009057890 */ /* 0x000fe4000fffe0ff */
[----:B------:R-:W-:Y:S02]  /*22e10*/  USGXT.U32 UR14, UR14, 0xe ;  /* 0x0000000e0e0e789a */ /* 0x000fe40008000000 */
[----:B------:R-:W-:Y:S02]  /*22e20*/  USHF.R.U32.HI UR5, URZ, 0x4, UR5 ;  /* 0x00000004ff057899 */ /* 0x000fe40008011605 */
[----:B------:R-:W-:Y:S01]  /*22e30*/  UIADD3 UR24, UP1, UPT, UR14, 0x2, URZ ;  /* 0x000000020e187890 */ /* 0x000fe2000ff3e0ff */
[----:B------:R-:W-:Y:S01]  /*22e40*/  UMOV UR4, URZ ;  /* 0x000000ff00047c82 */ /* 0x000fe20008000000 */
[----:B------:R-:W-:-:S02]  /*22e50*/  USGXT.U32 UR6, UR5, 0xe ;  /* 0x0000000e0506789a */ /* 0x000fc40008000000 */
[----:B------:R-:W-:Y:S01]  /*22e60*/  UIADD3.X UR25, UPT, UPT, UR4, -0x7fffbfe0, URZ, UP1, !UPT ;  /* 0x8000402004197890 */ /* 0x000fe20008ffe4ff */
[----:B------:R-:W-:Y:S01]  /*22e70*/  UMOV UR12, 0x100 ;  /* 0x00000100000c7882 */ /* 0x000fe20000000000 */
[----:B------:R-:W-:Y:S01]  /*22e80*/  UMOV UR13, 0x40004040 ;  /* 0x40004040000d7882 */ /* 0x000fe20000000000 */
[----:B------:R-:W-:Y:S01]  /*22e90*/  UMOV UR7, URZ ;  /* 0x000000ff00077c82 */ /* 0x000fe20008000000 */
[----:B------:R-:W-:Y:S02]  /*22ea0*/  UIADD3 UR18, UPT, UPT, UR8, 0x100, URZ ;  /* 0x0000010008127890 */ /* 0x000fe4000fffe0ff */
[----:B------:R-:W-:Y:S02]  /*22eb0*/  UIADD3.64 UR12, UPT, UPT, UR6, UR12, URZ ;  /* 0x0000000c060c7297 */ /* 0x000fe4000fffe0ff */
[----:B------:R-:W-:Y:S02]  /*22ec0*/  UIADD3.64 UR16, UPT, UPT, UR24, 0x3fe, URZ ;  /* 0x000003fe18107897 */ /* 0x000fe4000fffe0ff */
[----:B------:R-:W-:-:S02]  /*22ed0*/  UIADD3 UR19, UPT, UPT, UR8, 0x100, URZ ;  /* 0x0000010008137890 */ /* 0x000fc4000fffe0ff */
[----:B------:R-:W-:Y:S01]  /*22ee0*/  UIADD3.64 UR20, UPT, UPT, UR24, 0x400, URZ ;  /* 0x0000040018147897 */ /* 0x000fe2000fffe0ff */
[----:B------:R-:W-:Y:S01]  /*22ef0*/  UMOV UR26, 0x0 ;  /* 0x00000000001a7882 */ /* 0x000fe20000000000 */
[----:B------:R-:W-:Y:S01]  /*22f00*/  UMOV UR27, 0x8408010 ;  /* 0x08408010001b7882 */ /* 0x000fe20000000000 */
[----:B------:R-:W-:Y:S01]  /*22f10*/  UMOV UR15, 0x80004020 ;  /* 0x80004020000f7882 */ /* 0x000fe20000000000 */
[----:B------:R-:W-:Y:S01]  /*22f20*/  UMOV UR7, 0x40004040 ;  /* 0x4000404000077882 */ /* 0x000fe20000000000 */
[----:B------:R-:W-:Y:S01]  /*22f30*/  UMOV UR28, 0x0 ;  /* 0x00000000001c7882 */ /* 0x000fe20000000000 */
[----:B------:R-:W-:Y:S01]  /*22f40*/  UMOV UR29, 0x8408010 ;  /* 0x08408010001d7882 */ /* 0x000fe20000000000 */
[----:B------:R-:W-:Y:S01]  /*22f50*/  UMOV UR30, 0x0 ;  /* 0x00000000001e7882 */ /* 0x000fe20000000000 */
[----:B------:R-:W-:Y:S01]  /*22f60*/  UMOV UR31, 0x8408010 ;  /* 0x08408010001f7882 */ /* 0x000fe20000000000 */
[----:B------:R-:W-:Y:S01]  /*22f70*/  UMOV UR4, UR11 ;  /* 0x0000000b00047c82 */ /* 0x000fe20008000000 */
[----:B------:R-:W-:Y:S01]  /*22f80*/  UMOV UR5, URZ ;  /* 0x000000ff00057c82 */ /* 0x000fe20008000000 */
[----:B------:R0:W-:Y:S01]  /*22f90*/  UTCQMMA gdesc[UR6], gdesc[UR14], tmem[UR8], tmem[UR26], idesc[UR27], !UPT ;  /* 0x00ff1a0e060075ea */ /* 0x0001e2000f800308 */
[----:B------:R-:W-:Y:S01]  /*22fa0*/  UMOV UR32, 0x0 ;  /* 0x0000000000207882 */ /* 0x000fe20000000000 */
[----:B------:R-:W-:Y:S01]  /*22fb0*/  UMOV UR33, 0x8408010 ;  /* 0x0840801000217882 */ /* 0x000fe20000000000 */
[----:B------:R0:W-:Y:S01]  /*22fc0*/  UTCQMMA gdesc[UR12], gdesc[UR24], tmem[UR8], tmem[UR28], idesc[UR29], UPT ;  /* 0x00ff1c180c0075ea */ /* 0x0001e2000b800308 */
[----:B------:R-:W-:Y:S01]  /*22fd0*/  UMOV UR4, UR4 ;  /* 0x0000000400047c82 */ /* 0x000fe20008000000 */
[----:B------:R0:W-:Y:S01]  /*22fe0*/  UTCQMMA gdesc[UR6], gdesc[UR16], tmem[UR18], tmem[UR30], idesc[UR31], !UPT ;  /* 0x00ff1e10060075ea */ /* 0x0001e2000f800312 */
[----:B------:R0:W-:Y:S01]  /*22ff0*/  UTCQMMA gdesc[UR12], gdesc[UR20], tmem[UR19], tmem[UR32], idesc[UR33], UPT ;  /* 0x00ff20140c0075ea */ /* 0x0001e2000b800313 */
[----:B------:R0:W-:Y:S01]  /*23000*/  UTCBAR [UR4], URZ ;  /* 0x000000ff040073e9 */ /* 0x0001e200080000ff */
[----:B------:R-:W-:Y:S01]  /*23010*/  NOP ;  /* 0x0000000000007918 */ /* 0x000fe20000000000 */
.L_x_6:
[----:B0-----:R-:W-:Y:S01]  /*23020*/  UMOV UR4, URZ ;  /* 0x000000ff00047c82 */ /* 0x001fe20008000000 */
[----:B------:R-:W-:Y:S05]  /*23030*/  @!P3 BRA `(.L_x_7) ;  /* 0x0000010000ccb947 */ /* 0x000fea0003800000 */
[----:B------:R-:W-:Y:S01]  /*23040*/  SHF.R.S32.HI R10, RZ, 0x1f, R93 ;  /* 0x0000001fff0a7819 */ /* 0x000fe2000001145d */
[----:B-----5:R-:W-:Y:S01]  /*23050*/  IMAD.SHL.U32 R7, R8, 0x40, RZ ;  /* 0x0000004008077824 */ /* 0x020fe200078e00ff */
[----:B------:R-:W-:Y:S02]  /*23060*/  UIADD3 UR4, UPT, UPT, UR9, 0x8000, URZ ;  /* 0x0000800009047890 */ /* 0x000fe4000fffe0ff */
[----:B------:R-:W-:Y:S01]  /*23070*/  LEA.HI R10, R10, R93, RZ, 0x6 ;  /* 0x0000005d0a0a7211 */ /* 0x000fe200078f30ff */
[----:B------:R-:W-:Y:S01]  /*23080*/  UMOV UR5, URZ ;  /* 0x000000ff00057c82 */ /* 0x000fe20008000000 */
[----:B------:R-:W-:Y:S01]  /*23090*/  USHF.R.U32.HI UR16, URZ, 0x4, UR4 ;  /* 0x00000004ff107899 */ /* 0x000fe20008011604 */
[----:B------:R-:W-:Y:S01]  /*230a0*/  SHF.R.S32.HI R11, RZ, 0x1f, R7 ;  /* 0x0000001fff0b7819 */ /* 0x000fe20000011407 */
[----:B------:R-:W-:Y:S01]  /*230b0*/  UIADD3 UR4, UPT, UPT, UR9, 0x12000, URZ ;  /* 0x0001200009047890 */ /* 0x000fe2000fffe0ff */
[----:B------:R-:W-:Y:S01]  /*230c0*/  SHF.R.S32.HI R8, RZ, 0x6, R10 ;  /* 0x00000006ff087819 */ /* 0x000fe2000001140a */
[----:B------:R-:W-:-:S02]  /*230d0*/  USGXT.U32 UR16, UR16, 0xe ;  /* 0x0000000e1010789a */ /* 0x000fc40008000000 */
[----:B------:R-:W-:Y:S01]  /*230e0*/  USHF.R.U32.HI UR4, URZ, 0x4, UR4 ;  /* 0x00000004ff047899 */ /* 0x000fe20008011604 */
[----:B------:R-:W-:Y:S01]  /*230f0*/  VIMNMX R10, PT, PT, R8, 0x2, !PT ;  /* 0x00000002080a7848 */ /* 0x000fe20007fe0100 */
[----:B------:R-:W-:Y:S01]  /*23100*/  IMAD.SHL.U32 R8, R9, 0x40, RZ ;  /* 0x0000004009087824 */ /* 0x000fe200078e00ff */
[----:B------:R-:W-:Y:S02]  /*23110*/  UIADD3 UR28, UP1, UPT, UR16, 0x2, URZ ;  /* 0x00000002101c7890 */ /* 0x000fe4000ff3e0ff */
[----:B------:R-:W-:Y:S01]  /*23120*/  USGXT.U32 UR4, UR4, 0xe ;  /* 0x0000000e0404789a */ /* 0x000fe20008000000 */
[----:B------:R-:W-:Y:S01]  /*23130*/  VIADD R9, R10, 0xfffffffe ;  /* 0xfffffffe0a097836 */ /* 0x000fe20000000000 */
[----:B------:R-:W-:Y:S01]  /*23140*/  UIADD3.X UR29, UPT, UPT, UR5, -0x7fffbfe0, URZ, UP1, !UPT ;  /* 0x80004020051d7890 */ /* 0x000fe20008ffe4ff */
[----:B------:R-:W-:Y:S01]  /*23150*/  IMAD.MOV.U32 R10, RZ, RZ, RZ ;  /* 0x000000ffff0a7224 */ /* 0x000fe200078e00ff */
[----:B------:R-:W-:Y:S01]  /*23160*/  UMOV UR14, 0x100 ;  /* 0x00000100000e7882 */ /* 0x000fe20000000000 */
[----:B------:R-:W-:Y:S01]  /*23170*/  UMOV UR15, 0x40004040 ;  /* 0x40004040000f7882 */ /* 0x000fe20000000000 */
[----:B------:R0:W-:Y:S01]  /*23180*/  STL [R1+0xb08], R9 ;  /* 0x000b080901007387 */ /* 0x0001e20000100800 */
[----:B------:R-:W-:Y:S01]  /*23190*/  UMOV UR20, 0x1 ;  /* 0x0000000100147882 */ /* 0x000fe20000000000 */
[----:B------:R-:W-:-:S02]  /*231a0*/  UIADD3.64 UR14, UPT, UPT, UR4, UR14, URZ ;  /* 0x0000000e040e7297 */ /* 0x000fc4000fffe0ff */
[----:B------:R1:W-:Y:S01]  /*231b0*/  STL [R1+0xafc], RZ ;  /* 0x000afcff01007387 */ /* 0x0003e20000100800 */
[----:B------:R-:W-:Y:S02]  /*231c0*/  UIADD3.64 UR24, UPT, UPT, UR28, 0x3fe, URZ ;  /* 0x000003fe1c187897 */ /* 0x000fe4000fffe0ff */
[----:B------:R-:W-:Y:S01]  /*231d0*/  UIADD3.64 UR26, UPT, UPT, UR28, 0x400, URZ ;  /* 0x000004001c1a7897 */ /* 0x000fe2000fffe0ff */
[----:B------:R-:W-:Y:S01]  /*231e0*/  UMOV UR12, UR4 ;  /* 0x00000004000c7c82 */ /* 0x000fe20008000000 */
[----:B0-----:R-:W-:Y:S01]  /*231f0*/  SHF.R.S32.HI R9, RZ, 0x1f, R8 ;  /* 0x0000001fff097819 */ /* 0x001fe20000011408 */
[----:B------:R-:W-:-:S09]  /*23200*/  UMOV UR13, 0x40004040 ;  /* 0x40004040000d7882 */ /* 0x000fd20000000000 */
.L_x_10:
[----:B------:R-:W2:Y:S01]  /*23210*/  LDL R13, [R1+0xafc] ;  /* 0x000afc00010d7983 */ /* 0x000ea20000100800 */
[----:B0-----:R-:W0:Y:S03]  /*23220*/  LDC R12, c[0x0][0x3a0] ;  /* 0x0000e800ff0c7b82 */ /* 0x001e260000000800 */
[----:B------:R-:W3:Y:S04]  /*23230*/  LDL.LU R14, [R1+0x108] ;  /* 0x00010800010e7983 */ /* 0x000ee80000300800 */
[----:B------:R-:W4:Y:S01]  /*23240*/  LDL.LU R11, [R1+0x104] ;  /* 0x00010400010b7983 */ /* 0x000f220000300800 */
[----:B------:R-:W-:Y:S01]  /*23250*/  IMAD.U32 R10, R10, -0x80000000, RZ ;  /* 0x800000000a0a7824 */ /* 0x000fe200078e00ff */
[----:B------:R-:W-:-:S03]  /*23260*/  PRMT R52, RZ, 0x7610, R52 ;  /* 0x00007610ff347816 */ /* 0x000fc60000000034 */
[----:B-----5:R-:W5:Y:S01]  /*23270*/  SYNCS.PHASECHK.TRANS64.TRYWAIT P4, [UR11], R10 ;  /* 0x0000000aff0075a7 */ /* 0x020f62000808110b */
[----:B--2---:R-:W-:-:S04]  /*23280*/  VIADD R13, R13, 0x1 ;  /* 0x000000010d0d7836 */ /* 0x004fc80000000000 */
[----:B0-----:R-:W-:Y:S01]  /*23290*/  IMAD R12, R13, -0x40, R12 ;  /* 0xffffffc00d0c7824 */ /* 0x001fe200078e020c */
[----:B------:R0:W-:Y:S01]  /*232a0*/  STL [R1+0xb00], R13 ;  /* 0x000b000d01007387 */ /* 0x0001e20000100800 */
[----:B---3--:R-:W-:-:S03]  /*232b0*/  IADD3 R14, P5, PT, R7, R14, RZ ;  /* 0x0000000e070e7210 */ /* 0x008fc60007fbe0ff */
[C---:B------:R-:W-:Y:S02]  /*232c0*/  ISETP.GT.AND P3, PT, R12.reuse, 0x1, PT ;  /* 0x000000010c00780c */ /* 0x040fe40003f64270 */
[----:B------:R-:W-:Y:S02]  /*232d0*/  ISETP.GT.AND P2, PT, R12, 0x2, PT ;  /* 0x000000020c00780c */ /* 0x000fe40003f44270 */
[----:B0-----:R-:W-:-:S05]  /*232e0*/  SHF.R.S32.HI R13, RZ, 0x1f, R7 ;  /* 0x0000001fff0d7819 */ /* 0x001fca0000011407 */
[----:B----4-:R-:W-:-:S05]  /*232f0*/  IMAD.X R11, R13, 0x1, R11, P5 ;  /* 0x000000010d0b7824 */ /* 0x010fca00028e060b */
[----:B------:R0:W-:Y:S04]  /*23300*/  STL [R1+0x104], R11 ;  /* 0x0001040b01007387 */ /* 0x0001e80000100800 */
[----:B------:R0:W-:Y:S01]  /*23310*/  STL [R1+0x108], R14 ;  /* 0x0001080e01007387 */ /* 0x0001e20000100800 */
[----:B-----5:R-:W-:Y:S05]  /*23320*/  @!P4 BRA `(.L_x_8) ;  /* 0x00000284008cc947 */ /* 0x020fea0003800000 */
.L_x_16:
[----:B------:R-:W2:Y:S04]  /*23330*/  LDL R10, [R1+0x104] ;  /* 0x00010400010a7983 */ /* 0x000ea80000100800 */
[----:B0-----:R-:W2:Y:S04]  /*23340*/  LDL R11, [R1+0x108] ;  /* 0x00010800010b7983 */ /* 0x001ea80000100800 */
[----:B------:R0:W-:Y:S04]  /*23350*/  STL [R1+0xe8c], R37 ;  /* 0x000e8c2501007387 */ /* 0x0001e80000100800 */
[----:B0-----:R-:W3:Y:S04]  /*23360*/  LDL.LU R37, [R1+0x118] ;  /* 0x0001180001257983 */ /* 0x001ee80000300800 */
[----:B------:R-:W-:Y:S04]  /*23370*/  STL [R1+0xe88], R33 ;  /* 0x000e882101007387 */ /* 0x000fe80000100800 */
[----:B------:R0:W-:Y:S04]  /*23380*/  STL [R1+0xe84], R65 ;  /* 0x000e844101007387 */ /* 0x0001e80000100800 */
[----:B0-----:R-:W4:Y:S04]  /*23390*/  LDL.LU R65, [R1+0x110] ;  /* 0x0001100001417983 */ /* 0x001f280000300800 */
        /* <DEDUP_REMOVED lines=8> */
[----:B0-----:R-:W3:Y:S04]  /*23420*/  LDL.LU R93, [R1+0x114] ;  /* 0x00011400015d7983 */ /* 0x001ee80000300800 */
        /* <DEDUP_REMOVED lines=16> */
[----:B0-----:R-:W3:Y:S01]  /*23530*/  LDL.LU R4, [R1+0x120] ;  /* 0x0001200001047983 */ /* 0x001ee20000300800 */
[----:B------:R-:W-:-:S02]  /*23540*/  SHF.R.S32.HI R24, RZ, 0x1f, R7 ;  /* 0x0000001fff187819 */ /* 0x000fc40000011407 */
[----:B------:R-:W-:Y:S01]  /*23550*/  ISETP.GT.AND P4, PT, R12, 0x3, PT ;  /* 0x000000030c00780c */ /* 0x000fe20003f84270 */
        /* <DEDUP_REMOVED lines=37> */
[----:B--2---:R-:W-:-:S03]  /*237b0*/  @P3 LOP3.LUT R11, R11, R10, RZ, 0x3c, !PT ;  /* 0x0000000a0b0b3212 */ /* 0x004fc600078e3cff */
[----:B------:R-:W-:Y:S01]  /*237c0*/  STL [R1+0xd1c], R0 ;  /* 0x000d1c0001007387 */ /* 0x000fe20000100800 */
[----:B------:R-:W-:-:S04]  /*237d0*/  @P3 LOP3.LUT R10, R11, R10, RZ, 0x3c, !PT ;  /* 0x0000000a0b0a3212 */ /* 0x000fc800078e3cff */
[----:B------:R-:W-:-:S05]  /*237e0*/  @P3 LOP3.LUT R11, R11, R10, RZ, 0x3c, !PT ;  /* 0x0000000a0b0b3212 */ /* 0x000fca00078e3cff */
[----:B------:R2:W3:Y:S01]  /*237f0*/  @P3 LDG.E.U8 R52, desc[UR22][R10.64] ;  /* 0x000000160a343981 */ /* 0x0004e2000c1e1100 */
[----:B----4-:R-:W-:-:S05]  /*23800*/  IADD3 R65, P5, PT, R7, R65, RZ ;  /* 0x0000004107417210 */ /* 0x010fca0007fbe0ff */
[----:B------:R4:W-:Y:S04]  /*23810*/  STL [R1+0x110], R65 ;  /* 0x0001104101007387 */ /* 0x0009e80000100800 */
[----:B0-----:R-:W4:Y:S04]  /*23820*/  LDL.LU R20, [R1+0x11c] ;  /* 0x00011c0001147983 */ /* 0x001f280000300800 */
[----:B-1----:R-:W4:Y:S04]  /*23830*/  LDL.LU R18, [R1+0x124] ;  /* 0x0001240001127983 */ /* 0x002f280000300800 */
[----:B------:R-:W4:Y:S04]  /*23840*/  LDL.LU R5, [R1+0x128] ;  /* 0x0001280001057983 */ /* 0x000f280000300800 */
[----:B------:R-:W4:Y:S01]  /*23850*/  LDL.LU R11, [R1+0x10c] ;  /* 0x00010c00010b7983 */ /* 0x000f220000300800 */
[----:B---3--:R-:W-:Y:S01]  /*23860*/  IADD3 R37, P3, PT, R7, R37, RZ ;  /* 0x0000002507257210 */ /* 0x008fe20007f7e0ff */
[----:B--2---:R-:W-:-:S04]  /*23870*/  @P2 IMAD.MOV.U32 R10, RZ, RZ, R65 ;  /* 0x000000ffff0a2224 */ /* 0x004fc800078e0041 */
[----:B------:R-:W-:Y:S01]  /*23880*/  STL [R1+0x118], R37 ;  /* 0x0001182501007387 */ /* 0x000fe20000100800 */
[----:B------:R-:W-:Y:S01]  /*23890*/  PRMT R44, RZ, 0x7610, R44 ;  /* 0x00007610ff2c7816 */ /* 0x000fe2000000002c */
[----:B----4-:R-:W-:-:S05]  /*238a0*/  IMAD.X R11, R24, 0x1, R11, P5 ;  /* 0x00000001180b7824 */ /* 0x010fca00028e060b */
[----:B------:R0:W-:Y:S04]  /*238b0*/  STL [R1+0x10c], R11 ;  /* 0x00010c0b01007387 */ /* 0x0001e80000100800 */
[----:B------:R-:W2:Y:S01]  /*238c0*/  LDL.LU R65, [R1+0x130] ;  /* 0x0001300001417983 */ /* 0x000ea20000300800 */
[----:B------:R-:W-:Y:S01]  /*238d0*/  IMAD.X R93, R24, 0x1, R93, P3 ;  /* 0x00000001185d7824 */ /* 0x000fe200018e065d */
[----:B------:R-:W-:Y:S02]  /*238e0*/  ISETP.GT.AND P3, PT, R12, 0x4, PT ;  /* 0x000000040c00780c */ /* 0x000fe40003f64270 */
[----:B------:R-:W-:Y:S01]  /*238f0*/  PRMT R27, RZ, 0x7610, R27 ;  /* 0x00007610ff1b7816 */ /* 0x000fe2000000001b */
[----:B------:R1:W3:Y:S01]  /*23900*/  @P2 LDG.E.U8 R44, desc[UR22][R10.64] ;  /* 0x000000160a2c2981 */ /* 0x0002e2000c1e1100 */
[----:B------:R-:W-:-:S02]  /*23910*/  IADD3 R4, P5, PT, R7, R4, RZ ;  /* 0x0000000407047210 */ /* 0x000fc40007fbe0ff */
[----:B------:R-:W-:Y:S01]  /*23920*/  ISETP.GT.AND P2, PT, R12, 0x5, PT ;  /* 0x000000050c00780c */ /* 0x000fe20003f44270 */
[----:B-1----:R-:W-:Y:S02]  /*23930*/  @P4 IMAD.MOV.U32 R10, RZ, RZ, R37 ;  /* 0x000000ffff0a4224 */ /* 0x002fe400078e0025 */
[----:B0-----:R-:W-:Y:S02]  /*23940*/  @P4 IMAD.MOV.U32 R11, RZ, RZ, R93 ;  /* 0x000000ffff0b4224 */ /* 0x001fe400078e005d */
[----:B------:R-:W-:-:S03]  /*23950*/  IMAD.X R20, R24, 0x1, R20, P5 ;  /* 0x0000000118147824 */ /* 0x000fc600028e0614 */
[----:B------:R0:W4:Y:S01]  /*23960*/  @P4 LDG.E.U8 R27, desc[UR22][R10.64] ;  /* 0x000000160a1b4981 */ /* 0x000122000c1e1100 */
[----:B------:R-:W-:Y:S02]  /*23970*/  IADD3 R5, P4, PT, R7, R5, RZ ;  /* 0x0000000507057210 */ /* 0x000fe40007f9e0ff */
[----:B------:R-:W-:Y:S01]  /*23980*/  PRMT R32, RZ, 0x7610, R32 ;  /* 0x00007610ff207816 */ /* 0x000fe20000000020 */
[----:B------:R1:W-:Y:S02]  /*23990*/  STL [R1+0x114], R93 ;  /* 0x0001145d01007387 */ /* 0x0003e40000100800 */
[----:B------:R-:W-:Y:S02]  /*239a0*/  IMAD.X R18, R24, 0x1, R18, P4 ;  /* 0x0000000118127824 */ /* 0x000fe400020e0612 */
[----:B------:R-:W3:Y:S01]  /*239b0*/  LDL.LU R37, [R1+0x134] ;  /* 0x0001340001257983 */ /* 0x000ee20000300800 */
[----:B0-----:R-:W-:Y:S02]  /*239c0*/  @P3 IMAD.MOV.U32 R10, RZ, RZ, R4 ;  /* 0x000000ffff0a3224 */ /* 0x001fe400078e0004 */
[----:B------:R-:W-:Y:S01]  /*239d0*/  @P3 IMAD.MOV.U32 R11, RZ, RZ, R20 ;  /* 0x000000ffff0b3224 */ /* 0x000fe200078e0014 */
[----:B------:R0:W-:Y:S01]  /*239e0*/  STL [R1+0x120], R4 ;  /* 0x0001200401007387 */ /* 0x0001e20000100800 */
[----:B------:R-:W-:-:S03]  /*239f0*/  PRMT R69, RZ, 0x7610, R69 ;  /* 0x00007610ff457816 */ /* 0x000fc60000000045 */
[----:B-1----:R-:W3:Y:S04]  /*23a00*/  LDL.LU R93, [R1+0x138] ;  /* 0x00013800015d7983 */ /* 0x002ee80000300800 */
[----:B------:R-:W-:Y:S04]  /*23a10*/  STL [R1+0x128], R5 ;  /* 0x0001280501007387 */ /* 0x000fe80000100800 */
[----:B------:R1:W-:Y:S04]  /*23a20*/  STL [R1+0x11c], R20 ;  /* 0x00011c1401007387 */ /* 0x0003e80000100800 */
[----:B------:R1:W4:Y:S04]  /*23a30*/  @P3 LDG.E.U8 R32, desc[UR22][R10.64] ;  /* 0x000000160a203981 */ /* 0x000328000c1e1100 */
[----:B0-----:R-:W4:Y:S04]  /*23a40*/  LDL.LU R4, [R1+0x140] ;  /* 0x0001400001047983 */ /* 0x001f280000300800 */
[----:B------:R0:W-:Y:S01]  /*23a50*/  STL [R1+0x124], R18 ;  /* 0x0001241201007387 */ /* 0x0001e20000100800 */
[----:B-1----:R-:W-:-:S02]  /*23a60*/  @P2 IMAD.MOV.U32 R10, RZ, RZ, R5 ;  /* 0x000000ffff0a2224 */ /* 0x002fc400078e0005 */
[----:B------:R-:W-:Y:S01]  /*23a70*/  @P2 IMAD.MOV.U32 R11, RZ, RZ, R18 ;  /* 0x000000ffff0b2224 */ /* 0x000fe200078e0012 */
[----:B------:R-:W4:Y:S04]  /*23a80*/  LDL.LU R20, [R1+0x13c] ;  /* 0x00013c0001147983 */ /* 0x000f280000300800 */
[----:B------:R1:W4:Y:S01]  /*23a90*/  @P2 LDG.E.U8 R69, desc[UR22][R10.64] ;  /* 0x000000160a452981 */ /* 0x000322000c1e1100 */
[----:B--2---:R-:W-:-:S05]  /*23aa0*/  IADD3 R65, P5, PT, R7, R65, RZ ;  /* 0x0000004107417210 */ /* 0x004fca0007fbe0ff */
[----:B------:R2:W-:Y:S04]  /*23ab0*/  STL [R1+0x130], R65 ;  /* 0x0001304101007387 */ /* 0x0005e80000100800 */
[----:B0-----:R-:W2:Y:S04]  /*23ac0*/  LDL.LU R18, [R1+0x144] ;  /* 0x0001440001127983 */ /* 0x001ea80000300800 */
[----:B------:R-:W2:Y:S04]  /*23ad0*/  LDL.LU R5, [R1+0x148] ;  /* 0x0001480001057983 */ /* 0x000ea80000300800 */
[----:B------:R-:W2:Y:S01]  /*23ae0*/  LDL.LU R11, [R1+0x12c] ;  /* 0x00012c00010b7983 */ /* 0x000ea20000300800 */
[----:B------:R-:W-:-:S02]  /*23af0*/  ISETP.GT.AND P4, PT, R12, 0x6, PT ;  /* 0x000000060c00780c */ /* 0x000fc40003f84270 */
[----:B------:R-:W-:Y:S02]  /*23b00*/  ISETP.GT.AND P3, PT, R12, 0x7, PT ;  /* 0x000000070c00780c */ /* 0x000fe40003f64270 */
[----:B------:R-:W-:Y:S02]  /*23b10*/  PRMT R87, RZ, 0x7610, R87 ;  /* 0x00007610ff577816 */ /* 0x000fe40000000057 */
[----:B------:R-:W-:-:S07]  /*23b20*/  PRMT R33, RZ, 0x7610, R33 ;  /* 0x00007610ff217816 */ /* 0x000fce0000000021 */
[----:B-1----:R-:W-:Y:S01]  /*23b30*/  @P4 IMAD.MOV.U32 R10, RZ, RZ, R65 ;  /* 0x000000ffff0a4224 */ /* 0x002fe200078e0041 */
[----:B---3--:R-:W-:-:S05]  /*23b40*/  IADD3 R93, P2, PT, R7, R93, RZ ;  /* 0x0000005d075d7210 */ /* 0x008fca0007f5e0ff */
[C---:B------:R-:W-:Y:S01]  /*23b50*/  IMAD.X R37, R24.reuse, 0x1, R37, P2 ;  /* 0x0000000118257824 */ /* 0x040fe200010e0625 */
[----:B------:R-:W-:Y:S01]  /*23b60*/  STL [R1+0x138], R93 ;  /* 0x0001385d01007387 */ /* 0x000fe20000100800 */
[----:B--2---:R-:W-:-:S05]  /*23b70*/  IMAD.X R11, R24, 0x1, R11, P5 ;  /* 0x00000001180b7824 */ /* 0x004fca00028e060b */
[----:B------:R0:W-:Y:S04]  /*23b80*/  STL [R1+0x12c], R11 ;  /* 0x00012c0b01007387 */ /* 0x0001e80000100800 */
[----:B------:R0:W2:Y:S04]  /*23b90*/  @P4 LDG.E.U8 R87, desc[UR22][R10.64] ;  /* 0x000000160a574981 */ /* 0x0000a8000c1e1100 */
[----:B------:R-:W3:Y:S01]  /*23ba0*/  LDL.LU R65, [R1+0x150] ;  /* 0x0001500001417983 */ /* 0x000ee20000300800 */
[----:B0-----:R-:W-:Y:S02]  /*23bb0*/  IMAD.MOV.U32 R11, RZ, RZ, R37 ;  /* 0x000000ffff0b7224 */ /* 0x001fe400078e0025 */
[----:B------:R-:W-:-:S05]  /*23bc0*/  @P3 IMAD.MOV.U32 R10, RZ, RZ, R93 ;  /* 0x000000ffff0a3224 */ /* 0x000fca00078e005d */
[----:B------:R0:W2:Y:S01]  /*23bd0*/  @P3 LDG.E.U8 R33, desc[UR22][R10.64] ;  /* 0x000000160a213981 */ /* 0x0000a2000c1e1100 */
[C---:B------:R-:W-:Y:S02]  /*23be0*/  ISETP.GT.AND P2, PT, R12.reuse, 0x8, PT ;  /* 0x000000080c00780c */ /* 0x040fe40003f44270 */
[C---:B----4-:R-:W-:Y:S02]  /*23bf0*/  IADD3 R4, P5, PT, R7.reuse, R4, RZ ;  /* 0x0000000407047210 */ /* 0x050fe40007fbe0ff */
[----:B------:R-:W-:Y:S01]  /*23c00*/  ISETP.GT.AND P4, PT, R12, 0x9, PT ;  /* 0x000000090c00780c */ /* 0x000fe20003f84270 */
[----:B------:R1:W-:Y:S01]  /*23c10*/  STL [R1+0x134], R37 ;  /* 0x0001342501007387 */ /* 0x0003e20000100800 */
[----:B------:R-:W-:Y:S01]  /*23c20*/  IADD3 R5, P3, PT, R7, R5, RZ ;  /* 0x0000000507057210 */ /* 0x000fe20007f7e0ff */
[----:B------:R-:W-:Y:S01]  /*23c30*/  IMAD.X R20, R24, 0x1, R20, P5 ;  /* 0x0000000118147824 */ /* 0x000fe200028e0614 */
[----:B------:R-:W-:-:S03]  /*23c40*/  PRMT R59, RZ, 0x7610, R59 ;  /* 0x00007610ff3b7816 */ /* 0x000fc6000000003b */
[----:B------:R-:W-:Y:S02]  /*23c50*/  IMAD.X R18, R24, 0x1, R18, P3 ;  /* 0x0000000118127824 */ /* 0x000fe400018e0612 */
[----:B0-----:R-:W-:Y:S01]  /*23c60*/  @P2 IMAD.MOV.U32 R10, RZ, RZ, R4 ;  /* 0x000000ffff0a2224 */ /* 0x001fe200078e0004 */
[----:B-1----:R-:W4:Y:S01]  /*23c70*/  LDL.LU R37, [R1+0xe8c] ;  /* 0x000e8c0001257983 */ /* 0x002f220000300800 */
[----:B------:R-:W-:-:S03]  /*23c80*/  @P2 IMAD.MOV.U32 R11, RZ, RZ, R20 ;  /* 0x000000ffff0b2224 */ /* 0x000fc600078e0014 */
[----:B------:R-:W-:Y:S04]  /*23c90*/  STL [R1+0x140], R4 ;  /* 0x0001400401007387 */ /* 0x000fe80000100800 */
[----:B------:R-:W4:Y:S01]  /*23ca0*/  LDL.LU R93, [R1+0x154] ;  /* 0x00015400015d7983 */ /* 0x000f220000300800 */
[----:B------:R-:W-:-:S03]  /*23cb0*/  PRMT R51, RZ, 0x7610, R51 ;  /* 0x00007610ff337816 */ /* 0x000fc60000000033 */
[----:B------:R0:W4:Y:S02]  /*23cc0*/  @P2 LDG.E.U8 R59, desc[UR22][R10.64] ;  /* 0x000000160a3b2981 */ /* 0x000124000c1e1100 */
[----:B0-----:R-:W-:Y:S02]  /*23cd0*/  @P4 IMAD.MOV.U32 R10, RZ, RZ, R5 ;  /* 0x000000ffff0a4224 */ /* 0x001fe400078e0005 */
[----:B------:R-:W-:-:S05]  /*23ce0*/  @P4 IMAD.MOV.U32 R11, RZ, RZ, R18 ;  /* 0x000000ffff0b4224 */ /* 0x000fca00078e0012 */
[----:B------:R0:W4:Y:S01]  /*23cf0*/  @P4 LDG.E.U8 R51, desc[UR22][R10.64] ;  /* 0x000000160a334981 */ /* 0x000122000c1e1100 */
[----:B---3--:R-:W-:-:S03]  /*23d00*/  IADD3 R65, P5, PT, R7, R65, RZ ;  /* 0x0000004107417210 */ /* 0x008fc60007fbe0ff */
[----:B--2---:R1:W-:Y:S04]  /*23d10*/  STL [R1+0xf0], R33 ;  /* 0x0000f02101007387 */ /* 0x0043e80000100800 */
[----:B-1----:R-:W2:Y:S04]  /*23d20*/  LDL.LU R33, [R1+0x158] ;  /* 0x0001580001217983 */ /* 0x002ea80000300800 */
[----:B------:R-:W-:Y:S04]  /*23d30*/  STL [R1+0x148], R5 ;  /* 0x0001480501007387 */ /* 0x000fe80000100800 */
[----:B------:R1:W-:Y:S04]  /*23d40*/  STL [R1+0x13c], R20 ;  /* 0x00013c1401007387 */ /* 0x0003e80000100800 */
[----:B------:R-:W3:Y:S04]  /*23d50*/  LDL.LU R4, [R1+0x160] ;  /* 0x0001600001047983 */ /* 0x000ee80000300800 */
[----:B------:R0:W-:Y:S04]  /*23d60*/  STL [R1+0x144], R18 ;  /* 0x0001441201007387 */ /* 0x0001e80000100800 */
[----:B-1----:R-:W3:Y:S04]  /*23d70*/  LDL.LU R20, [R1+0x15c] ;  /* 0x00015c0001147983 */ /* 0x002ee80000300800 */
[----:B------:R1:W-:Y:S04]  /*23d80*/  STL [R1+0x150], R65 ;  /* 0x0001504101007387 */ /* 0x0003e80000100800 */
[----:B0-----:R-:W3:Y:S04]  /*23d90*/  LDL.LU R18, [R1+0x164] ;  /* 0x0001640001127983 */ /* 0x001ee80000300800 */
[----:B------:R-:W3:Y:S04]  /*23da0*/  LDL.LU R5, [R1+0x168] ;  /* 0x0001680001057983 */ /* 0x000ee80000300800 */
[----:B------:R-:W3:Y:S01]  /*23db0*/  LDL.LU R11, [R1+0x14c] ;  /* 0x00014c00010b7983 */ /* 0x000ee20000300800 */
[----:B------:R-:W-:-:S13]  /*23dc0*/  ISETP.GT.AND P3, PT, R12, 0xa, PT ;  /* 0x0000000a0c00780c */ /* 0x000fda0003f64270 */
[----:B------:R-:W-:Y:S01]  /*23dd0*/  @P3 IMAD.MOV.U32 R10, RZ, RZ, R65 ;  /* 0x000000ffff0a3224 */ /* 0x000fe200078e0041 */
[----:B--2---:R-:W-:-:S05]  /*23de0*/  IADD3 R33, P4, PT, R7, R33, RZ ;  /* 0x0000002107217210 */ /* 0x004fca0007f9e0ff */
[----:B------:R-:W-:Y:S01]  /*23df0*/  STL [R1+0x158], R33 ;  /* 0x0001582101007387 */ /* 0x000fe20000100800 */
[----:B---3--:R-:W-:-:S05]  /*23e00*/  IMAD.X R11, R24, 0x1, R11, P5 ;  /* 0x00000001180b7824 */ /* 0x008fca00028e060b */
[----:B------:R0:W-:Y:S04]  /*23e10*/  STL [R1+0x14c], R11 ;  /* 0x00014c0b01007387 */ /* 0x0001e80000100800 */
[----:B-1----:R-:W2:Y:S01]  /*23e20*/  LDL.LU R65, [R1+0x170] ;  /* 0x0001700001417983 */ /* 0x002ea20000300800 */
[----:B------:R-:W-:Y:S02]  /*23e30*/  ISETP.GT.AND P2, PT, R12, 0xb, PT ;  /* 0x0000000b0c00780c */ /* 0x000fe40003f44270 */
[----:B------:R-:W-:Y:S01]  /*23e40*/  PRMT R43, RZ, 0x7610, R43 ;  /* 0x00007610ff2b7816 */ /* 0x000fe2000000002b */
[----:B----4-:R-:W-:Y:S01]  /*23e50*/  IMAD.X R93, R24, 0x1, R93, P4 ;  /* 0x00000001185d7824 */ /* 0x010fe200020e065d */
[----:B------:R-:W-:Y:S02]  /*23e60*/  ISETP.GT.AND P4, PT, R12, 0xc, PT ;  /* 0x0000000c0c00780c */ /* 0x000fe40003f84270 */
[----:B------:R-:W-:-:S02]  /*23e70*/  PRMT R23, RZ, 0x7610, R23 ;  /* 0x00007610ff177816 */ /* 0x000fc40000000017 */
[----:B------:R1:W3:Y:S01]  /*23e80*/  @P3 LDG.E.U8 R43, desc[UR22][R10.64] ;  /* 0x000000160a2b3981 */ /* 0x0002e2000c1e1100 */
[----:B------:R-:W-:Y:S02]  /*23e90*/  IADD3 R4, P5, PT, R7, R4, RZ ;  /* 0x0000000407047210 */ /* 0x000fe40007fbe0ff */
[----:B------:R-:W-:Y:S02]  /*23ea0*/  ISETP.GT.AND P3, PT, R12, 0xd, PT ;  /* 0x0000000d0c00780c */ /* 0x000fe40003f64270 */
        /* <DEDUP_REMOVED lines=103> */
[----:B------:R1:W4:Y:S04]  /*24520*/  @P2 LDG.E.U8 R34, desc[UR22][R10.64] ;  /* 0x000000160a222981 */ /* 0x000328000c1e1100 */
[----:B------:R1:W-:Y:S04]  /*24530*/  STL [R1+0x9a4], R20 ;  /* 0x0009a41401007387 */ /* 0x0003e80000100800 */
[----:B0-----:R-:W4:Y:S01]  /*24540*/  LDL.LU R4, [R1+0x9c8] ;  /* 0x0009c80001047983 */ /* 0x001f220000300800 */
[----:B-1----:R-:W-:-:S02]  /*24550*/  @P4 IMAD.MOV.U32 R10, RZ, RZ, R5 ;  /* 0x000000ffff0a4224 */ /* 0x002fc400078e0005 */
[----:B------:R-:W-:Y:S01]  /*24560*/  @P4 IMAD.MOV.U32 R11, RZ, RZ, R18 ;  /* 0x000000ffff0b4224 */ /* 0x000fe200078e0012 */
[----:B------:R0:W-:Y:S04]  /*24570*/  STL [R1+0x9ac], R18 ;  /* 0x0009ac1201007387 */ /* 0x0001e80000100800 */
[----:B------:R-:W4:Y:S04]  /*24580*/  LDL.LU R20, [R1+0x9c4] ;  /* 0x0009c40001147983 */ /* 0x000f280000300800 */
[----:B------:R1:W4:Y:S01]  /*24590*/  @P4 LDG.E.U8 R75, desc[UR22][R10.64] ;  /* 0x000000160a4b4981 */ /* 0x000322000c1e1100 */
[----:B--2---:R-:W-:-:S05]  /*245a0*/  IADD3 R65, P5, PT, R7, R65, RZ ;  /* 0x0000004107417210 */ /* 0x004fca0007fbe0ff */
[----:B------:R2:W-:Y:S01]  /*245b0*/  STL [R1+0x9b8], R65 ;  /* 0x0009b84101007387 */ /* 0x0005e20000100800 */
[----:B-1----:R-:W-:-:S03]  /*245c0*/  IMAD.MOV.U32 R11, RZ, RZ, R65 ;  /* 0x000000ffff0b7224 */ /* 0x002fc600078e0041 */
[----:B0-----:R-:W4:Y:S04]  /*245d0*/  LDL.LU R18, [R1+0x9cc] ;  /* 0x0009cc0001127983 */ /* 0x001f280000300800 */
[----:B------:R-:W4:Y:S04]  /*245e0*/  LDL.LU R5, [R1+0x9d0] ;  /* 0x0009d00001057983 */ /* 0x000f280000300800 */
[----:B--2---:R-:W2:Y:S04]  /*245f0*/  LDL.LU R65, [R1+0xe84] ;  /* 0x000e840001417983 */ /* 0x004ea80000300800 */
[----:B------:R-:W2:Y:S01]  /*24600*/  LDL.LU R10, [R1+0x9b4] ;  /* 0x0009b400010a7983 */ /* 0x000ea20000300800 */
[----:B------:R-:W-:-:S02]  /*24610*/  ISETP.GT.AND P3, PT, R12, 0x16, PT ;  /* 0x000000160c00780c */ /* 0x000fc40003f64270 */
[----:B------:R-:W-:Y:S02]  /*24620*/  PRMT R73, RZ, 0x7610, R73 ;  /* 0x00007610ff497816 */ /* 0x000fe40000000049 */
[----:B---3--:R-:W-:-:S05]  /*24630*/  IADD3 R93, P4, PT, R7, R93, RZ ;  /* 0x0000005d075d7210 */ /* 0x008fca0007f9e0ff */
[----:B------:R-:W-:Y:S01]  /*24640*/  STL [R1+0x9c0], R93 ;  /* 0x0009c05d01007387 */ /* 0x000fe20000100800 */
[----:B--2---:R-:W-:-:S05]  /*24650*/  IMAD.X R10, R24, 0x1, R10, P5 ;  /* 0x00000001180a7824 */ /* 0x004fca00028e060a */
[-C--:B------:R-:W-:Y:S01]  /*24660*/  @P3 LOP3.LUT R11, R11, R10.reuse, RZ, 0x3c, !PT ;  /* 0x0000000a0b0b3212 */ /* 0x080fe200078e3cff */
[----:B------:R0:W-:Y:S03]  /*24670*/  STL [R1+0x9b4], R10 ;  /* 0x0009b40a01007387 */ /* 0x0001e60000100800 */
[----:B0-----:R-:W-:-:S04]  /*24680*/  @P3 LOP3.LUT R10, R11, R10, RZ, 0x3c, !PT ;  /* 0x0000000a0b0a3212 */ /* 0x001fc800078e3cff */
[----:B------:R-:W-:-:S05]  /*24690*/  @P3 LOP3.LUT R11, R11, R10, RZ, 0x3c, !PT ;  /* 0x0000000a0b0b3212 */ /* 0x000fca00078e3cff */
[----:B------:R0:W2:Y:S01]  /*246a0*/  @P3 LDG.E.U8 R73, desc[UR22][R10.64] ;  /* 0x000000160a493981 */ /* 0x0000a2000c1e1100 */
[----:B------:R-:W-:Y:S01]  /*246b0*/  ISETP.GT.AND P2, PT, R12, 0x17, PT ;  /* 0x000000170c00780c */ /* 0x000fe20003f44270 */
[----:B------:R-:W-:Y:S01]  /*246c0*/  IMAD.X R85, R24, 0x1, R85, P4 ;  /* 0x0000000118557824 */ /* 0x000fe200020e0655 */
[----:B------:R-:W-:-:S03]  /*246d0*/  PRMT R3, RZ, 0x7610, R3 ;  /* 0x00007610ff037816 */ /* 0x000fc60000000003 */
[----:B0-----:R-:W-:-:S08]  /*246e0*/  IMAD.MOV.U32 R11, RZ, RZ, R85 ;  /* 0x000000ffff0b7224 */ /* 0x001fd000078e0055 */
[----:B------:R-:W-:-:S05]  /*246f0*/  @P2 IMAD.MOV.U32 R10, RZ, RZ, R93 ;  /* 0x000000ffff0a2224 */ /* 0x000fca00078e005d */
[----:B------:R0:W3:Y:S04]  /*24700*/  @P2 LDG.E.U8 R3, desc[UR22][R10.64] ;  /* 0x000000160a032981 */ /* 0x0000e8000c1e1100 */
[----:B--2---:R1:W-:Y:S04]  /*24710*/  STL [R1+0xc4], R73 ;  /* 0x0000c44901007387 */ /* 0x0043e80000100800 */
[----:B-1----:R-:W2:Y:S04]  /*24720*/  LDL.LU R73, [R1+0xe80] ;  /* 0x000e800001497983 */ /* 0x002ea80000300800 */
[----:B------:R1:W-:Y:S04]  /*24730*/  STL [R1+0x9bc], R85 ;  /* 0x0009bc5501007387 */ /* 0x0003e80000100800 */
[----:B-1----:R-:W2:Y:S01]  /*24740*/  LDL.LU R85, [R1+0x9d8] ;  /* 0x0009d80001557983 */ /* 0x002ea20000300800 */
[----:B------:R-:W-:-:S02]  /*24750*/  ISETP.GT.AND P4, PT, R12, 0x18, PT ;  /* 0x000000180c00780c */ /* 0x000fc40003f84270 */
[C---:B----4-:R-:W-:Y:S02]  /*24760*/  IADD3 R4, P5, PT, R7.reuse, R4, RZ ;  /* 0x0000000407047210 */ /* 0x050fe40007fbe0ff */
[----:B------:R-:W-:Y:S02]  /*24770*/  ISETP.GT.AND P3, PT, R12, 0x19, PT ;  /* 0x000000190c00780c */ /* 0x000fe40003f64270 */
[----:B------:R-:W-:Y:S01]  /*24780*/  IADD3 R5, P2, PT, R7, R5, RZ ;  /* 0x0000000507057210 */ /* 0x000fe20007f5e0ff */
[C---:B------:R-:W-:Y:S01]  /*24790*/  IMAD.X R20, R24.reuse, 0x1, R20, P5 ;  /* 0x0000000118147824 */ /* 0x040fe200028e0614 */
[----:B------:R-:W-:Y:S01]  /*247a0*/  PRMT R57, RZ, 0x7610, R57 ;  /* 0x00007610ff397816 */ /* 0x000fe20000000039 */
[----:B------:R-:W-:Y:S02]  /*247b0*/  STL [R1+0x9c8], R4 ;  /* 0x0009c80401007387 */ /* 0x000fe40000100800 */
[----:B------:R-:W-:Y:S02]  /*247c0*/  IMAD.X R18, R24, 0x1, R18, P2 ;  /* 0x0000000118127824 */ /* 0x000fe400010e0612 */
[----:B0-----:R-:W-:Y:S01]  /*247d0*/  @P4 IMAD.MOV.U32 R10, RZ, RZ, R4 ;  /* 0x000000ffff0a4224 */ /* 0x001fe200078e0004 */
[----:B------:R-:W4:Y:S01]  /*247e0*/  LDL.LU R93, [R1+0x9dc] ;  /* 0x0009dc00015d7983 */ /* 0x000f220000300800 */
[----:B------:R-:W-:-:S03]  /*247f0*/  @P4 IMAD.MOV.U32 R11, RZ, RZ, R20 ;  /* 0x000000ffff0b4224 */ /* 0x000fc600078e0014 */
[----:B---3--:R0:W-:Y:S01]  /*24800*/  STL [R1+0xf8], R3 ;  /* 0x0000f80301007387 */ /* 0x0081e20000100800 */
[----:B------:R-:W-:-:S03]  /*24810*/  PRMT R49, RZ, 0x7610, R49 ;  /* 0x00007610ff317816 */ /* 0x000fc60000000031 */
[----:B------:R1:W3:Y:S04]  /*24820*/  @P4 LDG.E.U8 R57, desc[UR22][R10.64] ;  /* 0x000000160a394981 */ /* 0x0002e8000c1e1100 */
[----:B0-----:R-:W3:Y:S04]  /*24830*/  LDL.LU R3, [R1+0x9e0] ;  /* 0x0009e00001037983 */ /* 0x001ee80000300800 */
[----:B------:R-:W-:Y:S01]  /*24840*/  STL [R1+0x9d0], R5 ;  /* 0x0009d00501007387 */ /* 0x000fe20000100800 */
[----:B-1----:R-:W-:Y:S02]  /*24850*/  @P3 IMAD.MOV.U32 R10, RZ, RZ, R5 ;  /* 0x000000ffff0a3224 */ /* 0x002fe400078e0005 */
[----:B------:R-:W-:Y:S01]  /*24860*/  @P3 IMAD.MOV.U32 R11, RZ, RZ, R18 ;  /* 0x000000ffff0b3224 */ /* 0x000fe200078e0012 */
[----:B------:R0:W-:Y:S04]  /*24870*/  STL [R1+0x9c4], R20 ;  /* 0x0009c41401007387 */ /* 0x0001e80000100800 */
[----:B------:R-:W4:Y:S04]  /*24880*/  LDL.LU R4, [R1+0x9e8] ;  /* 0x0009e80001047983 */ /* 0x000f280000300800 */
[----:B------:R1:W-:Y:S04]  /*24890*/  STL [R1+0x9cc], R18 ;  /* 0x0009cc1201007387 */ /* 0x0003e80000100800 */
[----:B0-----:R-:W4:Y:S04]  /*248a0*/  LDL.LU R20, [R1+0x9e4] ;  /* 0x0009e40001147983 */ /* 0x001f280000300800 */
[----:B------:R0:W4:Y:S01]  /*248b0*/  @P3 LDG.E.U8 R49, desc[UR22][R10.64] ;  /* 0x000000160a313981 */ /* 0x000122000c1e1100 */
[----:B--2---:R-:W-:-:S05]  /*248c0*/  IADD3 R85, P5, PT, R7, R85, RZ ;  /* 0x0000005507557210 */ /* 0x004fca0007fbe0ff */
[----:B------:R2:W-:Y:S04]  /*248d0*/  STL [R1+0x9d8], R85 ;  /* 0x0009d85501007387 */ /* 0x0005e80000100800 */
[----:B-1----:R-:W2:Y:S04]  /*248e0*/  LDL.LU R18, [R1+0x9ec] ;  /* 0x0009ec0001127983 */ /* 0x002ea80000300800 */
[----:B------:R-:W2:Y:S04]  /*248f0*/  LDL.LU R5, [R1+0x9f0] ;  /* 0x0009f00001057983 */ /* 0x000ea80000300800 */
[----:B------:R-:W2:Y:S01]  /*24900*/  LDL.LU R11, [R1+0x9d4] ;  /* 0x0009d400010b7983 */ /* 0x000ea20000300800 */
[----:B------:R-:W-:-:S02]  /*24910*/  ISETP.GT.AND P2, PT, R12, 0x1a, PT ;  /* 0x0000001a0c00780c */ /* 0x000fc40003f44270 */
[----:B---3--:R-:W-:-:S11]  /*24920*/  IADD3 R3, P3, PT, R7, R3, RZ ;  /* 0x0000000307037210 */ /* 0x008fd60007f7e0ff */
[----:B0-----:R-:W-:Y:S01]  /*24930*/  @P2 IMAD.MOV.U32 R10, RZ, RZ, R85 ;  /* 0x000000ffff0a2224 */ /* 0x001fe200078e0055 */
[----:B------:R-:W-:Y:S01]  /*24940*/  STL [R1+0x9e0], R3 ;  /* 0x0009e00301007387 */ /* 0x000fe20000100800 */
[----:B------:R-:W-:Y:S01]  /*24950*/  ISETP.GT.AND P4, PT, R12, 0x1b, PT ;  /* 0x0000001b0c00780c */ /* 0x000fe20003f84270 */
[----:B--2---:R-:W-:-:S05]  /*24960*/  IMAD.X R11, R24, 0x1, R11, P5 ;  /* 0x00000001180b7824 */ /* 0x004fca00028e060b */
[----:B------:R0:W-:Y:S04]  /*24970*/  STL [R1+0x9d4], R11 ;  /* 0x0009d40b01007387 */ /* 0x0001e80000100800 */
[----:B------:R-:W2:Y:S01]  /*24980*/  LDL.LU R85, [R1+0x9f8] ;  /* 0x0009f80001557983 */ /* 0x000ea20000300800 */
[----:B------:R-:W-:Y:S01]  /*24990*/  PRMT R41, RZ, 0x7610, R41 ;  /* 0x00007610ff297816 */ /* 0x000fe20000000029 */
[----:B----4-:R-:W-:Y:S01]  /*249a0*/  IMAD.X R93, R24, 0x1, R93, P3 ;  /* 0x00000001185d7824 */ /* 0x010fe200018e065d */
[----:B------:R-:W-:Y:S02]  /*249b0*/  ISETP.GT.AND P3, PT, R12, 0x1c, PT ;  /* 0x0000001c0c00780c */ /* 0x000fe40003f64270 */
[----:B------:R-:W-:Y:S02]  /*249c0*/  PRMT R29, RZ, 0x7610, R29 ;  /* 0x00007610ff1d7816 */ /* 0x000fe4000000001d */
        /* <DEDUP_REMOVED lines=197> */
[----:B0-----:R-:W-:Y:S02]  /*25620*/  @P2 IMAD.MOV.U32 R10, RZ, RZ, R4 ;  /* 0x000000ffff0a2224 */ /* 0x001fe400078e0004 */
[----:B------:R-:W-:Y:S01]  /*25630*/  @P2 IMAD.MOV.U32 R11, RZ, RZ, R20 ;  /* 0x000000ffff0b2224 */ /* 0x000fe200078e0014 */
[----:B-1----:R-:W3:Y:S01]  /*25640*/  LDL.LU R93, [R1+0xa7c] ;  /* 0x000a7c00015d7983 */ /* 0x002ee20000300800 */
[----:B------:R-:W-:-:S03]  /*25650*/  PRMT R83, RZ, 0x7610, R83 ;  /* 0x00007610ff537816 */ /* 0x000fc60000000053 */
[----:B------:R0:W-:Y:S04]  /*25660*/  STL [R1+0xa68], R4 ;  /* 0x000a680401007387 */ /* 0x0001e80000100800 */
[----:B------:R-:W3:Y:S04]  /*25670*/  LDL.LU R25, [R1+0xa80] ;  /* 0x000a800001197983 */ /* 0x000ee80000300800 */
        /* <DEDUP_REMOVED lines=17> */
[----:B------:R-:W-:Y:S02]  /*25790*/  ISETP.GT.AND P2, PT, R12, 0x2f, PT ;  /* 0x0000002f0c00780c */ /* 0x000fe40003f44270 */
[----:B------:R-:W-:Y:S02]  /*257a0*/  PRMT R22, RZ, 0x7610, R22 ;  /* 0x00007610ff167816 */ /* 0x000fe40000000016 */
[----:B---3--:R-:W-:-:S05]  /*257b0*/  IADD3 R25, P4, PT, R7, R25, RZ ;  /* 0x0000001907197210 */ /* 0x008fca0007f9e0ff */
[----:B------:R-:W-:Y:S01]  /*257c0*/  STL [R1+0xa80], R25 ;  /* 0x000a801901007387 */ /* 0x000fe20000100800 */
[C---:B------:R-:W-:Y:S01]  /*257d0*/  IMAD.X R93, R24.reuse, 0x1, R93, P4 ;  /* 0x00000001185d7824 */ /* 0x040fe200020e065d */
[----:B------:R-:W-:Y:S01]  /*257e0*/  PRMT R9, RZ, 0x7610, R9 ;  /* 0x00007610ff097816 */ /* 0x000fe20000000009 */
[----:B--2---:R-:W-:-:S05]  /*257f0*/  IMAD.X R10, R24, 0x1, R10, P5 ;  /* 0x00000001180a7824 */ /* 0x004fca00028e060a */
[-C--:B------:R-:W-:Y:S01]  /*25800*/  @P3 LOP3.LUT R11, R11, R10.reuse, RZ, 0x3c, !PT ;  /* 0x0000000a0b0b3212 */ /* 0x080fe200078e3cff */
[----:B------:R0:W-:Y:S03]  /*25810*/  STL [R1+0xa74], R10 ;  /* 0x000a740a01007387 */ /* 0x0001e60000100800 */
[----:B0-----:R-:W-:-:S04]  /*25820*/  @P3 LOP3.LUT R10, R11, R10, RZ, 0x3c, !PT ;  /* 0x0000000a0b0a3212 */ /* 0x001fc800078e3cff */
[----:B------:R-:W-:-:S05]  /*25830*/  @P3 LOP3.LUT R11, R11, R10, RZ, 0x3c, !PT ;  /* 0x0000000a0b0b3212 */ /* 0x000fca00078e3cff */
[----:B------:R0:W2:Y:S02]  /*25840*/  @P3 LDG.E.U8 R22, desc[UR22][R10.64] ;  /* 0x000000160a163981 */ /* 0x0000a4000c1e1100 */
[----:B0-----:R-:W-:Y:S02]  /*25850*/  @P2 IMAD.MOV.U32 R10, RZ, RZ, R25 ;  /* 0x000000ffff0a2224 */ /* 0x001fe400078e0019 */
[----:B------:R-:W-:-:S05]  /*25860*/  @P2 IMAD.MOV.U32 R11, RZ, RZ, R93 ;  /* 0x000000ffff0b2224 */ /* 0x000fca00078e005d */
[----:B------:R0:W3:Y:S01]  /*25870*/  @P2 LDG.E.U8 R9, desc[UR22][R10.64] ;  /* 0x000000160a092981 */ /* 0x0000e2000c1e1100 */
[----:B----4-:R-:W-:-:S03]  /*25880*/  IADD3 R4, P5, PT, R7, R4, RZ ;  /* 0x0000000407047210 */ /* 0x010fc60007fbe0ff */
[----:B------:R-:W-:Y:S01]  /*25890*/  STL [R1+0xa7c], R93 ;  /* 0x000a7c5d01007387 */ /* 0x000fe20000100800 */
[----:B------:R-:W-:Y:S01]  /*258a0*/  ISETP.GT.AND P4, PT, R12, 0x30, PT ;  /* 0x000000300c00780c */ /* 0x000fe20003f84270 */
[----:B------:R-:W-:Y:S01]  /*258b0*/  IMAD.X R20, R24, 0x1, R20, P5 ;  /* 0x0000000118147824 */ /* 0x000fe200028e0614 */
[----:B------:R-:W-:-:S11]  /*258c0*/  IADD3 R5, P2, PT, R7, R5, RZ ;  /* 0x0000000507057210 */ /* 0x000fd60007f5e0ff */
[----:B0-----:R-:W-:Y:S01]  /*258d0*/  @P4 IMAD.MOV.U32 R10, RZ, RZ, R4 ;  /* 0x000000ffff0a4224 */ /* 0x001fe200078e0004 */
[----:B--2---:R0:W-:Y:S04]  /*258e0*/  STL [R1+0xc8], R22 ;  /* 0x0000c81601007387 */ /* 0x0041e80000100800 */
[----:B0-----:R-:W2:Y:S04]  /*258f0*/  LDL.LU R22, [R1+0xa98] ;  /* 0x000a980001167983 */ /* 0x001ea80000300800 */
[----:B------:R-:W-:Y:S04]  /*25900*/  STL [R1+0xa88], R4 ;  /* 0x000a880401007387 */ /* 0x000fe80000100800 */
[----:B------:R-:W4:Y:S04]  /*25910*/  LDL.LU R93, [R1+0xa94] ;  /* 0x000a9400015d7983 */ /* 0x000f280000300800 */
[----:B------:R-:W4:Y:S04]  /*25920*/  LDL.LU R25, [R1+0xa9c] ;  /* 0x000a9c0001197983 */ /* 0x000f280000300800 */
[----:B---3--:R0:W-:Y:S04]  /*25930*/  STL [R1+0xec], R9 ;  /* 0x0000ec0901007387 */ /* 0x0081e80000100800 */
[----:B0-----:R-:W3:Y:S04]  /*25940*/  LDL.LU R9, [R1+0xaa0] ;  /* 0x000aa00001097983 */ /* 0x001ee80000300800 */
[----:B------:R-:W-:Y:S04]  /*25950*/  STL [R1+0xa90], R5 ;  /* 0x000a900501007387 */ /* 0x000fe80000100800 */
[----:B------:R0:W-:Y:S04]  /*25960*/  STL [R1+0xa84], R20 ;  /* 0x000a841401007387 */ /* 0x0001e80000100800 */
[----:B------:R-:W3:Y:S01]  /*25970*/  LDL.LU R4, [R1+0xaa8] ;  /* 0x000aa80001047983 */ /* 0x000ee20000300800 */
[----:B------:R-:W-:Y:S01]  /*25980*/  ISETP.GT.AND P3, PT, R12, 0x31, PT ;  /* 0x000000310c00780c */ /* 0x000fe20003f64270 */
[----:B------:R-:W-:Y:S01]  /*25990*/  @P4 IMAD.MOV.U32 R11, RZ, RZ, R20 ;  /* 0x000000ffff0b4224 */ /* 0x000fe200078e0014 */
[----:B------:R-:W-:Y:S01]  /*259a0*/  PRMT R54, RZ, 0x7610, R54 ;  /* 0x00007610ff367816 */ /* 0x000fe20000000036 */
[----:B------:R-:W-:Y:S01]  /*259b0*/  IMAD.X R18, R24, 0x1, R18, P2 ;  /* 0x0000000118127824 */ /* 0x000fe200010e0612 */
[----:B------:R-:W-:-:S02]  /*259c0*/  PRMT R46, RZ, 0x7610, R46 ;  /* 0x00007610ff2e7816 */ /* 0x000fc4000000002e */
[----:B------:R-:W-:Y:S02]  /*259d0*/  ISETP.GT.AND P2, PT, R12, 0x32, PT ;  /* 0x000000320c00780c */ /* 0x000fe40003f44270 */
[----:B------:R1:W3:Y:S04]  /*259e0*/  @P4 LDG.E.U8 R54, desc[UR22][R10.64] ;  /* 0x000000160a364981 */ /* 0x0002e8000c1e1100 */
[----:B------:R2:W-:Y:S04]  /*259f0*/  STL [R1+0xa8c], R18 ;  /* 0x000a8c1201007387 */ /* 0x0005e80000100800 */
[----:B0-----:R-:W3:Y:S01]  /*25a00*/  LDL.LU R20, [R1+0xaa4] ;  /* 0x000aa40001147983 */ /* 0x001ee20000300800 */
[----:B-1----:R-:W-:-:S02]  /*25a10*/  @P3 IMAD.MOV.U32 R10, RZ, RZ, R5 ;  /* 0x000000ffff0a3224 */ /* 0x002fc400078e0005 */
[----:B------:R-:W-:Y:S01]  /*25a20*/  @P3 IMAD.MOV.U32 R11, RZ, RZ, R18 ;  /* 0x000000ffff0b3224 */ /* 0x000fe200078e0012 */
[----:B------:R-:W-:-:S04]  /*25a30*/  ISETP.GT.AND P4, PT, R12, 0x33, PT ;  /* 0x000000330c00780c */ /* 0x000fc80003f84270 */
[----:B------:R0:W3:Y:S01]  /*25a40*/  @P3 LDG.E.U8 R46, desc[UR22][R10.64] ;  /* 0x000000160a2e3981 */ /* 0x0000e2000c1e1100 */
[----:B------:R-:W-:Y:S02]  /*25a50*/  PRMT R38, RZ, 0x7610, R38 ;  /* 0x00007610ff267816 */ /* 0x000fe40000000026 */
[----:B--2---:R-:W-:-:S05]  /*25a60*/  IADD3 R22, P5, PT, R7, R22, RZ ;  /* 0x0000001607167210 */ /* 0x004fca0007fbe0ff */
[----:B------:R1:W-:Y:S04]  /*25a70*/  STL [R1+0xa98], R22 ;  /* 0x000a981601007387 */ /* 0x0003e80000100800 */
[----:B------:R-:W2:Y:S04]  /*25a80*/  LDL.LU R18, [R1+0xaac] ;  /* 0x000aac0001127983 */ /* 0x000ea80000300800 */
[----:B------:R-:W2:Y:S01]  /*25a90*/  LDL.LU R5, [R1+0xab0] ;  /* 0x000ab00001057983 */ /* 0x000ea20000300800 */
[----:B----4-:R-:W-:Y:S02]  /*25aa0*/  IMAD.X R93, R24, 0x1, R93, P5 ;  /* 0x00000001185d7824 */ /* 0x010fe400028e065d */
[----:B0-----:R-:W-:-:S02]  /*25ab0*/  @P2 IMAD.MOV.U32 R10, RZ, RZ, R22 ;  /* 0x000000ffff0a2224 */ /* 0x001fc400078e0016 */
[----:B------:R-:W-:-:S05]  /*25ac0*/  @P2 IMAD.MOV.U32 R11, RZ, RZ, R93 ;  /* 0x000000ffff0b2224 */ /* 0x000fca00078e005d */
[----:B------:R0:W4:Y:S01]  /*25ad0*/  @P2 LDG.E.U8 R38, desc[UR22][R10.64] ;  /* 0x000000160a262981 */ /* 0x000122000c1e1100 */
[----:B---3--:R-:W-:-:S05]  /*25ae0*/  IADD3 R9, P3, PT, R7, R9, RZ ;  /* 0x0000000907097210 */ /* 0x008fca0007f7e0ff */
[----:B------:R-:W-:Y:S01]  /*25af0*/  IMAD.X R25, R24, 0x1, R25, P3 ;  /* 0x0000000118197824 */ /* 0x000fe200018e0619 */
[----:B------:R-:W-:Y:S04]  /*25b00*/  STL [R1+0xaa0], R9 ;  /* 0x000aa00901007387 */ /* 0x000fe80000100800 */
[----:B------:R3:W-:Y:S01]  /*25b10*/  STL [R1+0xa94], R93 ;  /* 0x000a945d01007387 */ /* 0x0007e20000100800 */
[----:B------:R-:W-:-:S03]  /*25b20*/  IADD3 R4, P5, PT, R7, R4, RZ ;  /* 0x0000000407047210 */ /* 0x000fc60007fbe0ff */
[----:B-1----:R-:W4:Y:S01]  /*25b30*/  LDL.LU R22, [R1+0xab8] ;  /* 0x000ab80001167983 */ /* 0x002f220000300800 */
[----:B0-----:R-:W-:-:S03]  /*25b40*/  @P4 IMAD.MOV.U32 R10, RZ, RZ, R9 ;  /* 0x000000ffff0a4224 */ /* 0x001fc600078e0009 */
[----:B------:R0:W-:Y:S01]  /*25b50*/  STL [R1+0xa9c], R25 ;  /* 0x000a9c1901007387 */ /* 0x0001e20000100800 */
[----:B------:R-:W-:-:S03]  /*25b60*/  @P4 IMAD.MOV.U32 R11, RZ, RZ, R25 ;  /* 0x000000ffff0b4224 */ /* 0x000fc600078e0019 */
[----:B---3--:R-:W3:Y:S04]  /*25b70*/  LDL.LU R93, [R1+0xab4] ;  /* 0x000ab400015d7983 */ /* 0x008ee80000300800 */
[----:B------:R1:W-:Y:S04]  /*25b80*/  STL [R1+0xaa8], R4 ;  /* 0x000aa80401007387 */ /* 0x0003e80000100800 */
[----:B------:R-:W3:Y:S04]  /*25b90*/  LDL.LU R9, [R1+0xabc] ;  /* 0x000abc0001097983 */ /* 0x000ee80000300800 */
[----:B0-----:R-:W3:Y:S01]  /*25ba0*/  LDL.LU R25, [R1+0xac0] ;  /* 0x000ac00001197983 */ /* 0x001ee20000300800 */
[----:B------:R-:W-:-:S02]  /*25bb0*/  ISETP.GT.AND P3, PT, R12, 0x34, PT ;  /* 0x000000340c00780c */ /* 0x000fc40003f64270 */
[----:B------:R-:W-:Y:S02]  /*25bc0*/  PRMT R30, RZ, 0x7610, R30 ;  /* 0x00007610ff1e7816 */ /* 0x000fe4000000001e */
[----:B------:R-:W-:Y:S01]  /*25bd0*/  ISETP.GT.AND P2, PT, R12, 0x35, PT ;  /* 0x000000350c00780c */ /* 0x000fe20003f44270 */
[----:B------:R-:W-:-:S03]  /*25be0*/  IMAD.X R20, R24, 0x1, R20, P5 ;  /* 0x0000000118147824 */ /* 0x000fc600028e0614 */
[----:B------:R0:W3:Y:S01]  /*25bf0*/  @P4 LDG.E.U8 R30, desc[UR22][R10.64] ;  /* 0x000000160a1e4981 */ /* 0x0000e2000c1e1100 */
[----:B------:R-:W-:Y:S02]  /*25c00*/  PRMT R67, RZ, 0x7610, R67 ;  /* 0x00007610ff437816 */ /* 0x000fe40000000043 */
[----:B------:R-:W-:Y:S02]  /*25c10*/  PRMT R81, RZ, 0x7610, R81 ;  /* 0x00007610ff517816 */ /* 0x000fe40000000051 */
[----:B0-----:R-:W-:Y:S02]  /*25c20*/  @P3 IMAD.MOV.U32 R10, RZ, RZ, R4 ;  /* 0x000000ffff0a3224 */ /* 0x001fe400078e0004 */
[----:B------:R-:W-:-:S05]  /*25c30*/  @P3 IMAD.MOV.U32 R11, RZ, RZ, R20 ;  /* 0x000000ffff0b3224 */ /* 0x000fca00078e0014 */
[----:B------:R0:W3:Y:S01]  /*25c40*/  @P3 LDG.E.U8 R67, desc[UR22][R10.64] ;  /* 0x000000160a433981 */ /* 0x0000e2000c1e1100 */
[----:B------:R-:W-:Y:S02]  /*25c50*/  ISETP.GT.AND P3, PT, R12, 0x37, PT ;  /* 0x000000370c00780c */ /* 0x000fe40003f64270 */
[----:B------:R-:W-:Y:S02]  /*25c60*/  PRMT R89, RZ, 0x7610, R89 ;  /* 0x00007610ff597816 */ /* 0x000fe40000000059 */
[----:B------:R-:W-:Y:S02]  /*25c70*/  PRMT R19, RZ, 0x7610, R19 ;  /* 0x00007610ff137816 */ /* 0x000fe40000000013 */
[----:B--2---:R-:W-:-:S05]  /*25c80*/  IADD3 R5, P4, PT, R7, R5, RZ ;  /* 0x0000000507057210 */ /* 0x004fca0007f9e0ff */
[----:B------:R-:W-:Y:S01]  /*25c90*/  IMAD.X R18, R24, 0x1, R18, P4 ;  /* 0x0000000118127824 */ /* 0x000fe200020e0612 */
[----:B------:R-:W-:Y:S01]  /*25ca0*/  ISETP.GT.AND P4, PT, R12, 0x36, PT ;  /* 0x000000360c00780c */ /* 0x000fe20003f84270 */
[----:B0-----:R-:W-:Y:S01]  /*25cb0*/  @P2 IMAD.MOV.U32 R10, RZ, RZ, R5 ;  /* 0x000000ffff0a2224 */ /* 0x001fe200078e0005 */
[----:B------:R-:W-:Y:S01]  /*25cc0*/  STL [R1+0xab0], R5 ;  /* 0x000ab00501007387 */ /* 0x000fe20000100800 */
[----:B------:R-:W-:-:S03]  /*25cd0*/  @P2 IMAD.MOV.U32 R11, RZ, RZ, R18 ;  /* 0x000000ffff0b2224 */ /* 0x000fc600078e0012 */
[----:B------:R-:W-:Y:S04]  /*25ce0*/  STL [R1+0xaa4], R20 ;  /* 0x000aa41401007387 */ /* 0x000fe80000100800 */
[----:B-1----:R-:W2:Y:S04]  /*25cf0*/  LDL.LU R4, [R1+0xac8] ;  /* 0x000ac80001047983 */ /* 0x002ea80000300800 */
[----:B------:R0:W-:Y:S04]  /*25d00*/  STL [R1+0xaac], R18 ;  /* 0x000aac1201007387 */ /* 0x0001e80000100800 */
[----:B------:R1:W2:Y:S01]  /*25d10*/  @P2 LDG.E.U8 R81, desc[UR22][R10.64] ;  /* 0x000000160a512981 */ /* 0x0002a2000c1e1100 */
[----:B----4-:R-:W-:-:S03]  /*25d20*/  IADD3 R22, P5, PT, R7, R22, RZ ;  /* 0x0000001607167210 */ /* 0x010fc60007fbe0ff */
[----:B0-----:R-:W4:Y:S04]  /*25d30*/  LDL.LU R18, [R1+0xac4] ;  /* 0x000ac40001127983 */ /* 0x001f280000300800 */
[----:B------:R-:W-:Y:S01]  /*25d40*/  STL [R1+0xab8], R22 ;  /* 0x000ab81601007387 */ /* 0x000fe20000100800 */
[----:B---3--:R-:W-:-:S03]  /*25d50*/  IMAD.X R93, R24, 0x1, R93, P5 ;  /* 0x00000001185d7824 */ /* 0x008fc600028e065d */
[----:B------:R-:W3:Y:S01]  /*25d60*/  LDL.LU R20, [R1+0xacc] ;  /* 0x000acc0001147983 */ /* 0x000ee20000300800 */
[----:B-1----:R-:W-:Y:S02]  /*25d70*/  @P4 IMAD.MOV.U32 R10, RZ, RZ, R22 ;  /* 0x000000ffff0a4224 */ /* 0x002fe400078e0016 */
[----:B------:R-:W-:Y:S01]  /*25d80*/  @P4 IMAD.MOV.U32 R11, RZ, RZ, R93 ;  /* 0x000000ffff0b4224 */ /* 0x000fe200078e005d */
[----:B------:R-:W3:Y:S04]  /*25d90*/  LDL.LU R5, [R1+0xad0] ;  /* 0x000ad00001057983 */ /* 0x000ee80000300800 */
[----:B------:R0:W3:Y:S01]  /*25da0*/  @P4 LDG.E.U8 R89, desc[UR22][R10.64] ;  /* 0x000000160a594981 */ /* 0x0000e2000c1e1100 */
[----:B------:R-:W-:-:S05]  /*25db0*/  IADD3 R25, P2, PT, R7, R25, RZ ;  /* 0x0000001907197210 */ /* 0x000fca0007f5e0ff */
[----:B------:R-:W-:Y:S01]  /*25dc0*/  IMAD.X R9, R24, 0x1, R9, P2 ;  /* 0x0000000118097824 */ /* 0x000fe200010e0609 */
[----:B------:R-:W-:Y:S03]  /*25dd0*/  STL [R1+0xac0], R25 ;  /* 0x000ac01901007387 */ /* 0x000fe60000100800 */
[----:B0-----:R-:W-:Y:S02]  /*25de0*/  IMAD.MOV.U32 R11, RZ, RZ, R9 ;  /* 0x000000ffff0b7224 */ /* 0x001fe400078e0009 */
[----:B------:R-:W-:Y:S01]  /*25df0*/  @P3 IMAD.MOV.U32 R10, RZ, RZ, R25 ;  /* 0x000000ffff0a3224 */ /* 0x000fe200078e0019 */
[----:B------:R0:W-:Y:S04]  /*25e00*/  STL [R1+0xab4], R93 ;  /* 0x000ab45d01007387 */ /* 0x0001e80000100800 */
[----:B------:R1:W3:Y:S04]  /*25e10*/  @P3 LDG.E.U8 R19, desc[UR22][R10.64] ;  /* 0x000000160a133981 */ /* 0x0002e8000c1e1100 */
[----:B0-----:R-:W3:Y:S04]  /*25e20*/  LDL.LU R93, [R1+0xad8] ;  /* 0x000ad800015d7983 */ /* 0x001ee80000300800 */
[----:B------:R0:W-:Y:S04]  /*25e30*/  STL [R1+0xabc], R9 ;  /* 0x000abc0901007387 */ /* 0x0001e80000100800 */
[----:B------:R-:W3:Y:S01]  /*25e40*/  LDL.LU R22, [R1+0xae0] ;  /* 0x000ae00001167983 */ /* 0x000ee20000300800 */
[----:B------:R-:W-:-:S02]  /*25e50*/  ISETP.GT.AND P2, PT, R12, 0x38, PT ;  /* 0x000000380c00780c */ /* 0x000fc40003f44270 */
[----:B------:R-:W-:Y:S02]  /*25e60*/  ISETP.GT.AND P4, PT, R12, 0x39, PT ;  /* 0x000000390c00780c */ /* 0x000fe40003f84270 */
[----:B------:R-:W-:Y:S01]  /*25e70*/  PRMT R53, RZ, 0x7610, R53 ;  /* 0x00007610ff357816 */ /* 0x000fe20000000035 */
[----:B0-----:R-:W3:Y:S01]  /*25e80*/  LDL.LU R9, [R1+0xe68] ;  /* 0x000e680001097983 */ /* 0x001ee20000300800 */
[----:B------:R-:W-:Y:S02]  /*25e90*/  PRMT R45, RZ, 0x7610, R45 ;  /* 0x00007610ff2d7816 */ /* 0x000fe4000000002d */
[----:B--2---:R-:W-:-:S05]  /*25ea0*/  IADD3 R4, P5, PT, R7, R4, RZ ;  /* 0x0000000407047210 */ /* 0x004fca0007fbe0ff */
[----:B------:R-:W-:Y:S01]  /*25eb0*/  STL [R1+0xac8], R4 ;  /* 0x000ac80401007387 */ /* 0x000fe20000100800 */
[----:B-1----:R-:W-:-:S03]  /*25ec0*/  @P2 IMAD.MOV.U32 R10, RZ, RZ, R4 ;  /* 0x000000ffff0a2224 */ /* 0x002fc600078e0004 */
[----:B------:R-:W2:Y:S01]  /*25ed0*/  LDL.LU R25, [R1+0xadc] ;  /* 0x000adc0001197983 */ /* 0x000ea20000300800 */
[----:B----4-:R-:W-:-:S04]  /*25ee0*/  IMAD.X R18, R24, 0x1, R18, P5 ;  /* 0x0000000118127824 */ /* 0x010fc800028e0612 */
[----:B------:R-:W-:-:S05]  /*25ef0*/  @P2 IMAD.MOV.U32 R11, RZ, RZ, R18 ;  /* 0x000000ffff0b2224 */ /* 0x000fca00078e0012 */
[----:B------:R0:W4:Y:S01]  /*25f00*/  @P2 LDG.E.U8 R53, desc[UR22][R10.64] ;  /* 0x000000160a352981 */ /* 0x000122000c1e1100 */
[----:B---3--:R-:W-:-:S05]  /*25f10*/  IADD3 R5, P3, PT, R7, R5, RZ ;  /* 0x0000000507057210 */ /* 0x008fca0007f7e0ff */
[----:B------:R-:W-:Y:S01]  /*25f20*/  IMAD.X R20, R24, 0x1, R20, P3 ;  /* 0x0000000118147824 */ /* 0x000fe200018e0614 */
[----:B------:R-:W-:Y:S04]  /*25f30*/  STL [R1+0xad0], R5 ;  /* 0x000ad00501007387 */ /* 0x000fe80000100800 */
[----:B------:R1:W-:Y:S01]  /*25f40*/  STL [R1+0xac4], R18 ;  /* 0x000ac41201007387 */ /* 0x0003e20000100800 */
[----:B0-----:R-:W-:-:S03]  /*25f50*/  @P4 IMAD.MOV.U32 R10, RZ, RZ, R5 ;  /* 0x000000ffff0a4224 */ /* 0x001fc600078e0005 */
[----:B------:R-:W-:Y:S01]  /*25f60*/  STL [R1+0xacc], R20 ;  /* 0x000acc1401007387 */ /* 0x000fe20000100800 */
[----:B------:R-:W-:-:S03]  /*25f70*/  @P4 IMAD.MOV.U32 R11, RZ, RZ, R20 ;  /* 0x000000ffff0b4224 */ /* 0x000fc600078e0014 */
[----:B-1----:R-:W3:Y:S04]  /*25f80*/  LDL.LU R18, [R1+0xae8] ;  /* 0x000ae80001127983 */ /* 0x002ee80000300800 */
[----:B------:R0:W-:Y:S01]  /*25f90*/  STL [R1+0xe4], R19 ;  /* 0x0000e41301007387 */ /* 0x0001e20000100800 */
[----:B------:R-:W-:-:S03]  /*25fa0*/  IADD3 R93, P6, PT, R7, R93, RZ ;  /* 0x0000005d075d7210 */ /* 0x000fc60007fde0ff */
[----:B------:R1:W3:Y:S04]  /*25fb0*/  @P4 LDG.E.U8 R45, desc[UR22][R10.64] ;  /* 0x000000160a2d4981 */ /* 0x0002e8000c1e1100 */
[----:B0-----:R-:W3:Y:S01]  /*25fc0*/  LDL.LU R19, [R1+0xaf8] ;  /* 0x000af80001137983 */ /* 0x001ee20000300800 */
[----:B------:R-:W-:-:S03]  /*25fd0*/  IADD3 R22, P2, PT, R7, R22, RZ ;  /* 0x0000001607167210 */ /* 0x000fc60007f5e0ff */
[----:B------:R-:W3:Y:S04]  /*25fe0*/  LDL.LU R4, [R1+0x190] ;  /* 0x0001900001047983 */ /* 0x000ee80000300800 */
[----:B------:R-:W3:Y:S04]  /*25ff0*/  LDL.LU R5, [R1+0xaf0] ;  /* 0x000af00001057983 */ /* 0x000ee80000300800 */
[----:B------:R0:W-:Y:S04]  /*26000*/  STL [R1+0xad8], R93 ;  /* 0x000ad85d01007387 */ /* 0x0001e80000100800 */
[----:B------:R-:W3:Y:S04]  /*26010*/  LDL.LU R20, [R1+0x18c] ;  /* 0x00018c0001147983 */ /* 0x000ee80000300800 */
[----:B------:R-:W-:Y:S04]  /*26020*/  STL [R1+0xae0], R22 ;  /* 0x000ae01601007387 */ /* 0x000fe80000100800 */
[----:B------:R-:W3:Y:S01]  /*26030*/  LDL.LU R11, [R1+0xad4] ;  /* 0x000ad400010b7983 */ /* 0x000ee20000300800 */
[----:B------:R-:W-:-:S02]  /*26040*/  ISETP.GT.AND P3, PT, R12, 0x3a, PT ;  /* 0x0000003a0c00780c */ /* 0x000fc40003f64270 */
[----:B------:R-:W-:Y:S02]  /*26050*/  ISETP.GT.AND P5, PT, R12, 0x3b, PT ;  /* 0x0000003b0c00780c */ /* 0x000fe40003fa4270 */
[----:B------:R-:W-:Y:S02]  /*26060*/  PRMT R37, RZ, 0x7610, R37 ;  /* 0x00007610ff257816 */ /* 0x000fe40000000025 */
[----:B------:R-:W-:-:S07]  /*26070*/  PRMT R33, RZ, 0x7610, R33 ;  /* 0x00007610ff217816 */ /* 0x000fce0000000021 */
[----:B-1----:R-:W-:Y:S02]  /*26080*/  @P3 IMAD.MOV.U32 R10, RZ, RZ, R93 ;  /* 0x000000ffff0a3224 */ /* 0x002fe400078e005d */
[C---:B--2---:R-:W-:Y:S02]  /*26090*/  IMAD.X R25, R24.reuse, 0x1, R25, P2 ;  /* 0x0000000118197824 */ /* 0x044fe400010e0619 */
[----:B---3--:R-:W-:-:S05]  /*260a0*/  IMAD.X R11, R24, 0x1, R11, P6 ;  /* 0x00000001180b7824 */ /* 0x008fca00030e060b */
[----:B------:R1:W-:Y:S04]  /*260b0*/  STL [R1+0xad4], R11 ;  /* 0x000ad40b01007387 */ /* 0x0003e80000100800 */
[----:B------:R2:W3:Y:S04]  /*260c0*/  @P3 LDG.E.U8 R37, desc[UR22][R10.64] ;  /* 0x000000160a253981 */ /* 0x0004e8000c1e1100 */
[----:B0-----:R-:W3:Y:S01]  /*260d0*/  LDL.LU R93, [R1+0xe64] ;  /* 0x000e6400015d7983 */ /* 0x001ee20000300800 */
[----:B--2---:R-:W-:Y:S02]  /*260e0*/  @P5 IMAD.MOV.U32 R10, RZ, RZ, R22 ;  /* 0x000000ffff0a5224 */ /* 0x004fe400078e0016 */
[----:B-1----:R-:W-:Y:S01]  /*260f0*/  @P5 IMAD.MOV.U32 R11, RZ, RZ, R25 ;  /* 0x000000ffff0b5224 */ /* 0x002fe200078e0019 */
[----:B------:R0:W-:Y:S04]  /*26100*/  STL [R1+0xadc], R25 ;  /* 0x000adc1901007387 */ /* 0x0001e80000100800 */
[----:B------:R-:W2:Y:S04]  /*26110*/  LDL.LU R22, [R1+0xaec] ;  /* 0x000aec0001167983 */ /* 0x000ea80000300800 */
[----:B------:R1:W2:Y:S04]  /*26120*/  @P5 LDG.E.U8 R33, desc[UR22][R10.64] ;  /* 0x000000160a215981 */ /* 0x0002a8000c1e1100 */
[----:B0-----:R-:W2:Y:S04]  /*26130*/  LDL.LU R25, [R1+0xaf4] ;  /* 0x000af40001197983 */ /* 0x001ea80000300800 */
[----:B------:R-:W2:Y:S01]  /*26140*/  LDL.LU R11, [R1+0xae4] ;  /* 0x000ae400010b7983 */ /* 0x000ea20000300800 */
[----:B------:R-:W-:-:S02]  /*26150*/  ISETP.GT.AND P4, PT, R12, 0x3c, PT ;  /* 0x0000003c0c00780c */ /* 0x000fc40003f84270 */
[C---:B------:R-:W-:Y:S02]  /*26160*/  IADD3 R18, P2, PT, R7.reuse, R18, RZ ;  /* 0x0000001207127210 */ /* 0x040fe40007f5e0ff */
[C---:B------:R-:W-:Y:S02]  /*26170*/  IADD3 R4, P3, PT, R7.reuse, R4, RZ ;  /* 0x0000000407047210 */ /* 0x040fe40007f7e0ff */
[C---:B------:R-:W-:Y:S02]  /*26180*/  IADD3 R19, P5, PT, R7.reuse, R19, RZ ;  /* 0x0000001307137210 */ /* 0x040fe40007fbe0ff */
[----:B------:R-:W-:Y:S01]  /*26190*/  PRMT R65, RZ, 0x7610, R65 ;  /* 0x00007610ff417816 */ /* 0x000fe20000000041 */
[----:B------:R-:W-:Y:S04]  /*261a0*/  STL [R1+0xae8], R18 ;  /* 0x000ae81201007387 */ /* 0x000fe80000100800 */
[----:B-1----:R-:W-:Y:S01]  /*261b0*/  @P4 IMAD.MOV.U32 R10, RZ, RZ, R18 ;  /* 0x000000ffff0a4224 */ /* 0x002fe200078e0012 */
[----:B------:R-:W-:Y:S04]  /*261c0*/  STL [R1+0x190], R4 ;  /* 0x0001900401007387 */ /* 0x000fe80000100800 */
[----:B------:R-:W-:Y:S01]  /*261d0*/  STL [R1+0xaf8], R19 ;  /* 0x000af81301007387 */ /* 0x000fe20000100800 */
[----:B------:R-:W-:Y:S01]  /*261e0*/  IADD3 R5, P6, PT, R7, R5, RZ ;  /* 0x0000000507057210 */ /* 0x000fe20007fde0ff */
[----:B------:R-:W-:Y:S01]  /*261f0*/  IMAD.X R20, R24, 0x1, R20, P3 ;  /* 0x0000000118147824 */ /* 0x000fe200018e0614 */
[----:B------:R-:W-:-:S02]  /*26200*/  ISETP.GT.AND P3, PT, R12, 0x3e, PT ;  /* 0x0000003e0c00780c */ /* 0x000fc40003f64270 */
[----:B------:R-:W-:Y:S02]  /*26210*/  PRMT R73, RZ, 0x7610, R73 ;  /* 0x00007610ff497816 */ /* 0x000fe40000000049 */
[----:B------:R-:W-:Y:S02]  /*26220*/  PRMT R85, RZ, 0x7610, R85 ;  /* 0x00007610ff557816 */ /* 0x000fe40000000055 */
[----:B------:R-:W-:Y:S01]  /*26230*/  PRMT R17, RZ, 0x7610, R17 ;  /* 0x00007610ff117816 */ /* 0x000fe20000000011 */
[----:B--2---:R-:W-:-:S05]  /*26240*/  IMAD.X R11, R24, 0x1, R11, P2 ;  /* 0x00000001180b7824 */ /* 0x004fca00010e060b */
[----:B------:R0:W-:Y:S04]  /*26250*/  STL [R1+0xae4], R11 ;  /* 0x000ae40b01007387 */ /* 0x0001e80000100800 */
[----:B------:R0:W2:Y:S02]  /*26260*/  @P4 LDG.E.U8 R65, desc[UR22][R10.64] ;  /* 0x000000160a414981 */ /* 0x0000a4000c1e1100 */
[----:B0-----:R-:W0:Y:S01]  /*26270*/  S2R R11, SR_TID.X ;  /* 0x00000000000b7919 */ /* 0x001e220000002100 */
[----:B------:R-:W-:Y:S01]  /*26280*/  ISETP.GT.AND P2, PT, R12, 0x3d, PT ;  /* 0x0000003d0c00780c */ /* 0x000fe20003f44270 */
[----:B------:R-:W-:Y:S01]  /*26290*/  IMAD.X R22, R24, 0x1, R22, P6 ;  /* 0x0000000118167824 */ /* 0x000fe200030e0616 */
[----:B------:R-:W-:Y:S01]  /*262a0*/  ISETP.GT.AND P6, PT, R12, 0x3f, PT ;  /* 0x0000003f0c00780c */ /* 0x000fe20003fc4270 */
[----:B------:R-:W-:Y:S01]  /*262b0*/  STL [R1+0x18c], R20 ;  /* 0x00018c1401007387 */ /* 0x000fe20000100800 */
[----:B------:R-:W-:-:S03]  /*262c0*/  IMAD.X R25, R24, 0x1, R25, P5 ;  /* 0x0000000118197824 */ /* 0x000fc600028e0619 */
[----:B------:R-:W-:Y:S04]  /*262d0*/  STL [R1+0xaf0], R5 ;  /* 0x000af00501007387 */ /* 0x000fe80000100800 */
[----:B------:R-:W2:Y:S02]  /*262e0*/  LDL.LU R18, [R1+0x198] ;  /* 0x0001980001127983 */ /* 0x000ea40000300800 */
[----:B------:R-:W-:Y:S02]  /*262f0*/  @P2 IMAD.MOV.U32 R10, RZ, RZ, R5 ;  /* 0x000000ffff0a2224 */ /* 0x000fe400078e0005 */
[----:B------:R-:W-:Y:S04]  /*26300*/  STL [R1+0xaf4], R25 ;  /* 0x000af41901007387 */ /* 0x000fe80000100800 */
[----:B------:R1:W-:Y:S01]  /*26310*/  STL [R1+0xaec], R22 ;  /* 0x000aec1601007387 */ /* 0x0003e20000100800 */
[----:B0-----:R-:W-:-:S04]  /*26320*/  LOP3.LUT R11, R11, 0x3f, RZ, 0xc0, !PT ;  /* 0x0000003f0b0b7812 */ /* 0x001fc800078ec0ff */
[----:B------:R-:W-:Y:S01]  /*26330*/  ISETP.GE.AND P4, PT, R11, R12, PT ;  /* 0x0000000c0b00720c */ /* 0x000fe20003f86270 */
[----:B------:R-:W-:Y:S02]  /*26340*/  @P2 IMAD.MOV.U32 R11, RZ, RZ, R22 ;  /* 0x000000ffff0b2224 */ /* 0x000fe400078e0016 */
[----:B-1----:R-:W4:Y:S04]  /*26350*/  LDL.LU R22, [R1+0x194] ;  /* 0x0001940001167983 */ /* 0x002f280000300800 */
[----:B------:R0:W4:Y:S04]  /*26360*/  @P2 LDG.E.U8 R73, desc[UR22][R10.64] ;  /* 0x000000160a492981 */ /* 0x000128000c1e1100 */
[----:B------:R-:W4:Y:S01]  /*26370*/  LDL.LU R5, [R1+0x1b8] ;  /* 0x0001b80001057983 */ /* 0x000f220000300800 */
[----:B0-----:R-:W-:-:S02]  /*26380*/  @P3 IMAD.MOV.U32 R10, RZ, RZ, R19 ;  /* 0x000000ffff0a3224 */ /* 0x001fc400078e0013 */
[----:B------:R-:W-:Y:S01]  /*26390*/  @P3 IMAD.MOV.U32 R11, RZ, RZ, R25 ;  /* 0x000000ffff0b3224 */ /* 0x000fe200078e0019 */
[----:B------:R-:W-:Y:S04]  /*263a0*/  STL [R1+0xcd8], R7 ;  /* 0x000cd80701007387 */ /* 0x000fe80000100800 */
[----:B------:R-:W-:Y:S04]  /*263b0*/  STL [R1+0xd20], R7 ;  /* 0x000d200701007387 */ /* 0x000fe80000100800 */
[----:B------:R0:W4:Y:S04]  /*263c0*/  @P3 LDG.E.U8 R85, desc[UR22][R10.64] ;  /* 0x000000160a553981 */ /* 0x000128000c1e1100 */
[----:B------:R-:W4:Y:S01]  /*263d0*/  LDL.LU R19, [R1+0x1d8] ;  /* 0x0001d80001137983 */ /* 0x000f220000300800 */
[----:B0-----:R-:W-:-:S03]  /*263e0*/  @P6 IMAD.MOV.U32 R10, RZ, RZ, R4 ;  /* 0x000000ffff0a6224 */ /* 0x001fc600078e0004 */
[----:B------:R-:W4:Y:S01]  /*263f0*/  LDL.LU R4, [R1+0x1b4] ;  /* 0x0001b40001047983 */ /* 0x000f220000300800 */
[----:B------:R-:W-:-:S05]  /*26400*/  @P6 IMAD.MOV.U32 R11, RZ, RZ, R20 ;  /* 0x000000ffff0b6224 */ /* 0x000fca00078e0014 */
[----:B------:R0:W4:Y:S01]  /*26410*/  @P6 LDG.E.U8 R17, desc[UR22][R10.64] ;  /* 0x000000160a116981 */ /* 0x000122000c1e1100 */
[----:B------:R-:W-:Y:S02]  /*26420*/  ISETP.GT.AND P5, PT, R12, RZ, PT ;  /* 0x000000ff0c00720c */ /* 0x000fe40003fa4270 */
[----:B------:R-:W-:Y:S02]  /*26430*/  IADD3 R2, P2, PT, R7, R2, RZ ;  /* 0x0000000207027210 */ /* 0x000fe40007f5e0ff */
[----:B------:R-:W-:-:S03]  /*26440*/  PRMT R60, RZ, 0x7610, R60 ;  /* 0x00007610ff3c7816 */ /* 0x000fc6000000003c */
[----:B------:R-:W-:-:S06]  /*26450*/  IMAD.X R3, R24, 0x1, R3, P2 ;  /* 0x0000000118037824 */ /* 0x000fcc00010e0603 */
[----:B------:R-:W4:Y:S01]  /*26460*/  @P5 LDG.E.U8 R60, desc[UR22][R2.64] ;  /* 0x00000016023c5981 */ /* 0x000f22000c1e1100 */
[----:B---3--:R-:W-:Y:S02]  /*26470*/  PRMT R93, RZ, 0x7610, R93 ;  /* 0x00007610ff5d7816 */ /* 0x008fe4000000005d */
[----:B------:R-:W-:Y:S01]  /*26480*/  PRMT R6, RZ, 0x7610, R6 ;  /* 0x00007610ff067816 */ /* 0x000fe20000000006 */
[----:B------:R-:W-:Y:S01]  /*26490*/  BAR.SYNC.DEFER_BLOCKING 0x0 ;  /* 0x0000000000007b1d */ /* 0x000fe20000010000 */
[----:B--2---:R-:W-:-:S05]  /*264a0*/  IADD3 R18, P3, PT, R8, R18, RZ ;  /* 0x0000001208127210 */ /* 0x004fca0007f7e0ff */
[----:B0-----:R-:W-:Y:S01]  /*264b0*/  @!P4 IMAD.MOV.U32 R10, RZ, RZ, R18 ;  /* 0x000000ffff0ac224 */ /* 0x001fe200078e0012 */
[----:B------:R-:W-:Y:S04]  /*264c0*/  STL [R1+0x198], R18 ;  /* 0x0001981201007387 */ /* 0x000fe80000100800 */
[----:B------:R-:W2:Y:S04]  /*264d0*/  LDL.LU R24, [R1+0x1d4] ;  /* 0x0001d40001187983 */ /* 0x000ea80000300800 */
[----:B------:R-:W3:Y:S01]  /*264e0*/  LDL.LU R20, [R1+0x1f4] ;  /* 0x0001f40001147983 */ /* 0x000ee20000300800 */
[----:B----4-:R-:W-:-:S04]  /*264f0*/  IMAD.X R22, R9, 0x1, R22, P3 ;  /* 0x0000000109167824 */ /* 0x010fc800018e0616 */
[----:B------:R-:W-:Y:S01]  /*26500*/  @!P4 IMAD.MOV.U32 R11, RZ, RZ, R22 ;  /* 0x000000ffff0bc224 */ /* 0x000fe200078e0016 */
[----:B------:R-:W-:-:S04]  /*26510*/  IADD3 R5, P2, PT, R8, R5, RZ ;  /* 0x0000000508057210 */ /* 0x000fc80007f5e0ff */
[----:B------:R0:W4:Y:S02]  /*26520*/  @!P4 LDG.E.U8 R93, desc[UR22][R10.64] ;  /* 0x000000160a5dc981 */ /* 0x000124000c1e1100 */
[----:B0-----:R-:W-:Y:S02]  /*26530*/  IMAD.MOV.U32 R11, RZ, RZ, R5 ;  /* 0x000000ffff0b7224 */ /* 0x001fe400078e0005 */
[----:B------:R-:W-:-:S04]  /*26540*/  IMAD.X R4, R9, 0x1, R4, P2 ;  /* 0x0000000109047824 */ /* 0x000fc800010e0604 */
[----:B------:R-:W-:-:S05]  /*26550*/  IMAD.MOV.U32 R10, RZ, RZ, R4 ;  /* 0x000000ffff0a7224 */ /* 0x000fca00078e0004 */
[-C--:B------:R-:W-:Y:S01]  /*26560*/  @!P4 LOP3.LUT R11, R11, R10.reuse, RZ, 0x3c, !PT ;  /* 0x0000000a0b0bc212 */ /* 0x080fe200078e3cff */
[----:B------:R0:W-:Y:S03]  /*26570*/  STL [R1+0xb0], R17 ;  /* 0x0000b01101007387 */ /* 0x0001e60000100800 */
[----:B------:R-:W-:-:S04]  /*26580*/  @!P4 LOP3.LUT R10, R11, R10, RZ, 0x3c, !PT ;  /* 0x0000000a0b0ac212 */ /* 0x000fc800078e3cff */
[----:B------:R-:W-:Y:S01]  /*26590*/  @!P4 LOP3.LUT R11, R11, R10, RZ, 0x3c, !PT ;  /* 0x0000000a0b0bc212 */ /* 0x000fe200078e3cff */
[----:B0-----:R-:W3:Y:S04]  /*265a0*/  LDL.LU R17, [R1+0x1f8] ;  /* 0x0001f80001117983 */ /* 0x001ee80000300800 */
[----:B------:R0:W4:Y:S01]  /*265b0*/  @!P4 LDG.E.U8 R6, desc[UR22][R10.64] ;  /* 0x000000160a06c981 */ /* 0x000122000c1e1100 */
[----:B------:R-:W-:-:S03]  /*265c0*/  IADD3 R19, P3, PT, R8, R19, RZ ;  /* 0x0000001308137210 */ /* 0x000fc60007f7e0ff */
[----:B------:R-:W-:Y:S04]  /*265d0*/  STL [R1+0x1b8], R5 ;  /* 0x0001b80501007387 */ /* 0x000fe80000100800 */
[----:B------:R1:W-:Y:S01]  /*265e0*/  STL [R1+0x194], R22 ;  /* 0x0001941601007387 */ /* 0x0003e20000100800 */
[----:B0-----:R-:W-:-:S03]  /*265f0*/  IMAD.MOV.U32 R11, RZ, RZ, R19 ;  /* 0x000000ffff0b7224 */ /* 0x001fc600078e0013 */
[----:B------:R-:W-:Y:S04]  /*26600*/  STL [R1+0xce0], R2 ;  /* 0x000ce00201007387 */ /* 0x000fe80000100800 */
[----:B------:R-:W-:Y:S04]  /*26610*/  STL [R1+0xd24], R2 ;  /* 0x000d240201007387 */ /* 0x000fe80000100800 */
[----:B------:R-:W-:Y:S04]  /*26620*/  STL [R1+0xcdc], R3 ;  /* 0x000cdc0301007387 */ /* 0x000fe80000100800 */
[----:B------:R-:W-:Y:S04]  /*26630*/  STL [R1+0xd28], R3 ;  /* 0x000d280301007387 */ /* 0x000fe80000100800 */
[----:B------:R-:W4:Y:S04]  /*26640*/  LDL.LU R25, [R1+0x218] ;  /* 0x0002180001197983 */ /* 0x000f280000300800 */
[----:B------:R-:W-:Y:S04]  /*26650*/  STL [R1+0x1d8], R19 ;  /* 0x0001d81301007387 */ /* 0x000fe80000100800 */
[----:B------:R0:W-:Y:S04]  /*26660*/  STL [R1+0x1b4], R4 ;  /* 0x0001b40401007387 */ /* 0x0001e80000100800 */
[----:B-1----:R-:W4:Y:S04]  /*26670*/  LDL.LU R22, [R1+0x238] ;  /* 0x0002380001167983 */ /* 0x002f280000300800 */
[----:B------:R-:W4:Y:S01]  /*26680*/  LDL.LU R18, [R1+0x278] ;  /* 0x0002780001127983 */ /* 0x000f220000300800 */
[----:B------:R-:W-:-:S03]  /*26690*/  PRMT R21, RZ, 0x7610, R21 ;  /* 0x00007610ff157816 */ /* 0x000fc60000000015 */
[----:B0-----:R-:W4:Y:S04]  /*266a0*/  LDL.LU R4, [R1+0xe60] ;  /* 0x000e600001047983 */ /* 0x001f280000300800 */
[----:B------:R-:W4:Y:S01]  /*266b0*/  LDL.LU R5, [R1+0xe5c] ;  /* 0x000e5c0001057983 */ /* 0x000f220000300800 */
[----:B--2---:R-:W-:-:S04]  /*266c0*/  IMAD.X R24, R9, 0x1, R24, P3 ;  /* 0x0000000109187824 */ /* 0x004fc800018e0618 */
[----:B------:R-:W-:-:S05]  /*266d0*/  IMAD.MOV.U32 R10, RZ, RZ, R24 ;  /* 0x000000ffff0a7224 */ /* 0x000fca00078e0018 */
[----:B------:R-:W-:-:S04]  /*266e0*/  @!P4 LOP3.LUT R11, R11, R10, RZ, 0x3c, !PT ;  /* 0x0000000a0b0bc212 */ /* 0x000fc800078e3cff */
[----:B------:R-:W-:-:S04]  /*266f0*/  @!P4 LOP3.LUT R10, R11, R10, RZ, 0x3c, !PT ;  /* 0x0000000a0b0ac212 */ /* 0x000fc800078e3cff */
[----:B------:R-:W-:-:S05]  /*26700*/  @!P4 LOP3.LUT R11, R11, R10, RZ, 0x3c, !PT ;  /* 0x0000000a0b0bc212 */ /* 0x000fca00078e3cff */
[----:B------:R0:W2:Y:S01]  /*26710*/  @!P4 LDG.E.U8 R21, desc[UR22][R10.64] ;  /* 0x000000160a15c981 */ /* 0x0000a2000c1e1100 */
[----:B---3--:R-:W-:-:S05]  /*26720*/  IADD3 R17, P2, PT, R8, R17, RZ ;  /* 0x0000001108117210 */ /* 0x008fca0007f5e0ff */
[----:B------:R-:W-:Y:S04]  /*26730*/  STL [R1+0x1f8], R17 ;  /* 0x0001f81101007387 */ /* 0x000fe80000100800 */
[----:B----4-:R1:W-:Y:S04]  /*26740*/  STL [R1+0xac], R6 ;  /* 0x0000ac0601007387 */ /* 0x0103e80000100800 */
[----:B-1----:R-:W3:Y:S01]  /*26750*/  LDL.LU R6, [R1+0xe58] ;  /* 0x000e580001067983 */ /* 0x002ee20000300800 */
[----:B------:R-:W-:Y:S02]  /*26760*/  IMAD.X R20, R9, 0x1, R20, P2 ;  /* 0x0000000109147824 */ /* 0x000fe400010e0614 */
[----:B0-----:R-:W-:Y:S01]  /*26770*/  @!P4 IMAD.MOV.U32 R10, RZ, RZ, R17 ;  /* 0x000000ffff0ac224 */ /* 0x001fe200078e0011 */
[----:B------:R0:W-:Y:S01]  /*26780*/  STL [R1+0x1d4], R24 ;  /* 0x0001d41801007387 */ /* 0x0001e20000100800 */
[----:B------:R-:W-:-:S03]  /*26790*/  @!P4 IMAD.MOV.U32 R11, RZ, RZ, R20 ;  /* 0x000000ffff0bc224 */ /* 0x000fc600078e0014 */
[----:B0-----:R-:W4:Y:S04]  /*267a0*/  LDL.LU R24, [R1+0xe54] ;  /* 0x000e540001187983 */ /* 0x001f280000300800 */
[----:B------:R-:W4:Y:S04]  /*267b0*/  LDL.LU R19, [R1+0x234] ;  /* 0x0002340001137983 */ /* 0x000f280000300800 */
[----:B------:R-:W-:Y:S04]  /*267c0*/  STL [R1+0x1f4], R20 ;  /* 0x0001f41401007387 */ /* 0x000fe80000100800 */
[----:B--2---:R0:W-:Y:S04]  /*267d0*/  STL [R1+0xb8], R21 ;  /* 0x0000b81501007387 */ /* 0x0041e80000100800 */
[----:B0-----:R-:W2:Y:S01]  /*267e0*/  LDL.LU R21, [R1+0x274] ;  /* 0x0002740001157983 */ /* 0x001ea20000300800 */
[----:B---3--:R-:W-:-:S06]  /*267f0*/  PRMT R6, RZ, 0x7610, R6 ;  /* 0x00007610ff067816 */ /* 0x008fcc0000000006 */
[----:B------:R0:W3:Y:S04]  /*26800*/  @!P4 LDG.E.U8 R6, desc[UR22][R10.64] ;  /* 0x000000160a06c981 */ /* 0x0000e8000c1e1100 */
[----:B------:R-:W2:Y:S01]  /*26810*/  LDL.LU R11, [R1+0x214] ;  /* 0x00021400010b7983 */ /* 0x000ea20000300800 */
[C---:B------:R-:W-:Y:S02]  /*26820*/  IADD3 R25, P2, PT, R8.reuse, R25, RZ ;  /* 0x0000001908197210 */ /* 0x040fe40007f5e0ff */
[----:B------:R-:W-:Y:S02]  /*26830*/  IADD3 R22, P3, PT, R8, R22, RZ ;  /* 0x0000001608167210 */ /* 0x000fe40007f7e0ff */
[----:B----4-:R-:W-:Y:S01]  /*26840*/  PRMT R24, RZ, 0x7610, R24 ;  /* 0x00007610ff187816 */ /* 0x010fe20000000018 */
[----:B0-----:R-:W-:-:S02]  /*26850*/  @!P4 IMAD.MOV.U32 R10, RZ, RZ, R25 ;  /* 0x000000ffff0ac224 */ /* 0x001fc400078e0019 */
[C---:B------:R-:W-:Y:S01]  /*26860*/  IMAD.X R19, R9.reuse, 0x1, R19, P3 ;  /* 0x0000000109137824 */ /* 0x040fe200018e0613 */
[----:B------:R-:W-:Y:S01]  /*26870*/  PRMT R5, RZ, 0x7610, R5 ;  /* 0x00007610ff057816 */ /* 0x000fe20000000005 */
[----:B---3--:R0:W-:Y:S04]  /*26880*/  STL [R1+0xc0], R6 ;  /* 0x0000c00601007387 */ /* 0x0081e80000100800 */
[----:B0-----:R-:W3:Y:S01]  /*26890*/  LDL.LU R6, [R1+0x298] ;  /* 0x0002980001067983 */ /* 0x001ee20000300800 */
[----:B--2---:R-:W-:-:S03]  /*268a0*/  IMAD.X R11, R9, 0x1, R11, P2 ;  /* 0x00000001090b7824 */ /* 0x004fc600010e060b */
[----:B------:R-:W-:Y:S04]  /*268b0*/  STL [R1+0x218], R25 ;  /* 0x0002181901007387 */ /* 0x000fe80000100800 */
[----:B------:R-:W2:Y:S04]  /*268c0*/  LDL.LU R17, [R1+0x2b8] ;  /* 0x0002b80001117983 */ /* 0x000ea80000300800 */
[----:B------:R-:W4:Y:S04]  /*268d0*/  LDL.LU R20, [R1+0x2d8] ;  /* 0x0002d80001147983 */ /* 0x000f280000300800 */
[----:B------:R-:W-:Y:S04]  /*268e0*/  STL [R1+0x238], R22 ;  /* 0x0002381601007387 */ /* 0x000fe80000100800 */
[----:B------:R0:W-:Y:S04]  /*268f0*/  STL [R1+0x214], R11 ;  /* 0x0002140b01007387 */ /* 0x0001e80000100800 */
[----:B------:R1:W2:Y:S02]  /*26900*/  @!P4 LDG.E.U8 R24, desc[UR22][R10.64] ;  /* 0x000000160a18c981 */ /* 0x0002a4000c1e1100 */
[----:B-1----:R-:W-:-:S02]  /*26910*/  IMAD.MOV.U32 R10, RZ, RZ, R19 ;  /* 0x000000ffff0a7224 */ /* 0x002fc400078e0013 */
[----:B0-----:R-:W-:-:S05]  /*26920*/  IMAD.MOV.U32 R11, RZ, RZ, R22 ;  /* 0x000000ffff0b7224 */ /* 0x001fca00078e0016 */
[----:B------:R-:W-:-:S04]  /*26930*/  @!P4 LOP3.LUT R11, R11, R10, RZ, 0x3c, !PT ;  /* 0x0000000a0b0bc212 */ /* 0x000fc800078e3cff */
[----:B------:R-:W-:-:S04]  /*26940*/  @!P4 LOP3.LUT R10, R11, R10, RZ, 0x3c, !PT ;  /* 0x0000000a0b0ac212 */ /* 0x000fc800078e3cff */
[----:B------:R-:W-:-:S05]  /*26950*/  @!P4 LOP3.LUT R11, R11, R10, RZ, 0x3c, !PT ;  /* 0x0000000a0b0bc212 */ /* 0x000fca00078e3cff */
[----:B------:R0:W2:Y:S01]  /*26960*/  @!P4 LDG.E.U8 R5, desc[UR22][R10.64] ;  /* 0x000000160a05c981 */ /* 0x0000a2000c1e1100 */
[----:B------:R-:W-:Y:S02]  /*26970*/  IADD3 R18, P2, PT, R8, R18, RZ ;  /* 0x0000001208127210 */ /* 0x000fe40007f5e0ff */
[----:B------:R-:W-:-:S03]  /*26980*/  PRMT R4, RZ, 0x7610, R4 ;  /* 0x00007610ff047816 */ /* 0x000fc60000000004 */
[----:B------:R-:W-:Y:S01]  /*26990*/  IMAD.X R21, R9, 0x1, R21, P2 ;  /* 0x0000000109157824 */ /* 0x000fe200010e0615 */
[----:B------:R-:W-:Y:S04]  /*269a0*/  STL [R1+0x278], R18 ;  /* 0x0002781201007387 */ /* 0x000fe80000100800 */
[----:B------:R-:W3:Y:S01]  /*269b0*/  LDL.LU R25, [R1+0x2b4] ;  /* 0x0002b40001197983 */ /* 0x000ee20000300800 */
[----:B0-----:R-:W-:Y:S02]  /*269c0*/  IMAD.MOV.U32 R11, RZ, RZ, R21 ;  /* 0x000000ffff0b7224 */ /* 0x001fe400078e0015 */
[----:B------:R-:W-:Y:S01]  /*269d0*/  @!P4 IMAD.MOV.U32 R10, RZ, RZ, R18 ;  /* 0x000000ffff0ac224 */ /* 0x000fe200078e0012 */
[----:B------:R0:W-:Y:S04]  /*269e0*/  STL [R1+0x234], R19 ;  /* 0x0002341301007387 */ /* 0x0001e80000100800 */
[----:B------:R1:W3:Y:S04]  /*269f0*/  @!P4 LDG.E.U8 R4, desc[UR22][R10.64] ;  /* 0x000000160a04c981 */ /* 0x0002e8000c1e1100 */
[----:B0-----:R-:W3:Y:S04]  /*26a00*/  LDL.LU R19, [R1+0xe50] ;  /* 0x000e500001137983 */ /* 0x001ee80000300800 */
[----:B------:R-:W3:Y:S04]  /*26a10*/  LDL.LU R22, [R1+0xe4c] ;  /* 0x000e4c0001167983 */ /* 0x000ee80000300800 */
[----:B--2---:R0:W-:Y:S04]  /*26a20*/  STL [R1+0xd4], R5 ;  /* 0x0000d40501007387 */ /* 0x0041e80000100800 */
[----:B0-----:R-:W2:Y:S04]  /*26a30*/  LDL.LU R5, [R1+0xe48] ;  /* 0x000e480001057983 */ /* 0x001ea80000300800 */
[----:B------:R0:W-:Y:S04]  /*26a40*/  STL [R1+0x274], R21 ;  /* 0x0002741501007387 */ /* 0x0001e80000100800 */
[----:B0-----:R-:W4:Y:S04]  /*26a50*/  LDL.LU R21, [R1+0x2d4] ;  /* 0x0002d40001157983 */ /* 0x001f280000300800 */
[----:B------:R-:W4:Y:S01]  /*26a60*/  LDL.LU R11, [R1+0x294] ;  /* 0x00029400010b7983 */ /* 0x000f220000300800 */
[----:B---3--:R-:W-:-:S05]  /*26a70*/  IADD3 R6, P2, PT, R8, R6, RZ ;  /* 0x0000000608067210 */ /* 0x008fca0007f5e0ff */
[----:B-1----:R-:W-:Y:S01]  /*26a80*/  @!P4 IMAD.MOV.U32 R10, RZ, RZ, R6 ;  /* 0x000000ffff0ac224 */ /* 0x002fe200078e0006 */
[----:B--2---:R-:W-:Y:S01]  /*26a90*/  PRMT R5, RZ, 0x7610, R5 ;  /* 0x00007610ff057816 */ /* 0x004fe20000000005 */
[----:B----4-:R-:W-:-:S05]  /*26aa0*/  IMAD.X R11, R9, 0x1, R11, P2 ;  /* 0x00000001090b7824 */ /* 0x010fca00010e060b */
[----:B------:R-:W2:Y:S01]  /*26ab0*/  @!P4 LDG.E.U8 R5, desc[UR22][R10.64] ;  /* 0x000000160a05c981 */ /* 0x000ea2000c1e1100 */
[C---:B------:R-:W-:Y:S02]  /*26ac0*/  IADD3 R17, P3, PT, R8.reuse, R17, RZ ;  /* 0x0000001108117210 */ /* 0x040fe40007f7e0ff */
[----:B------:R-:W-:Y:S01]  /*26ad0*/  IADD3 R20, P2, PT, R8, R20, RZ ;  /* 0x0000001408147210 */ /* 0x000fe20007f5e0ff */
[----:B------:R0:W-:Y:S02]  /*26ae0*/  STL [R1+0xd8], R4 ;  /* 0x0000d80401007387 */ /* 0x0001e40000100800 */
[----:B------:R-:W-:Y:S02]  /*26af0*/  IMAD.X R25, R9, 0x1, R25, P3 ;  /* 0x0000000109197824 */ /* 0x000fe400018e0619 */
[----:B0-----:R-:W3:Y:S04]  /*26b00*/  LDL.LU R4, [R1+0x2f8] ;  /* 0x0002f80001047983 */ /* 0x001ee80000300800 */
[----:B------:R0:W-:Y:S04]  /*26b10*/  STL [R1+0x298], R6 ;  /* 0x0002980601007387 */ /* 0x0001e80000100800 */
[----:B------:R-:W4:Y:S04]  /*26b20*/  LDL.LU R18, [R1+0x318] ;  /* 0x0003180001127983 */ /* 0x000f280000300800 */
[----:B------:R-:W-:Y:S04]  /*26b30*/  STL [R1+0x2b8], R17 ;  /* 0x0002b81101007387 */ /* 0x000fe80000100800 */
[----:B------:R-:W-:Y:S04]  /*26b40*/  STL [R1+0x294], R11 ;  /* 0x0002940b01007387 */ /* 0x000fe80000100800 */
[----:B------:R-:W-:Y:S04]  /*26b50*/  STL [R1+0x2d8], R20 ;  /* 0x0002d81401007387 */ /* 0x000fe80000100800 */
[----:B0-----:R-:W4:Y:S04]  /*26b60*/  LDL.LU R6, [R1+0x338] ;  /* 0x0003380001067983 */ /* 0x001f280000300800 */
[----:B------:R-:W-:Y:S04]  /*26b70*/  STL [R1+0x2b4], R25 ;  /* 0x0002b41901007387 */ /* 0x000fe80000100800 */
[----:B--2---:R0:W-:Y:S04]  /*26b80*/  STL [R1+0xd0], R5 ;  /* 0x0000d00501007387 */ /* 0x0041e80000100800 */
[----:B0-----:R-:W2:Y:S01]  /*26b90*/  LDL.LU R5, [R1+0xe44] ;  /* 0x000e440001057983 */ /* 0x001ea20000300800 */
[----:B------:R-:W-:Y:S01]  /*26ba0*/  PRMT R22, RZ, 0x7610, R22 ;  /* 0x00007610ff167816 */ /* 0x000fe20000000016 */
[----:B------:R-:W-:-:S02]  /*26bb0*/  IMAD.MOV.U32 R11, RZ, RZ, R25 ;  /* 0x000000ffff0b7224 */ /* 0x000fc400078e0019 */
[----:B------:R-:W-:Y:S01]  /*26bc0*/  @!P4 IMAD.MOV.U32 R10, RZ, RZ, R17 ;  /* 0x000000ffff0ac224 */ /* 0x000fe200078e0011 */
[----:B------:R-:W4:Y:S01]  /*26bd0*/  LDL.LU R25, [R1+0xe40] ;  /* 0x000e400001197983 */ /* 0x000f220000300800 */
[----:B------:R-:W-:Y:S01]  /*26be0*/  IMAD.X R21, R9, 0x1, R21, P2 ;  /* 0x0000000109157824 */ /* 0x000fe200010e0615 */
[----:B---3--:R-:W-:Y:S02]  /*26bf0*/  IADD3 R4, P2, PT, R8, R4, RZ ;  /* 0x0000000408047210 */ /* 0x008fe40007f5e0ff */
[----:B------:R0:W3:Y:S04]  /*26c00*/  @!P4 LDG.E.U8 R22, desc[UR22][R10.64] ;  /* 0x000000160a16c981 */ /* 0x0000e8000c1e1100 */
[----:B------:R-:W3:Y:S01]  /*26c10*/  LDL.LU R17, [R1+0x314] ;  /* 0x0003140001117983 */ /* 0x000ee20000300800 */
[----:B0-----:R-:W-:-:S02]  /*26c20*/  @!P4 IMAD.MOV.U32 R10, RZ, RZ, R20 ;  /* 0x000000ffff0ac224 */ /* 0x001fc400078e0014 */
[----:B------:R-:W-:Y:S01]  /*26c30*/  @!P4 IMAD.MOV.U32 R11, RZ, RZ, R21 ;  /* 0x000000ffff0bc224 */ /* 0x000fe200078e0015 */
[----:B------:R0:W-:Y:S04]  /*26c40*/  STL [R1+0x2d4], R21 ;  /* 0x0002d41501007387 */ /* 0x0001e80000100800 */
[----:B0-----:R-:W3:Y:S04]  /*26c50*/  LDL.LU R21, [R1+0x334] ;  /* 0x0003340001157983 */ /* 0x001ee80000300800 */
[----:B------:R-:W-:Y:S01]  /*26c60*/  STL [R1+0x2f8], R4 ;  /* 0x0002f80401007387 */ /* 0x000fe20000100800 */
[----:B--2---:R-:W-:-:S06]  /*26c70*/  PRMT R5, RZ, 0x7610, R5 ;  /* 0x00007610ff057816 */ /* 0x004fcc0000000005 */
[----:B------:R0:W2:Y:S04]  /*26c80*/  @!P4 LDG.E.U8 R5, desc[UR22][R10.64] ;  /* 0x000000160a05c981 */ /* 0x0000a8000c1e1100 */
[----:B------:R-:W2:Y:S01]  /*26c90*/  LDL.LU R10, [R1+0x2f4] ;  /* 0x0002f400010a7983 */ /* 0x000ea20000300800 */
[----:B0-----:R-:W-:Y:S01]  /*26ca0*/  IMAD.MOV.U32 R11, RZ, RZ, R4 ;  /* 0x000000ffff0b7224 */ /* 0x001fe200078e0004 */
[----:B----4-:R-:W-:Y:S02]  /*26cb0*/  IADD3 R18, P3, PT, R8, R18, RZ ;  /* 0x0000001208127210 */ /* 0x010fe40007f7e0ff */
[----:B------:R-:W4:Y:S04]  /*26cc0*/  LDL.LU R20, [R1+0x358] ;  /* 0x0003580001147983 */ /* 0x000f280000300800 */
[----:B---3--:R0:W-:Y:S01]  /*26cd0*/  STL [R1+0xcc], R22 ;  /* 0x0000cc1601007387 */ /* 0x0081e20000100800 */
[----:B------:R-:W-:-:S03]  /*26ce0*/  PRMT R25, RZ, 0x7610, R25 ;  /* 0x00007610ff197816 */ /* 0x000fc60000000019 */
[----:B0-----:R-:W3:Y:S04]  /*26cf0*/  LDL.LU R22, [R1+0x374] ;  /* 0x0003740001167983 */ /* 0x001ee80000300800 */
[----:B--2---:R0:W-:Y:S01]  /*26d00*/  STL [R1+0xbc], R5 ;  /* 0x0000bc0501007387 */ /* 0x0041e20000100800 */
[----:B------:R-:W-:-:S03]  /*26d10*/  IMAD.X R10, R9, 0x1, R10, P2 ;  /* 0x00000001090a7824 */ /* 0x000fc600010e060a */
[----:B0-----:R-:W2:Y:S02]  /*26d20*/  LDL.LU R5, [R1+0x378] ;  /* 0x0003780001057983 */ /* 0x001ea40000300800 */
[-C--:B------:R-:W-:Y:S02]  /*26d30*/  @!P4 LOP3.LUT R11, R11, R10.reuse, RZ, 0x3c, !PT ;  /* 0x0000000a0b0bc212 */ /* 0x080fe400078e3cff */
[----:B------:R-:W2:Y:S04]  /*26d40*/  LDL.LU R4, [R1+0x398] ;  /* 0x0003980001047983 */ /* 0x000ea80000300800 */
[----:B------:R-:W-:Y:S04]  /*26d50*/  STL [R1+0x318], R18 ;  /* 0x0003181201007387 */ /* 0x000fe80000100800 */
[----:B------:R0:W-:Y:S02]  /*26d60*/  STL [R1+0x2f4], R10 ;  /* 0x0002f40a01007387 */ /* 0x0001e40000100800 */
[----:B0-----:R-:W-:-:S04]  /*26d70*/  @!P4 LOP3.LUT R10, R11, R10, RZ, 0x3c, !PT ;  /* 0x0000000a0b0ac212 */ /* 0x001fc800078e3cff */
[----:B------:R-:W-:-:S05]  /*26d80*/  @!P4 LOP3.LUT R11, R11, R10, RZ, 0x3c, !PT ;  /* 0x0000000a0b0bc212 */ /* 0x000fca00078e3cff */
[----:B------:R0:W2:Y:S01]  /*26d90*/  @!P4 LDG.E.U8 R25, desc[UR22][R10.64] ;  /* 0x000000160a19c981 */ /* 0x0000a2000c1e1100 */
[----:B------:R-:W-:-:S05]  /*26da0*/  IADD3 R6, P2, PT, R8, R6, RZ ;  /* 0x0000000608067210 */ /* 0x000fca0007f5e0ff */
[----:B------:R-:W-:Y:S01]  /*26db0*/  STL [R1+0x338], R6 ;  /* 0x0003380601007387 */ /* 0x000fe20000100800 */
[C---:B------:R-:W-:Y:S01]  /*26dc0*/  IMAD.X R17, R9.reuse, 0x1, R17, P3 ;  /* 0x0000000109117824 */ /* 0x040fe200018e0611 */
[----:B------:R-:W-:Y:S01]  /*26dd0*/  PRMT R19, RZ, 0x7610, R19 ;  /* 0x00007610ff137816 */ /* 0x000fe20000000013 */
[----:B0-----:R-:W-:Y:S02]  /*26de0*/  @!P4 IMAD.MOV.U32 R10, RZ, RZ, R18 ;  /* 0x000000ffff0ac224 */ /* 0x001fe400078e0012 */
[----:B------:R-:W-:Y:S02]  /*26df0*/  @!P4 IMAD.MOV.U32 R11, RZ, RZ, R17 ;  /* 0x000000ffff0bc224 */ /* 0x000fe400078e0011 */
[----:B------:R-:W-:-:S03]  /*26e00*/  IMAD.X R21, R9, 0x1, R21, P2 ;  /* 0x0000000109157824 */ /* 0x000fc600010e0615 */
[----:B------:R0:W3:Y:S04]  /*26e10*/  @!P4 LDG.E.U8 R19, desc[UR22][R10.64] ;  /* 0x000000160a13c981 */ /* 0x0000e8000c1e1100 */
[----:B--2---:R1:W-:Y:S04]  /*26e20*/  STL [R1+0xa8], R25 ;  /* 0x0000a81901007387 */ /* 0x0043e80000100800 */
[----:B-1----:R-:W2:Y:S01]  /*26e30*/  LDL.LU R25, [R1+0xe3c] ;  /* 0x000e3c0001197983 */ /* 0x002ea20000300800 */
[----:B0-----:R-:W-:Y:S02]  /*26e40*/  IMAD.MOV.U32 R10, RZ, RZ, R21 ;  /* 0x000000ffff0a7224 */ /* 0x001fe400078e0015 */
[----:B------:R-:W-:-:S05]  /*26e50*/  IMAD.MOV.U32 R11, RZ, RZ, R6 ;  /* 0x000000ffff0b7224 */ /* 0x000fca00078e0006 */
[----:B------:R-:W-:-:S04]  /*26e60*/  @!P4 LOP3.LUT R11, R11, R10, RZ, 0x3c, !PT ;  /* 0x0000000a0b0bc212 */ /* 0x000fc800078e3cff */
[----:B------:R-:W-:-:S04]  /*26e70*/  @!P4 LOP3.LUT R10, R11, R10, RZ, 0x3c, !PT ;  /* 0x0000000a0b0ac212 */ /* 0x000fc800078e3cff */
[----:B------:R-:W-:Y:S02]  /*26e80*/  @!P4 LOP3.LUT R11, R11, R10, RZ, 0x3c, !PT ;  /* 0x0000000a0b0bc212 */ /* 0x000fe400078e3cff */
[----:B--2---:R-:W-:-:S06]  /*26e90*/  PRMT R25, RZ, 0x7610, R25 ;  /* 0x00007610ff197816 */ /* 0x004fcc0000000019 */
[----:B------:R0:W2:Y:S04]  /*26ea0*/  @!P4 LDG.E.U8 R25, desc[UR22][R10.64] ;  /* 0x000000160a19c981 */ /* 0x0000a8000c1e1100 */
[----:B------:R1:W-:Y:S01]  /*26eb0*/  STL [R1+0x314], R17 ;  /* 0x0003141101007387 */ /* 0x0003e20000100800 */
[----:B----4-:R-:W-:-:S03]  /*26ec0*/  IADD3 R20, P3, PT, R8, R20, RZ ;  /* 0x0000001408147210 */ /* 0x010fc60007f7e0ff */
[----:B-1----:R-:W4:Y:S04]  /*26ed0*/  LDL.LU R17, [R1+0xe38] ;  /* 0x000e380001117983 */ /* 0x002f280000300800 */
[----:B------:R-:W4:Y:S04]  /*26ee0*/  LDL.LU R18, [R1+0xe34] ;  /* 0x000e340001127983 */ /* 0x000f280000300800 */
[----:B---3--:R1:W-:Y:S01]  /*26ef0*/  STL [R1+0xa4], R19 ;  /* 0x0000a41301007387 */ /* 0x0083e20000100800 */
[----:B0-----:R-:W-:-:S03]  /*26f00*/  IMAD.MOV.U32 R11, RZ, RZ, R20 ;  /* 0x000000ffff0b7224 */ /* 0x001fc600078e0014 */
[----:B-1----:R-:W3:Y:S04]  /*26f10*/  LDL.LU R19, [R1+0xe30] ;  /* 0x000e300001137983 */ /* 0x002ee80000300800 */
[----:B------:R0:W-:Y:S04]  /*26f20*/  STL [R1+0x334], R21 ;  /* 0x0003341501007387 */ /* 0x0001e80000100800 */
[----:B0-----:R-:W3:Y:S04]  /*26f30*/  LDL.LU R21, [R1+0xe2c] ;  /* 0x000e2c0001157983 */ /* 0x001ee80000300800 */
[----:B------:R-:W4:Y:S04]  /*26f40*/  LDL.LU R6, [R1+0x3b8] ;  /* 0x0003b80001067983 */ /* 0x000f280000300800 */
[----:B--2---:R0:W-:Y:S04]  /*26f50*/  STL [R1+0xa0], R25 ;  /* 0x0000a01901007387 */ /* 0x0041e80000100800 */
[----:B0-----:R-:W2:Y:S04]  /*26f60*/  LDL.LU R25, [R1+0xe28] ;  /* 0x000e280001197983 */ /* 0x001ea80000300800 */
[----:B------:R0:W-:Y:S04]  /*26f70*/  STL [R1+0x358], R20 ;  /* 0x0003581401007387 */ /* 0x0001e80000100800 */
[----:B0-----:R-:W4:Y:S04]  /*26f80*/  LDL.LU R20, [R1+0xe24] ;  /* 0x000e240001147983 */ /* 0x001f280000300800 */
[----:B------:R-:W4:Y:S01]  /*26f90*/  LDL.LU R10, [R1+0x354] ;  /* 0x00035400010a7983 */ /* 0x000f220000300800 */
[----:B------:R-:W-:-:S05]  /*26fa0*/  IADD3 R5, P2, PT, R8, R5, RZ ;  /* 0x0000000508057210 */ /* 0x000fca0007f5e0ff */
[----:B------:R-:W-:Y:S01]  /*26fb0*/  STL [R1+0x378], R5 ;  /* 0x0003780501007387 */ /* 0x000fe20000100800 */
[C---:B------:R-:W-:Y:S01]  /*26fc0*/  IMAD.X R22, R9.reuse, 0x1, R22, P2 ;  /* 0x0000000109167824 */ /* 0x040fe200010e0616 */
[----:B---3--:R-:W-:Y:S02]  /*26fd0*/  PRMT R21, RZ, 0x7610, R21 ;  /* 0x00007610ff157816 */ /* 0x008fe40000000015 */
[----:B--2---:R-:W-:Y:S01]  /*26fe0*/  PRMT R25, RZ, 0x7610, R25 ;  /* 0x00007610ff197816 */ /* 0x004fe20000000019 */
[----:B----4-:R-:W-:-:S05]  /*26ff0*/  IMAD.X R10, R9, 0x1, R10, P3 ;  /* 0x00000001090a7824 */ /* 0x010fca00018e060a */
[-C--:B------:R-:W-:Y:S01]  /*27000*/  @!P4 LOP3.LUT R11, R11, R10.reuse, RZ, 0x3c, !PT ;  /* 0x0000000a0b0bc212 */ /* 0x080fe200078e3cff */
[----:B------:R0:W-:Y:S03]  /*27010*/  STL [R1+0x354], R10 ;  /* 0x0003540a01007387 */ /* 0x0001e60000100800 */
[----:B0-----:R-:W-:-:S04]  /*27020*/  @!P4 LOP3.LUT R10, R11, R10, RZ, 0x3c, !PT ;  /* 0x0000000a0b0ac212 */ /* 0x001fc800078e3cff */
[----:B------:R-:W-:-:S05]  /*27030*/  @!P4 LOP3.LUT R11, R11, R10, RZ, 0x3c, !PT ;  /* 0x0000000a0b0bc212 */ /* 0x000fca00078e3cff */
[----:B------:R0:W2:Y:S02]  /*27040*/  @!P4 LDG.E.U8 R21, desc[UR22][R10.64] ;  /* 0x000000160a15c981 */ /* 0x0000a4000c1e1100 */
[----:B0-----:R-:W-:Y:S02]  /*27050*/  @!P4 IMAD.MOV.U32 R10, RZ, RZ, R5 ;  /* 0x000000ffff0ac224 */ /* 0x001fe400078e0005 */
[----:B------:R-:W-:-:S05]  /*27060*/  @!P4 IMAD.MOV.U32 R11, RZ, RZ, R22 ;  /* 0x000000ffff0bc224 */ /* 0x000fca00078e0016 */
[----:B------:R-:W3:Y:S01]  /*27070*/  @!P4 LDG.E.U8 R25, desc[UR22][R10.64] ;  /* 0x000000160a19c981 */ /* 0x000ee2000c1e1100 */
[----:B------:R-:W-:-:S03]  /*27080*/  IADD3 R4, P2, PT, R8, R4, RZ ;  /* 0x0000000408047210 */ /* 0x000fc60007f5e0ff */
[----:B------:R-:W-:Y:S04]  /*27090*/  STL [R1+0x374], R22 ;  /* 0x0003741601007387 */ /* 0x000fe80000100800 */
[----:B--2---:R0:W-:Y:S04]  /*270a0*/  STL [R1+0x9c], R21 ;  /* 0x00009c1501007387 */ /* 0x0041e80000100800 */
[----:B0-----:R-:W2:Y:S04]  /*270b0*/  LDL.LU R21, [R1+0xe20] ;  /* 0x000e200001157983 */ /* 0x001ea80000300800 */
[----:B------:R-:W4:Y:S04]  /*270c0*/  LDL.LU R22, [R1+0xe1c] ;  /* 0x000e1c0001167983 */ /* 0x000f280000300800 */
[----:B------:R-:W2:Y:S04]  /*270d0*/  LDL.LU R5, [R1+0xe18] ;  /* 0x000e180001057983 */ /* 0x000ea80000300800 */
[----:B------:R-:W-:Y:S04]  /*270e0*/  STL [R1+0x398], R4 ;  /* 0x0003980401007387 */ /* 0x000fe80000100800 */
[----:B---3--:R0:W-:Y:S04]  /*270f0*/  STL [R1+0x98], R25 ;  /* 0x0000981901007387 */ /* 0x0081e80000100800 */
[----:B0-----:R-:W3:Y:S04]  /*27100*/  LDL.LU R25, [R1+0xe14] ;  /* 0x000e140001197983 */ /* 0x001ee80000300800 */
[----:B------:R-:W2:Y:S01]  /*27110*/  LDL.LU R11, [R1+0x394] ;  /* 0x00039400010b7983 */ /* 0x000ea20000300800 */
[----:B------:R-:W-:Y:S01]  /*27120*/  @!P4 IMAD.MOV.U32 R10, RZ, RZ, R4 ;  /* 0x000000ffff0ac224 */ /* 0x000fe200078e0004 */
[----:B---3--:R-:W-:Y:S01]  /*27130*/  PRMT R25, RZ, 0x7610, R25 ;  /* 0x00007610ff197816 */ /* 0x008fe20000000019 */
[----:B--2---:R-:W-:-:S05]  /*27140*/  IMAD.X R11, R9, 0x1, R11, P2 ;  /* 0x00000001090b7824 */ /* 0x004fca00010e060b */
[----:B------:R-:W2:Y:S04]  /*27150*/  @!P4 LDG.E.U8 R25, desc[UR22][R10.64] ;  /* 0x000000160a19c981 */ /* 0x000ea8000c1e1100 */
[----:B------:R-:W-:Y:S04]  /*27160*/  STL [R1+0x394], R11 ;  /* 0x0003940b01007387 */ /* 0x000fe80000100800 */
[----:B------:R-:W3:Y:S04]  /*27170*/  LDL.LU R4, [R1+0xe10] ;  /* 0x000e100001047983 */ /* 0x000ee80000300800 */
[----:B--2---:R0:W-:Y:S04]  /*27180*/  STL [R1+0x94], R25 ;  /* 0x0000941901007387 */ /* 0x0041e80000100800 */
[----:B0-----:R-:W2:Y:S04]  /*27190*/  LDL.LU R25, [R1+0xe0c] ;  /* 0x000e0c0001197983 */ /* 0x001ea80000300800 */
[----:B------:R-:W2:Y:S01]  /*271a0*/  LDL.LU R11, [R1+0x3b4] ;  /* 0x0003b400010b7983 */ /* 0x000ea20000300800 */
[----:B------:R-:W-:-:S02]  /*271b0*/  IADD3 R6, P2, PT, R8, R6, RZ ;  /* 0x0000000608067210 */ /* 0x000fc40007f5e0ff */
[----:B------:R-:W-:-:S03]  /*271c0*/  PRMT R5, RZ, 0x7610, R5 ;  /* 0x00007610ff057816 */ /* 0x000fc60000000005 */
[----:B------:R-:W-:Y:S02]  /*271d0*/  @!P4 IMAD.MOV.U32 R10, RZ, RZ, R6 ;  /* 0x000000ffff0ac224 */ /* 0x000fe400078e0006 */
[----:B--2---:R-:W-:-:S05]  /*271e0*/  IMAD.X R11, R9, 0x1, R11, P2 ;  /* 0x00000001090b7824 */ /* 0x004fca00010e060b */
[----:B------:R-:W2:Y:S04]  /*271f0*/  @!P4 LDG.E.U8 R5, desc[UR22][R10.64] ;  /* 0x000000160a05c981 */ /* 0x000ea8000c1e1100 */
[----:B------:R0:W-:Y:S04]  /*27200*/  STL [R1+0x3b8], R6 ;  /* 0x0003b80601007387 */ /* 0x0001e80000100800 */
[----:B------:R-:W-:Y:S04]  /*27210*/  STL [R1+0x3b4], R11 ;  /* 0x0003b40b01007387 */ /* 0x000fe80000100800 */
[----:B0-----:R-:W3:Y:S04]  /*27220*/  LDL.LU R6, [R1+0xe08] ;  /* 0x000e080001067983 */ /* 0x001ee80000300800 */
[----:B--2---:R0:W-:Y:S04]  /*27230*/  STL [R1+0x90], R5 ;  /* 0x0000900501007387 */ /* 0x0041e80000100800 */
[----:B0-----:R-:W2:Y:S04]  /*27240*/  LDL.LU R5, [R1+0xe04] ;  /* 0x000e040001057983 */ /* 0x001ea80000300800 */
[----:B------:R-:W2:Y:S04]  /*27250*/  LDL.LU R10, [R1+0x3d4] ;  /* 0x0003d400010a7983 */ /* 0x000ea80000300800 */
[----:B------:R-:W2:Y:S01]  /*27260*/  LDL.LU R11, [R1+0x3d8] ;  /* 0x0003d800010b7983 */ /* 0x000ea20000300800 */
[----:B---3--:R-:W-:-:S02]  /*27270*/  PRMT R4, RZ, 0x7610, R4 ;  /* 0x00007610ff047816 */ /* 0x008fc40000000004 */
[----:B--2---:R-:W-:-:S05]  /*27280*/  IADD3 R11, P2, PT, R8, R11, RZ ;  /* 0x0000000b080b7210 */ /* 0x004fca0007f5e0ff */
[----:B------:R-:W-:Y:S01]  /*27290*/  IMAD.X R10, R9, 0x1, R10, P2 ;  /* 0x00000001090a7824 */ /* 0x000fe200010e060a */
[----:B------:R0:W-:Y:S04]  /*272a0*/  STL [R1+0x3d8], R11 ;  /* 0x0003d80b01007387 */ /* 0x0001e80000100800 */
[----:B------:R1:W-:Y:S01]  /*272b0*/  STL [R1+0x3d4], R10 ;  /* 0x0003d40a01007387 */ /* 0x0003e20000100800 */
[----:B0-----:R-:W-:-:S04]  /*272c0*/  @!P4 LOP3.LUT R11, R11, R10, RZ, 0x3c, !PT ;  /* 0x0000000a0b0bc212 */ /* 0x001fc800078e3cff */
[----:B-1----:R-:W-:-:S04]  /*272d0*/  @!P4 LOP3.LUT R10, R11, R10, RZ, 0x3c, !PT ;  /* 0x0000000a0b0ac212 */ /* 0x002fc800078e3cff */
[----:B------:R-:W-:-:S05]  /*272e0*/  @!P4 LOP3.LUT R11, R11, R10, RZ, 0x3c, !PT ;  /* 0x0000000a0b0bc212 */ /* 0x000fca00078e3cff */
[----:B------:R-:W2:Y:S04]  /*272f0*/  @!P4 LDG.E.U8 R4, desc[UR22][R10.64] ;  /* 0x000000160a04c981 */ /* 0x000ea8000c1e1100 */
[----:B--2---:R0:W-:Y:S04]  /*27300*/  STL [R1+0x8c], R4 ;  /* 0x00008c0401007387 */ /* 0x0041e80000100800 */
[----:B0-----:R-:W2:Y:S04]  /*27310*/  LDL.LU R4, [R1+0xe00] ;  /* 0x000e000001047983 */ /* 0x001ea80000300800 */
[----:B------:R-:W3:Y:S04]  /*27320*/  LDL.LU R10, [R1+0x3f4] ;  /* 0x0003f400010a7983 */ /* 0x000ee80000300800 */
[----:B------:R-:W2:Y:S01]  /*27330*/  LDL.LU R11, [R1+0x3f8] ;  /* 0x0003f800010b7983 */ /* 0x000ea20000300800 */
[----:B----4-:R-:W-:-:S02]  /*27340*/  PRMT R22, RZ, 0x7610, R22 ;  /* 0x00007610ff167816 */ /* 0x010fc40000000016 */
[----:B--2---:R-:W-:-:S05]  /*27350*/  IADD3 R11, P2, PT, R8, R11, RZ ;  /* 0x0000000b080b7210 */ /* 0x004fca0007f5e0ff */
[----:B---3--:R-:W-:Y:S01]  /*27360*/  IMAD.X R10, R9, 0x1, R10, P2 ;  /* 0x00000001090a7824 */ /* 0x008fe200010e060a */
        /* <DEDUP_REMOVED lines=9> */
[----:B------:R-:W4:Y:S01]  /*27400*/  LDL.LU R11, [R1+0x418] ;  /* 0x00041800010b7983 */ /* 0x000f220000300800 */
[----:B------:R-:W-:-:S02]  /*27410*/  PRMT R21, RZ, 0x7610, R21 ;  /* 0x00007610ff157816 */ /* 0x000fc40000000015 */
[----:B----4-:R-:W-:-:S05]  /*27420*/  IADD3 R11, P2, PT, R8, R11, RZ ;  /* 0x0000000b080b7210 */ /* 0x010fca0007f5e0ff */
[----:B---3--:R-:W-:Y:S01]  /*27430*/  IMAD.X R10, R9, 0x1, R10, P2 ;  /* 0x00000001090a7824 */ /* 0x008fe200010e060a */
[----:B------:R0:W-:Y:S04]  /*27440*/  STL [R1+0x418], R11 ;  /* 0x0004180b01007387 */ /* 0x0001e80000100800 */
[----:B------:R1:W-:Y:S01]  /*27450*/  STL [R1+0x414], R10 ;  /* 0x0004140a01007387 */ /* 0x0003e20000100800 */
[----:B0-----:R-:W-:-:S04]  /*27460*/  @!P4 LOP3.LUT R11, R11, R10, RZ, 0x3c, !PT ;  /* 0x0000000a0b0bc212 */ /* 0x001fc800078e3cff */
[----:B-1----:R-:W-:-:S04]  /*27470*/  @!P4 LOP3.LUT R10, R11, R10, RZ, 0x3c, !PT ;  /* 0x0000000a0b0ac212 */ /* 0x002fc800078e3cff */
[----:B------:R-:W-:-:S05]  /*27480*/  @!P4 LOP3.LUT R11, R11, R10, RZ, 0x3c, !PT ;  /* 0x0000000a0b0bc212 */ /* 0x000fca00078e3cff */
[----:B------:R-:W3:Y:S04]  /*27490*/  @!P4 LDG.E.U8 R21, desc[UR22][R10.64] ;  /* 0x000000160a15c981 */ /* 0x000ee8000c1e1100 */
[----:B---3--:R0:W-:Y:S04]  /*274a0*/  STL [R1+0x84], R21 ;  /* 0x0000841501007387 */ /* 0x0081e80000100800 */
[----:B0-----:R-:W3:Y:S04]  /*274b0*/  LDL.LU R21, [R1+0xdf8] ;  /* 0x000df80001157983 */ /* 0x001ee80000300800 */
[----:B------:R-:W4:Y:S04]  /*274c0*/  LDL.LU R10, [R1+0x434] ;  /* 0x00043400010a7983 */ /* 0x000f280000300800 */
[----:B------:R-:W2:Y:S01]  /*274d0*/  LDL.LU R11, [R1+0x438] ;  /* 0x00043800010b7983 */ /* 0x000ea20000300800 */
[----:B------:R-:W-:-:S02]  /*274e0*/  PRMT R20, RZ, 0x7610, R20 ;  /* 0x00007610ff147816 */ /* 0x000fc40000000014 */
[----:B--2---:R-:W-:-:S05]  /*274f0*/  IADD3 R11, P2, PT, R8, R11, RZ ;  /* 0x0000000b080b7210 */ /* 0x004fca0007f5e0ff */
[----:B----4-:R-:W-:Y:S01]  /*27500*/  IMAD.X R10, R9, 0x1, R10, P2 ;  /* 0x00000001090a7824 */ /* 0x010fe200010e060a */
        /* <DEDUP_REMOVED lines=305> */
[----:B------:R-:W4:Y:S04]  /*28820*/  LDL.LU R10, [R1+0x734] ;  /* 0x00073400010a7983 */ /* 0x000f280000300800 */
[----:B------:R-:W3:Y:S01]  /*28830*/  LDL.LU R11, [R1+0x738] ;  /* 0x00073800010b7983 */ /* 0x000ee20000300800 */
[----:B------:R-:W-:-:S03]  /*28840*/  PRMT R62, RZ, 0x7610, R62 ;  /* 0x00007610ff3e7816 */ /* 0x000fc6000000003e */
[----:B--2---:R0:W-:Y:S04]  /*28850*/  STL [R1+0x24], R25 ;  /* 0x0000241901007387 */ /* 0x0041e80000100800 */
[----:B0-----:R-:W2:Y:S01]  /*28860*/  LDL.LU R25, [R1+0x798] ;  /* 0x0007980001197983 */ /* 0x001ea20000300800 */
[----:B---3--:R-:W-:-:S05]  /*28870*/  IADD3 R11, P2, PT, R8, R11, RZ ;  /* 0x0000000b080b7210 */ /* 0x008fca0007f5e0ff */
[----:B----4-:R-:W-:Y:S01]  /*28880*/  IMAD.X R10, R9, 0x1, R10, P2 ;  /* 0x00000001090a7824 */ /* 0x010fe200010e060a */
        /* <DEDUP_REMOVED lines=19> */
[----:B--2---:R-:W-:Y:S04]  /*289c0*/  STL [R1+0x1c], R6 ;  /* 0x00001c0601007387 */ /* 0x004fe80000100800 */
[----:B------:R-:W2:Y:S04]  /*289d0*/  LDL.LU R10, [R1+0x774] ;  /* 0x00077400010a7983 */ /* 0x000ea80000300800 */
[----:B------:R-:W4:Y:S01]  /*289e0*/  LDL.LU R11, [R1+0x778] ;  /* 0x00077800010b7983 */ /* 0x000f220000300800 */
[----:B------:R-:W-:-:S02]  /*289f0*/  PRMT R5, RZ, 0x7610, R5 ;  /* 0x00007610ff057816 */ /* 0x000fc40000000005 */
[----:B----4-:R-:W-:-:S05]  /*28a00*/  IADD3 R11, P2, PT, R8, R11, RZ ;  /* 0x0000000b080b7210 */ /* 0x010fca0007f5e0ff */
[----:B--2---:R-:W-:Y:S01]  /*28a10*/  IMAD.X R10, R9, 0x1, R10, P2 ;  /* 0x00000001090a7824 */ /* 0x004fe200010e060a */
[----:B------:R0:W-:Y:S04]  /*28a20*/  STL [R1+0x778], R11 ;  /* 0x0007780b01007387 */ /* 0x0001e80000100800 */
[----:B------:R1:W-:Y:S01]  /*28a30*/  STL [R1+0x774], R10 ;  /* 0x0007740a01007387 */ /* 0x0003e20000100800 */
[----:B0-----:R-:W-:-:S04]  /*28a40*/  @!P4 LOP3.LUT R11, R11, R10, RZ, 0x3c, !PT ;  /* 0x0000000a0b0bc212 */ /* 0x001fc800078e3cff */
[----:B-1----:R-:W-:-:S04]  /*28a50*/  @!P4 LOP3.LUT R10, R11, R10, RZ, 0x3c, !PT ;  /* 0x0000000a0b0ac212 */ /* 0x002fc800078e3cff */
[----:B------:R-:W-:-:S05]  /*28a60*/  @!P4 LOP3.LUT R11, R11, R10, RZ, 0x3c, !PT ;  /* 0x0000000a0b0bc212 */ /* 0x000fca00078e3cff */
[----:B------:R-:W2:Y:S01]  /*28a70*/  @!P4 LDG.E.U8 R5, desc[UR22][R10.64] ;  /* 0x000000160a05c981 */ /* 0x000ea2000c1e1100 */
[----:B------:R-:W-:-:S03]  /*28a80*/  IADD3 R25, P2, PT, R8, R25, RZ ;  /* 0x0000001908197210 */ /* 0x000fc60007f5e0ff */
[----:B--2---:R-:W-:Y:S04]  /*28a90*/  STL [R1+0x18], R5 ;  /* 0x0000180501007387 */ /* 0x004fe80000100800 */
[----:B------:R-:W2:Y:S01]  /*28aa0*/  LDL.LU R11, [R1+0x794] ;  /* 0x00079400010b7983 */ /* 0x000ea20000300800 */
[----:B------:R-:W-:Y:S01]  /*28ab0*/  PRMT R3, RZ, 0x7610, R3 ;  /* 0x00007610ff037816 */ /* 0x000fe20000000003 */
[----:B------:R-:W-:Y:S02]  /*28ac0*/  @!P4 IMAD.MOV.U32 R10, RZ, RZ, R25 ;  /* 0x000000ffff0ac224 */ /* 0x000fe400078e0019 */
[----:B------:R0:W-:Y:S01]  /*28ad0*/  STL [R1+0x798], R25 ;  /* 0x0007981901007387 */ /* 0x0001e20000100800 */
[----:B--2---:R-:W-:-:S05]  /*28ae0*/  IMAD.X R11, R9, 0x1, R11, P2 ;  /* 0x00000001090b7824 */ /* 0x004fca00010e060b */
[----:B------:R1:W-:Y:S04]  /*28af0*/  STL [R1+0x794], R11 ;  /* 0x0007940b01007387 */ /* 0x0003e80000100800 */
[----:B0-----:R-:W2:Y:S04]  /*28b00*/  LDL.LU R25, [R1+0x818] ;  /* 0x0008180001197983 */ /* 0x001ea80000300800 */
[----:B------:R-:W4:Y:S04]  /*28b10*/  @!P4 LDG.E.U8 R3, desc[UR22][R10.64] ;  /* 0x000000160a03c981 */ /* 0x000f28000c1e1100 */
[----:B------:R-:W2:Y:S04]  /*28b20*/  LDL.LU R10, [R1+0x7b4] ;  /* 0x0007b400010a7983 */ /* 0x000ea80000300800 */
[----:B-1----:R-:W2:Y:S01]  /*28b30*/  LDL.LU R11, [R1+0x7b8] ;  /* 0x0007b800010b7983 */ /* 0x002ea20000300800 */
[----:B------:R-:W-:-:S03]  /*28b40*/  PRMT R2, RZ, 0x7610, R2 ;  /* 0x00007610ff027816 */ /* 0x000fc60000000002 */
[----:B----4-:R-:W-:Y:S01]  /*28b50*/  STL [R1+0xd2c], R3 ;  /* 0x000d2c0301007387 */ /* 0x010fe20000100800 */
        /* <DEDUP_REMOVED lines=21> */
[----:B---3--:R-:W-:Y:S04]  /*28cb0*/  STL [R1+0xc], R4 ;  /* 0x00000c0401007387 */ /* 0x008fe80000100800 */
        /* <DEDUP_REMOVED lines=10> */
[----:B------:R0:W3:Y:S01]  /*28d60*/  @!P4 LDG.E.U8 R3, desc[UR22][R10.64] ;  /* 0x000000160a03c981 */ /* 0x0000e2000c1e1100 */
[----:B------:R-:W-:Y:S02]  /*28d70*/  IADD3 R25, P2, PT, R8, R25, RZ ;  /* 0x0000001908197210 */ /* 0x000fe40007f5e0ff */
[----:B------:R-:W-:-:S03]  /*28d80*/  PRMT R22, RZ, 0x7610, R22 ;  /* 0x00007610ff167816 */ /* 0x000fc60000000016 */
[----:B--2---:R-:W-:Y:S02]  /*28d90*/  IMAD.X R2, R9, 0x1, R2, P2 ;  /* 0x0000000109027824 */ /* 0x004fe400010e0602 */
[----:B0-----:R-:W-:Y:S02]  /*28da0*/  @!P4 IMAD.MOV.U32 R10, RZ, RZ, R25 ;  /* 0x000000ffff0ac224 */ /* 0x001fe400078e0019 */
[----:B------:R-:W-:-:S05]  /*28db0*/  @!P4 IMAD.MOV.U32 R11, RZ, RZ, R2 ;  /* 0x000000ffff0bc224 */ /* 0x000fca00078e0002 */
[----:B------:R-:W2:Y:S04]  /*28dc0*/  @!P4 LDG.E.U8 R22, desc[UR22][R10.64] ;  /* 0x000000160a16c981 */ /* 0x000ea8000c1e1100 */
[----:B---3--:R0:W-:Y:S04]  /*28dd0*/  STL [R1+0x8], R3 ;  /* 0x0000080301007387 */ /* 0x0081e80000100800 */
[----:B0-----:R-:W3:Y:S04]  /*28de0*/  LDL.LU R3, [R1+0x858] ;  /* 0x0008580001037983 */ /* 0x001ee80000300800 */
[----:B------:R0:W-:Y:S04]  /*28df0*/  STL [R1+0x818], R25 ;  /* 0x0008181901007387 */ /* 0x0001e80000100800 */
[----:B------:R1:W-:Y:S04]  /*28e00*/  STL [R1+0x814], R2 ;  /* 0x0008140201007387 */ /* 0x0003e80000100800 */
[----:B0-----:R-:W4:Y:S04]  /*28e10*/  LDL.LU R25, [R1+0x874] ;  /* 0x0008740001197983 */ /* 0x001f280000300800 */
[----:B-1----:R-:W3:Y:S04]  /*28e20*/  LDL.LU R2, [R1+0x878] ;  /* 0x0008780001027983 */ /* 0x002ee80000300800 */
[----:B------:R-:W3:Y:S04]  /*28e30*/  LDL.LU R10, [R1+0x834] ;  /* 0x00083400010a7983 */ /* 0x000ee80000300800 */
[----:B------:R-:W3:Y:S04]  /*28e40*/  LDL.LU R11, [R1+0x838] ;  /* 0x00083800010b7983 */ /* 0x000ee80000300800 */
[----:B--2---:R0:W-:Y:S01]  /*28e50*/  STL [R1+0xd34], R22 ;  /* 0x000d341601007387 */ /* 0x0041e20000100800 */
[----:B------:R-:W-:-:S02]  /*28e60*/  PRMT R21, RZ, 0x7610, R21 ;  /* 0x00007610ff157816 */ /* 0x000fc40000000015 */
[----:B---3--:R-:W-:-:S05]  /*28e70*/  IADD3 R11, P2, PT, R8, R11, RZ ;  /* 0x0000000b080b7210 */ /* 0x008fca0007f5e0ff */
[----:B------:R-:W-:Y:S01]  /*28e80*/  IMAD.X R10, R9, 0x1, R10, P2 ;  /* 0x00000001090a7824 */ /* 0x000fe200010e060a */
[----:B------:R1:W-:Y:S04]  /*28e90*/  STL [R1+0x838], R11 ;  /* 0x0008380b01007387 */ /* 0x0003e80000100800 */
[----:B------:R2:W-:Y:S04]  /*28ea0*/  STL [R1+0x834], R10 ;  /* 0x0008340a01007387 */ /* 0x0005e80000100800 */
[----:B0-----:R-:W3:Y:S01]  /*28eb0*/  LDL.LU R22, [R1+0x898] ;  /* 0x0008980001167983 */ /* 0x001ee20000300800 */
[----:B-1----:R-:W-:-:S04]  /*28ec0*/  @!P4 LOP3.LUT R11, R11, R10, RZ, 0x3c, !PT ;  /* 0x0000000a0b0bc212 */ /* 0x002fc800078e3cff */
[----:B--2---:R-:W-:-:S04]  /*28ed0*/  @!P4 LOP3.LUT R10, R11, R10, RZ, 0x3c, !PT ;  /* 0x0000000a0b0ac212 */ /* 0x004fc800078e3cff */
[----:B------:R-:W-:-:S05]  /*28ee0*/  @!P4 LOP3.LUT R11, R11, R10, RZ, 0x3c, !PT ;  /* 0x0000000a0b0bc212 */ /* 0x000fca00078e3cff */
[----:B------:R0:W2:Y:S04]  /*28ef0*/  @!P4 LDG.E.U8 R21, desc[UR22][R10.64] ;  /* 0x000000160a15c981 */ /* 0x0000a8000c1e1100 */
[----:B------:R-:W3:Y:S01]  /*28f00*/  LDL.LU R11, [R1+0x854] ;  /* 0x00085400010b7983 */ /* 0x000ee20000300800 */
[----:B------:R-:W-:Y:S02]  /*28f10*/  IADD3 R3, P2, PT, R8, R3, RZ ;  /* 0x0000000308037210 */ /* 0x000fe40007f5e0ff */
[----:B------:R-:W-:-:S03]  /*28f20*/  PRMT R20, RZ, 0x7610, R20 ;  /* 0x00007610ff147816 */ /* 0x000fc60000000014 */
[----:B0-----:R-:W-:Y:S01]  /*28f30*/  @!P4 IMAD.MOV.U32 R10, RZ, RZ, R3 ;  /* 0x000000ffff0ac224 */ /* 0x001fe200078e0003 */
[----:B------:R-:W-:Y:S01]  /*28f40*/  PRMT R19, RZ, 0x7610, R19 ;  /* 0x00007610ff137816 */ /* 0x000fe20000000013 */
[----:B--2---:R0:W-:Y:S01]  /*28f50*/  STL [R1+0xd38], R21 ;  /* 0x000d381501007387 */ /* 0x0041e20000100800 */
[C---:B---3--:R-:W-:Y:S01]  /*28f60*/  IMAD.X R11, R9.reuse, 0x1, R11, P2 ;  /* 0x00000001090b7824 */ /* 0x048fe200010e060b */
[C---:B------:R-:W-:Y:S02]  /*28f70*/  IADD3 R2, P2, PT, R8.reuse, R2, RZ ;  /* 0x0000000208027210 */ /* 0x040fe40007f5e0ff */
[----:B0-----:R-:W2:Y:S03]  /*28f80*/  LDL.LU R21, [R1+0x894] ;  /* 0x0008940001157983 */ /* 0x001ea60000300800 */
[----:B----4-:R-:W-:Y:S01]  /*28f90*/  IMAD.X R25, R9, 0x1, R25, P2 ;  /* 0x0000000109197824 */ /* 0x010fe200010e0619 */
[----:B------:R0:W3:Y:S04]  /*28fa0*/  @!P4 LDG.E.U8 R20, desc[UR22][R10.64] ;  /* 0x000000160a14c981 */ /* 0x0000e8000c1e1100 */
[----:B------:R1:W-:Y:S04]  /*28fb0*/  STL [R1+0x858], R3 ;  /* 0x0008580301007387 */ /* 0x0003e80000100800 */
[----:B------:R4:W-:Y:S01]  /*28fc0*/  STL [R1+0x854], R11 ;  /* 0x0008540b01007387 */ /* 0x0009e20000100800 */
[----:B0-----:R-:W-:Y:S01]  /*28fd0*/  @!P4 IMAD.MOV.U32 R10, RZ, RZ, R2 ;  /* 0x000000ffff0ac224 */ /* 0x001fe200078e0002 */
[----:B------:R-:W-:-:S02]  /*28fe0*/  IADD3 R22, P2, PT, R8, R22, RZ ;  /* 0x0000001608167210 */ /* 0x000fc40007f5e0ff */
[----:B-1----:R-:W3:Y:S01]  /*28ff0*/  LDL.LU R3, [R1+0x8b8] ;  /* 0x0008b80001037983 */ /* 0x002ee20000300800 */
[----:B----4-:R-:W-:-:S05]  /*29000*/  @!P4 IMAD.MOV.U32 R11, RZ, RZ, R25 ;  /* 0x000000ffff0bc224 */ /* 0x010fca00078e0019 */
[----:B------:R0:W4:Y:S01]  /*29010*/  @!P4 LDG.E.U8 R19, desc[UR22][R10.64] ;  /* 0x000000160a13c981 */ /* 0x000122000c1e1100 */
[----:B------:R-:W-:Y:S01]  /*29020*/  PRMT R18, RZ, 0x7610, R18 ;  /* 0x00007610ff127816 */ /* 0x000fe20000000012 */
[----:B0-----:R-:W-:Y:S02]  /*29030*/  @!P4 IMAD.MOV.U32 R10, RZ, RZ, R22 ;  /* 0x000000ffff0ac224 */ /* 0x001fe400078e0016 */
[----:B--2---:R-:W-:Y:S01]  /*29040*/  IMAD.X R21, R9, 0x1, R21, P2 ;  /* 0x0000000109157824 */ /* 0x004fe200010e0615 */
[----:B---3--:R0:W-:Y:S03]  /*29050*/  STL [R1+0xd3c], R20 ;  /* 0x000d3c1401007387 */ /* 0x0081e60000100800 */
[----:B------:R-:W-:-:S05]  /*29060*/  @!P4 IMAD.MOV.U32 R11, RZ, RZ, R21 ;  /* 0x000000ffff0bc224 */ /* 0x000fca00078e0015 */
[----:B------:R1:W2:Y:S04]  /*29070*/  @!P4 LDG.E.U8 R18, desc[UR22][R10.64] ;  /* 0x000000160a12c981 */ /* 0x0002a8000c1e1100 */
[----:B0-----:R-:W3:Y:S04]  /*29080*/  LDL.LU R20, [R1+0x8b4] ;  /* 0x0008b40001147983 */ /* 0x001ee80000300800 */
[----:B------:R-:W-:Y:S04]  /*29090*/  STL [R1+0x878], R2 ;  /* 0x0008780201007387 */ /* 0x000fe80000100800 */
[----:B------:R0:W-:Y:S04]  /*290a0*/  STL [R1+0x874], R25 ;  /* 0x0008741901007387 */ /* 0x0001e80000100800 */
[----:B0-----:R-:W2:Y:S04]  /*290b0*/  LDL.LU R25, [R1+0x8d4] ;  /* 0x0008d40001197983 */ /* 0x001ea80000300800 */
[----:B------:R-:W2:Y:S04]  /*290c0*/  LDL.LU R2, [R1+0x8d8] ;  /* 0x0008d80001027983 */ /* 0x000ea80000300800 */
[----:B----4-:R-:W-:Y:S04]  /*290d0*/  STL [R1+0xd40], R19 ;  /* 0x000d401301007387 */ /* 0x010fe80000100800 */
[----:B------:R0:W-:Y:S04]  /*290e0*/  STL [R1+0x898], R22 ;  /* 0x0008981601007387 */ /* 0x0001e80000100800 */
[----:B------:R4:W-:Y:S04]  /*290f0*/  STL [R1+0x894], R21 ;  /* 0x0008941501007387 */ /* 0x0009e80000100800 */
[----:B0-----:R-:W2:Y:S04]  /*29100*/  LDL.LU R22, [R1+0x8f4] ;  /* 0x0008f40001167983 */ /* 0x001ea80000300800 */
[----:B----4-:R-:W4:Y:S01]  /*29110*/  LDL.LU R21, [R1+0x8f8] ;  /* 0x0008f80001157983 */ /* 0x010f220000300800 */
[----:B------:R-:W-:-:S02]  /*29120*/  IADD3 R3, P2, PT, R8, R3, RZ ;  /* 0x0000000308037210 */ /* 0x000fc40007f5e0ff */
[----:B------:R-:W-:-:S03]  /*29130*/  PRMT R17, RZ, 0x7610, R17 ;  /* 0x00007610ff117816 */ /* 0x000fc60000000011 */
[----:B-1----:R-:W-:Y:S01]  /*29140*/  @!P4 IMAD.MOV.U32 R10, RZ, RZ, R3 ;  /* 0x000000ffff0ac224 */ /* 0x002fe200078e0003 */
[----:B------:R-:W-:Y:S02]  /*29150*/  PRMT R16, RZ, 0x7610, R16 ;  /* 0x00007610ff107816 */ /* 0x000fe40000000010 */
[----:B------:R-:W-:Y:S01]  /*29160*/  PRMT R15, RZ, 0x7610, R15 ;  /* 0x00007610ff0f7816 */ /* 0x000fe2000000000f */
[----:B---3--:R-:W-:-:S04]  /*29170*/  IMAD.X R20, R9, 0x1, R20, P2 ;  /* 0x0000000109147824 */ /* 0x008fc800010e0614 */
[----:B------:R-:W-:Y:S01]  /*29180*/  @!P4 IMAD.MOV.U32 R11, RZ, RZ, R20 ;  /* 0x000000ffff0bc224 */ /* 0x000fe200078e0014 */
[----:B--2---:R-:W-:Y:S04]  /*29190*/  STL [R1+0xd44], R18 ;  /* 0x000d441201007387 */ /* 0x004fe80000100800 */
[----:B------:R0:W2:Y:S01]  /*291a0*/  @!P4 LDG.E.U8 R17, desc[UR22][R10.64] ;  /* 0x000000160a11c981 */ /* 0x0000a2000c1e1100 */
[----:B------:R-:W-:-:S05]  /*291b0*/  IADD3 R2, P2, PT, R8, R2, RZ ;  /* 0x0000000208027210 */ /* 0x000fca0007f5e0ff */
[----:B------:R-:W-:Y:S01]  /*291c0*/  IMAD.X R25, R9, 0x1, R25, P2 ;  /* 0x0000000109197824 */ /* 0x000fe200010e0619 */
[----:B------:R-:W-:Y:S01]  /*291d0*/  STL [R1+0x8b8], R3 ;  /* 0x0008b80301007387 */ /* 0x000fe20000100800 */
[----:B0-----:R-:W-:Y:S02]  /*291e0*/  @!P4 IMAD.MOV.U32 R10, RZ, RZ, R2 ;  /* 0x000000ffff0ac224 */ /* 0x001fe400078e0002 */
[----:B------:R-:W-:Y:S01]  /*291f0*/  @!P4 IMAD.MOV.U32 R11, RZ, RZ, R25 ;  /* 0x000000ffff0bc224 */ /* 0x000fe200078e0019 */
[----:B------:R0:W-:Y:S04]  /*29200*/  STL [R1+0x8b4], R20 ;  /* 0x0008b41401007387 */ /* 0x0001e80000100800 */
[----:B------:R1:W3:Y:S04]  /*29210*/  @!P4 LDG.E.U8 R16, desc[UR22][R10.64] ;  /* 0x000000160a10c981 */ /* 0x0002e8000c1e1100 */
[----:B0-----:R-:W3:Y:S01]  /*29220*/  LDL.LU R20, [R1+0x914] ;  /* 0x0009140001147983 */ /* 0x001ee20000300800 */
[----:B----4-:R-:W-:-:S03]  /*29230*/  IADD3 R21, P2, PT, R8, R21, RZ ;  /* 0x0000001508157210 */ /* 0x010fc60007f5e0ff */
[----:B------:R-:W4:Y:S02]  /*29240*/  LDL.LU R3, [R1+0x918] ;  /* 0x0009180001037983 */ /* 0x000f240000300800 */
[----:B------:R-:W-:Y:S02]  /*29250*/  IMAD.X R22, R9, 0x1, R22, P2 ;  /* 0x0000000109167824 */ /* 0x000fe400010e0616 */
[----:B-1----:R-:W-:Y:S02]  /*29260*/  @!P4 IMAD.MOV.U32 R10, RZ, RZ, R21 ;  /* 0x000000ffff0ac224 */ /* 0x002fe400078e0015 */
[----:B------:R-:W-:-:S05]  /*29270*/  @!P4 IMAD.MOV.U32 R11, RZ, RZ, R22 ;  /* 0x000000ffff0bc224 */ /* 0x000fca00078e0016 */
[----:B------:R0:W4:Y:S01]  /*29280*/  @!P4 LDG.E.U8 R15, desc[UR22][R10.64] ;  /* 0x000000160a0fc981 */ /* 0x000122000c1e1100 */
[----:B------:R-:W-:-:S03]  /*29290*/  PRMT R14, RZ, 0x7610, R14 ;  /* 0x00007610ff0e7816 */ /* 0x000fc6000000000e */
[----:B--2---:R-:W-:Y:S04]  /*292a0*/  STL [R1+0xd48], R17 ;  /* 0x000d481101007387 */ /* 0x004fe80000100800 */
[----:B------:R1:W-:Y:S04]  /*292b0*/  STL [R1+0x8d8], R2 ;  /* 0x0008d80201007387 */ /* 0x0003e80000100800 */
[----:B------:R-:W-:Y:S04]  /*292c0*/  STL [R1+0x8d4], R25 ;  /* 0x0008d41901007387 */ /* 0x000fe80000100800 */
[----:B------:R-:W2:Y:S04]  /*292d0*/  LDL.LU R19, [R1+0x934] ;  /* 0x0009340001137983 */ /* 0x000ea80000300800 */
[----:B-1----:R-:W2:Y:S04]  /*292e0*/  LDL.LU R2, [R1+0x938] ;  /* 0x0009380001027983 */ /* 0x002ea80000300800 */
[----:B---3--:R1:W-:Y:S04]  /*292f0*/  STL [R1+0xd4c], R16 ;  /* 0x000d4c1001007387 */ /* 0x0083e80000100800 */
[----:B------:R-:W-:Y:S01]  /*29300*/  STL [R1+0x8f8], R21 ;  /* 0x0008f81501007387 */ /* 0x000fe20000100800 */
[----:B----4-:R-:W-:-:S03]  /*29310*/  IADD3 R3, P2, PT, R8, R3, RZ ;  /* 0x0000000308037210 */ /* 0x010fc60007f5e0ff */
[----:B------:R-:W-:Y:S04]  /*29320*/  STL [R1+0x8f4], R22 ;  /* 0x0008f41601007387 */ /* 0x000fe80000100800 */
[----:B------:R-:W3:Y:S01]  /*29330*/  LDL.LU R18, [R1+0x94c] ;  /* 0x00094c0001127983 */ /* 0x000ee20000300800 */
[----:B------:R-:W-:-:S03]  /*29340*/  IMAD.X R20, R9, 0x1, R20, P2 ;  /* 0x0000000109147824 */ /* 0x000fc600010e0614 */
[----:B------:R-:W4:Y:S01]  /*29350*/  LDL.LU R17, [R1+0x950] ;  /* 0x0009500001117983 */ /* 0x000f220000300800 */
[----:B0-----:R-:W-:Y:S02]  /*29360*/  @!P4 IMAD.MOV.U32 R10, RZ, RZ, R3 ;  /* 0x000000ffff0ac224 */ /* 0x001fe400078e0003 */
[----:B------:R-:W-:Y:S01]  /*29370*/  @!P4 IMAD.MOV.U32 R11, RZ, RZ, R20 ;  /* 0x000000ffff0bc224 */ /* 0x000fe200078e0014 */
[----:B------:R0:W-:Y:S04]  /*29380*/  STL [R1+0xd50], R15 ;  /* 0x000d500f01007387 */ /* 0x0001e80000100800 */
[----:B------:R0:W-:Y:S04]  /*29390*/  STL [R1+0x918], R3 ;  /* 0x0009180301007387 */ /* 0x0001e80000100800 */
[----:B------:R-:W-:Y:S04]  /*293a0*/  STL [R1+0x914], R20 ;  /* 0x0009141401007387 */ /* 0x000fe80000100800 */
[----:B-1----:R-:W3:Y:S04]  /*293b0*/  LDL.LU R16, [R1+0x964] ;  /* 0x0009640001107983 */ /* 0x002ee80000300800 */
[----:B0-----:R-:W3:Y:S04]  /*293c0*/  LDL.LU R15, [R1+0x968] ;  /* 0x00096800010f7983 */ /* 0x001ee80000300800 */
[----:B------:R0:W3:Y:S01]  /*293d0*/  @!P4 LDG.E.U8 R14, desc[UR22][R10.64] ;  /* 0x000000160a0ec981 */ /* 0x0000e2000c1e1100 */
[----:B------:R-:W-:-:S02]  /*293e0*/  PRMT R13, RZ, 0x7610, R13 ;  /* 0x00007610ff0d7816 */ /* 0x000fc4000000000d */
[----:B------:R-:W-:Y:S01]  /*293f0*/  PRMT R12, RZ, 0x7610, R12 ;  /* 0x00007610ff0c7816 */ /* 0x000fe2000000000c */
[----:B------:R-:W-:Y:S01]  /*29400*/  IMAD.MOV.U32 R3, RZ, RZ, R24 ;  /* 0x000000ffff037224 */ /* 0x000fe200078e0018 */
[----:B--2---:R-:W-:-:S05]  /*29410*/  IADD3 R2, P2, PT, R8, R2, RZ ;  /* 0x0000000208027210 */ /* 0x004fca0007f5e0ff */
[----:B------:R-:W-:Y:S02]  /*29420*/  IMAD.X R19, R9, 0x1, R19, P2 ;  /* 0x0000000109137824 */ /* 0x000fe400010e0613 */
[----:B0-----:R-:W-:Y:S02]  /*29430*/  @!P4 IMAD.MOV.U32 R10, RZ, RZ, R2 ;  /* 0x000000ffff0ac224 */ /* 0x001fe400078e0002 */
[----:B------:R-:W-:-:S05]  /*29440*/  @!P4 IMAD.MOV.U32 R11, RZ, RZ, R19 ;  /* 0x000000ffff0bc224 */ /* 0x000fca00078e0013 */
[----:B------:R0:W2:Y:S01]  /*29450*/  @!P4 LDG.E.U8 R13, desc[UR22][R10.64] ;  /* 0x000000160a0dc981 */ /* 0x0000a2000c1e1100 */
[----:B----4-:R-:W-:-:S05]  /*29460*/  IADD3 R17, P2, PT, R8, R17, RZ ;  /* 0x0000001108117210 */ /* 0x010fca0007f5e0ff */
[----:B---3--:R-:W-:Y:S02]  /*29470*/  IMAD.X R18, R9, 0x1, R18, P2 ;  /* 0x0000000109127824 */ /* 0x008fe400010e0612 */
[----:B0-----:R-:W-:Y:S02]  /*29480*/  @!P4 IMAD.MOV.U32 R10, RZ, RZ, R17 ;  /* 0x000000ffff0ac224 */ /* 0x001fe400078e0011 */
[----:B------:R-:W-:-:S05]  /*29490*/  @!P4 IMAD.MOV.U32 R11, RZ, RZ, R18 ;  /* 0x000000ffff0bc224 */ /* 0x000fca00078e0012 */
[----:B------:R0:W3:Y:S01]  /*294a0*/  @!P4 LDG.E.U8 R12, desc[UR22][R10.64] ;  /* 0x000000160a0cc981 */ /* 0x0000e2000c1e1100 */
[----:B------:R-:W-:-:S03]  /*294b0*/  IADD3 R15, P2, PT, R8, R15, RZ ;  /* 0x0000000f080f7210 */ /* 0x000fc60007f5e0ff */
[----:B------:R1:W-:Y:S02]  /*294c0*/  STL [R1+0xd54], R14 ;  /* 0x000d540e01007387 */ /* 0x0003e40000100800 */
[----:B------:R-:W-:Y:S02]  /*294d0*/  IMAD.X R16, R9, 0x1, R16, P2 ;  /* 0x0000000109107824 */ /* 0x000fe400010e0610 */
[----:B------:R4:W-:Y:S04]  /*294e0*/  STL [R1+0x938], R2 ;  /* 0x0009380201007387 */ /* 0x0009e80000100800 */
[----:B------:R-:W-:Y:S01]  /*294f0*/  STL [R1+0x934], R19 ;  /* 0x0009341301007387 */ /* 0x000fe20000100800 */
[----:B0-----:R-:W-:-:S03]  /*29500*/  PRMT R11, RZ, 0x7610, R11 ;  /* 0x00007610ff0b7816 */ /* 0x001fc6000000000b */
[----:B-1----:R-:W3:Y:S01]  /*29510*/  LDL.LU R14, [R1+0x97c] ;  /* 0x00097c00010e7983 */ /* 0x002ee20000300800 */
[----:B------:R-:W-:-:S03]  /*29520*/  @!P4 IMAD.MOV.U32 R24, RZ, RZ, R15 ;  /* 0x000000ffff18c224 */ /* 0x000fc600078e000f */
[----:B----4-:R-:W4:Y:S01]  /*29530*/  LDL.LU R2, [R1+0x980] ;  /* 0x0009800001027983 */ /* 0x010f220000300800 */
[----:B------:R-:W-:-:S05]  /*29540*/  @!P4 IMAD.MOV.U32 R25, RZ, RZ, R16 ;  /* 0x000000ffff19c224 */ /* 0x000fca00078e0010 */
[----:B------:R-:W4:Y:S01]  /*29550*/  @!P4 LDG.E.U8 R11, desc[UR22][R24.64] ;  /* 0x00000016180bc981 */ /* 0x000f22000c1e1100 */
[----:B------:R-:W-:-:S03]  /*29560*/  PRMT R10, RZ, 0x7610, R10 ;  /* 0x00007610ff0a7816 */ /* 0x000fc6000000000a */
[----:B--2---:R-:W-:Y:S04]  /*29570*/  STL [R1+0xd58], R13 ;  /* 0x000d580d01007387 */ /* 0x004fe80000100800 */
[----:B------:R0:W-:Y:S04]  /*29580*/  STL [R1+0x950], R17 ;  /* 0x0009501101007387 */ /* 0x0001e80000100800 */
[----:B------:R-:W-:Y:S04]  /*29590*/  STL [R1+0x94c], R18 ;  /* 0x00094c1201007387 */ /* 0x000fe80000100800 */
[----:B---3--:R-:W-:Y:S04]  /*295a0*/  STL [R1+0xd5c], R12 ;  /* 0x000d5c0c01007387 */ /* 0x008fe80000100800 */
[----:B------:R-:W-:Y:S04]  /*295b0*/  STL [R1+0x968], R15 ;  /* 0x0009680f01007387 */ /* 0x000fe80000100800 */
[----:B------:R1:W-:Y:S04]  /*295c0*/  STL [R1+0x964], R16 ;  /* 0x0009641001007387 */ /* 0x0003e80000100800 */
[----:B0-----:R-:W2:Y:S04]  /*295d0*/  LDL.LU R17, [R1+0x19c] ;  /* 0x00019c0001117983 */ /* 0x001ea80000300800 */
[----:B------:R-:W3:Y:S01]  /*295e0*/  LDL.LU R13, [R1+0x1a0] ;  /* 0x0001a000010d7983 */ /* 0x000ee20000300800 */
[----:B----4-:R-:W-:-:S05]  /*295f0*/  IADD3 R2, P2, PT, R8, R2, RZ ;  /* 0x0000000208027210 */ /* 0x010fca0007f5e0ff */
[----:B------:R-:W-:Y:S01]  /*29600*/  IMAD.X R14, R9, 0x1, R14, P2 ;  /* 0x00000001090e7824 */ /* 0x000fe200010e060e */
[----:B------:R-:W-:Y:S01]  /*29610*/  STL [R1+0xd60], R11 ;  /* 0x000d600b01007387 */ /* 0x000fe20000100800 */
[----:B------:R-:W-:Y:S02]  /*29620*/  @!P4 IMAD.MOV.U32 R24, RZ, RZ, R2 ;  /* 0x000000ffff18c224 */ /* 0x000fe400078e0002 */
[----:B------:R-:W-:Y:S01]  /*29630*/  @!P4 IMAD.MOV.U32 R25, RZ, RZ, R14 ;  /* 0x000000ffff19c224 */ /* 0x000fe200078e000e */
[----:B------:R0:W-:Y:S04]  /*29640*/  STL [R1+0x980], R2 ;  /* 0x0009800201007387 */ /* 0x0001e80000100800 */
[----:B------:R4:W-:Y:S04]  /*29650*/  STL [R1+0x97c], R14 ;  /* 0x00097c0e01007387 */ /* 0x0009e80000100800 */
[----:B-1----:R-:W2:Y:S04]  /*29660*/  LDL.LU R16, [R1+0x1bc] ;  /* 0x0001bc0001107983 */ /* 0x002ea80000300800 */
[----:B0-----:R-:W2:Y:S04]  /*29670*/  LDL.LU R2, [R1+0x1c0] ;  /* 0x0001c00001027983 */ /* 0x001ea80000300800 */
[----:B------:R0:W2:Y:S04]  /*29680*/  @!P4 LDG.E.U8 R10, desc[UR22][R24.64] ;  /* 0x00000016180ac981 */ /* 0x0000a8000c1e1100 */
[----:B------:R-:W2:Y:S04]  /*29690*/  LDL.LU R15, [R1+0x1dc] ;  /* 0x0001dc00010f7983 */ /* 0x000ea80000300800 */
[----:B----4-:R-:W4:Y:S01]  /*296a0*/  LDL.LU R14, [R1+0x1e0] ;  /* 0x0001e000010e7983 */ /* 0x010f220000300800 */
[----:B------:R-:W-:-:S02]  /*296b0*/  PRMT R7, RZ, 0x7610, R7 ;  /* 0x00007610ff077816 */ /* 0x000fc40000000007 */
[----:B------:R-:W-:Y:S02]  /*296c0*/  PRMT R0, RZ, 0x7610, R0 ;  /* 0x00007610ff007816 */ /* 0x000fe40000000000 */
[----:B------:R-:W-:Y:S02]  /*296d0*/  PRMT R92, RZ, 0x7610, R92 ;  /* 0x00007610ff5c7816 */ /* 0x000fe4000000005c */
[----:B---3--:R-:W-:-:S05]  /*296e0*/  IADD3 R13, P2, PT, R8, R13, RZ ;  /* 0x0000000d080d7210 */ /* 0x008fca0007f5e0ff */
[----:B--2---:R-:W-:Y:S02]  /*296f0*/  IMAD.X R17, R9, 0x1, R17, P2 ;  /* 0x0000000109117824 */ /* 0x004fe400010e0611 */
[----:B0-----:R-:W-:Y:S02]  /*29700*/  @!P4 IMAD.MOV.U32 R24, RZ, RZ, R13 ;  /* 0x000000ffff18c224 */ /* 0x001fe400078e000d */
[----:B------:R-:W-:-:S05]  /*29710*/  @!P4 IMAD.MOV.U32 R25, RZ, RZ, R17 ;  /* 0x000000ffff19c224 */ /* 0x000fca00078e0011 */
[----:B------:R0:W2:Y:S01]  /*29720*/  @!P4 LDG.E.U8 R7, desc[UR22][R24.64] ;  /* 0x000000161807c981 */ /* 0x0000a2000c1e1100 */
[----:B------:R-:W-:-:S03]  /*29730*/  IADD3 R2, P2, PT, R8, R2, RZ ;  /* 0x0000000208027210 */ /* 0x000fc60007f5e0ff */
[----:B------:R-:W-:Y:S02]  /*29740*/  STL [R1+0xd64], R10 ;  /* 0x000d640a01007387 */ /* 0x000fe40000100800 */
[----:B------:R-:W-:Y:S02]  /*29750*/  IMAD.X R16, R9, 0x1, R16, P2 ;  /* 0x0000000109107824 */ /* 0x000fe400010e0610 */
[----:B------:R1:W-:Y:S04]  /*29760*/  STL [R1+0x1a0], R13 ;  /* 0x0001a00d01007387 */ /* 0x0003e80000100800 */
[----:B------:R-:W-:Y:S01]  /*29770*/  STL [R1+0x19c], R17 ;  /* 0x00019c1101007387 */ /* 0x000fe20000100800 */
[----:B----4-:R-:W-:Y:S01]  /*29780*/  IADD3 R14, P2, PT, R8, R14, RZ ;  /* 0x0000000e080e7210 */ /* 0x010fe20007f5e0ff */
[----:B0-----:R-:W-:-:S02]  /*29790*/  @!P4 IMAD.MOV.U32 R24, RZ, RZ, R2 ;  /* 0x000000ffff18c224 */ /* 0x001fc400078e0002 */
[----:B-1----:R-:W3:Y:S01]  /*297a0*/  LDL.LU R13, [R1+0x1fc] ;  /* 0x0001fc00010d7983 */ /* 0x002ee20000300800 */
[----:B------:R-:W-:-:S03]  /*297b0*/  @!P4 IMAD.MOV.U32 R25, RZ, RZ, R16 ;  /* 0x000000ffff19c224 */ /* 0x000fc600078e0010 */
[----:B------:R-:W4:Y:S01]  /*297c0*/  LDL.LU R11, [R1+0x200] ;  /* 0x00020000010b7983 */ /* 0x000f220000300800 */
[----:B------:R-:W-:-:S03]  /*297d0*/  IMAD.X R15, R9, 0x1, R15, P2 ;  /* 0x00000001090f7824 */ /* 0x000fc600010e060f */
[----:B------:R0:W3:Y:S02]  /*297e0*/  @!P4 LDG.E.U8 R0, desc[UR22][R24.64] ;  /* 0x000000161800c981 */ /* 0x0000e4000c1e1100 */
[----:B0-----:R-:W-:Y:S02]  /*297f0*/  @!P4 IMAD.MOV.U32 R24, RZ, RZ, R14 ;  /* 0x000000ffff18c224 */ /* 0x001fe400078e000e */
[----:B------:R-:W-:-:S05]  /*29800*/  @!P4 IMAD.MOV.U32 R25, RZ, RZ, R15 ;  /* 0x000000ffff19c224 */ /* 0x000fca00078e000f */
[----:B------:R0:W3:Y:S01]  /*29810*/  @!P4 LDG.E.U8 R92, desc[UR22][R24.64] ;  /* 0x00000016185cc981 */ /* 0x0000e2000c1e1100 */
[----:B------:R-:W-:-:S03]  /*29820*/  PRMT R90, RZ, 0x7610, R90 ;  /* 0x00007610ff5a7816 */ /* 0x000fc6000000005a */
[----:B--2---:R-:W-:Y:S04]  /*29830*/  STL [R1+0xd68], R7 ;  /* 0x000d680701007387 */ /* 0x004fe80000100800 */
[----:B------:R1:W-:Y:S04]  /*29840*/  STL [R1+0x1c0], R2 ;  /* 0x0001c00201007387 */ /* 0x0003e80000100800 */
[----:B------:R-:W-:Y:S04]  /*29850*/  STL [R1+0x1bc], R16 ;  /* 0x0001bc1001007387 */ /* 0x000fe80000100800 */
[----:B-1----:R-:W2:Y:S01]  /*29860*/  LDL.LU R2, [R1+0x220] ;  /* 0x0002200001027983 */ /* 0x002ea20000300800 */
[----:B----4-:R-:W-:-:S05]  /*29870*/  IADD3 R11, P2, PT, R8, R11, RZ ;  /* 0x0000000b080b7210 */ /* 0x010fca0007f5e0ff */
[----:B---3--:R-:W-:Y:S01]  /*29880*/  IMAD.X R13, R9, 0x1, R13, P2 ;  /* 0x00000001090d7824 */ /* 0x008fe200010e060d */
[----:B------:R1:W-:Y:S01]  /*29890*/  STL [R1+0xd6c], R0 ;  /* 0x000d6c0001007387 */ /* 0x0003e20000100800 */
[----:B0-----:R-:W-:Y:S02]  /*298a0*/  @!P4 IMAD.MOV.U32 R24, RZ, RZ, R11 ;  /* 0x000000ffff18c224 */ /* 0x001fe400078e000b */
[----:B------:R-:W-:Y:S01]  /*298b0*/  @!P4 IMAD.MOV.U32 R25, RZ, RZ, R13 ;  /* 0x000000ffff19c224 */ /* 0x000fe200078e000d */
[----:B------:R-:W-:Y:S04]  /*298c0*/  STL [R1+0x1e0], R14 ;  /* 0x0001e00e01007387 */ /* 0x000fe80000100800 */
[----:B------:R-:W-:Y:S04]  /*298d0*/  STL [R1+0x1dc], R15 ;  /* 0x0001dc0f01007387 */ /* 0x000fe80000100800 */
[----:B-1----:R-:W3:Y:S04]  /*298e0*/  LDL.LU R0, [R1+0x21c] ;  /* 0x00021c0001007983 */ /* 0x002ee80000300800 */
[----:B------:R-:W4:Y:S04]  /*298f0*/  LDL.LU R10, [R1+0x260] ;  /* 0x00026000010a7983 */ /* 0x000f280000300800 */
[----:B------:R-:W-:Y:S04]  /*29900*/  STL [R1+0xd70], R92 ;  /* 0x000d705c01007387 */ /* 0x000fe80000100800 */
[----:B------:R0:W4:Y:S04]  /*29910*/  @!P4 LDG.E.U8 R90, desc[UR22][R24.64] ;  /* 0x00000016185ac981 */ /* 0x000128000c1e1100 */
[----:B------:R-:W-:Y:S04]  /*29920*/  STL [R1+0x200], R11 ;  /* 0x0002000b01007387 */ /* 0x000fe80000100800 */
[----:B------:R1:W-:Y:S04]  /*29930*/  STL [R1+0x1fc], R13 ;  /* 0x0001fc0d01007387 */ /* 0x0003e80000100800 */
[----:B-1----:R-:W4:Y:S04]  /*29940*/  LDL.LU R13, [R1+0x25c] ;  /* 0x00025c00010d7983 */ /* 0x002f280000300800 */
[----:B------:R-:W4:Y:S04]  /*29950*/  LDL.LU R11, [R1+0x27c] ;  /* 0x00027c00010b7983 */ /* 0x000f280000300800 */
[----:B------:R-:W4:Y:S01]  /*29960*/  LDL.LU R7, [R1+0x280] ;  /* 0x0002800001077983 */ /* 0x000f220000300800 */
[----:B------:R-:W-:-:S02]  /*29970*/  PRMT R88, RZ, 0x7610, R88 ;  /* 0x00007610ff587816 */ /* 0x000fc40000000058 */
[----:B------:R-:W-:Y:S02]  /*29980*/  PRMT R86, RZ, 0x7610, R86 ;  /* 0x00007610ff567816 */ /* 0x000fe40000000056 */
[----:B------:R-:W-:Y:S02]  /*29990*/  PRMT R84, RZ, 0x7610, R84 ;  /* 0x00007610ff547816 */ /* 0x000fe40000000054 */
[----:B--2---:R-:W-:-:S05]  /*299a0*/  IADD3 R2, P2, PT, R8, R2, RZ ;  /* 0x0000000208027210 */ /* 0x004fca0007f5e0ff */
[----:B0-----:R-:W-:Y:S02]  /*299b0*/  @!P4 IMAD.MOV.U32 R24, RZ, RZ, R2 ;  /* 0x000000ffff18c224 */ /* 0x001fe400078e0002 */
[----:B---3--:R-:W-:Y:S01]  /*299c0*/  IMAD.X R0, R9, 0x1, R0, P2 ;  /* 0x0000000109007824 */ /* 0x008fe200010e0600 */
[----:B----4-:R-:W-:-:S03]  /*299d0*/  IADD3 R10, P2, PT, R8, R10, RZ ;  /* 0x0000000a080a7210 */ /* 0x010fc60007f5e0ff */
[----:B------:R-:W-:-:S05]  /*299e0*/  @!P4 IMAD.MOV.U32 R25, RZ, RZ, R0 ;  /* 0x000000ffff19c224 */ /* 0x000fca00078e0000 */
[----:B------:R0:W2:Y:S04]  /*299f0*/  @!P4 LDG.E.U8 R88, desc[UR22][R24.64] ;  /* 0x000000161858c981 */ /* 0x0000a8000c1e1100 */
[----:B------:R-:W-:Y:S04]  /*29a00*/  STL [R1+0xd74], R90 ;  /* 0x000d745a01007387 */ /* 0x000fe80000100800 */
[----:B------:R1:W-:Y:S04]  /*29a10*/  STL [R1+0x220], R2 ;  /* 0x0002200201007387 */ /* 0x0003e80000100800 */
[----:B------:R3:W-:Y:S01]  /*29a20*/  STL [R1+0x21c], R0 ;  /* 0x00021c0001007387 */ /* 0x0007e20000100800 */
[----:B0-----:R-:W-:-:S03]  /*29a30*/  @!P4 IMAD.MOV.U32 R24, RZ, RZ, R10 ;  /* 0x000000ffff18c224 */ /* 0x001fc600078e000a */
[----:B-1----:R-:W4:Y:S01]  /*29a40*/  LDL.LU R2, [R1+0x29c] ;  /* 0x00029c0001027983 */ /* 0x002f220000300800 */
[----:B------:R-:W-:-:S03]  /*29a50*/  IMAD.X R13, R9, 0x1, R13, P2 ;  /* 0x00000001090d7824 */ /* 0x000fc600010e060d */
[----:B---3--:R-:W3:Y:S01]  /*29a60*/  LDL.LU R0, [R1+0x2a0] ;  /* 0x0002a00001007983 */ /* 0x008ee20000300800 */
[----:B------:R-:W-:-:S05]  /*29a70*/  @!P4 IMAD.MOV.U32 R25, RZ, RZ, R13 ;  /* 0x000000ffff19c224 */ /* 0x000fca00078e000d */
[----:B------:R0:W4:Y:S01]  /*29a80*/  @!P4 LDG.E.U8 R86, desc[UR22][R24.64] ;  /* 0x000000161856c981 */ /* 0x000122000c1e1100 */
[----:B------:R-:W-:-:S05]  /*29a90*/  IADD3 R7, P2, PT, R8, R7, RZ ;  /* 0x0000000708077210 */ /* 0x000fca0007f5e0ff */
[----:B------:R-:W-:Y:S02]  /*29aa0*/  IMAD.X R11, R9, 0x1, R11, P2 ;  /* 0x00000001090b7824 */ /* 0x000fe400010e060b */
[----:B0-----:R-:W-:Y:S02]  /*29ab0*/  @!P4 IMAD.MOV.U32 R24, RZ, RZ, R7 ;  /* 0x000000ffff18c224 */ /* 0x001fe400078e0007 */
[----:B------:R-:W-:-:S05]  /*29ac0*/  @!P4 IMAD.MOV.U32 R25, RZ, RZ, R11 ;  /* 0x000000ffff19c224 */ /* 0x000fca00078e000b */
[----:B------:R0:W4:Y:S01]  /*29ad0*/  @!P4 LDG.E.U8 R84, desc[UR22][R24.64] ;  /* 0x000000161854c981 */ /* 0x000122000c1e1100 */
[----:B------:R-:W-:-:S03]  /*29ae0*/  PRMT R82, RZ, 0x7610, R82 ;  /* 0x00007610ff527816 */ /* 0x000fc60000000052 */
[----:B--2---:R-:W-:Y:S04]  /*29af0*/  STL [R1+0xd78], R88 ;  /* 0x000d785801007387 */ /* 0x004fe80000100800 */
[----:B------:R-:W-:Y:S04]  /*29b00*/  STL [R1+0x260], R10 ;  /* 0x0002600a01007387 */ /* 0x000fe80000100800 */
[----:B------:R1:W-:Y:S04]  /*29b10*/  STL [R1+0x25c], R13 ;  /* 0x00025c0d01007387 */ /* 0x0003e80000100800 */
[----:B-1----:R-:W2:Y:S01]  /*29b20*/  LDL.LU R13, [R1+0x2bc] ;  /* 0x0002bc00010d7983 */ /* 0x002ea20000300800 */
[----:B---3--:R-:W-:-:S03]  /*29b30*/  IADD3 R0, P2, PT, R8, R0, RZ ;  /* 0x0000000008007210 */ /* 0x008fc60007f5e0ff */
[----:B------:R-:W3:Y:S02]  /*29b40*/  LDL.LU R10, [R1+0x2c0] ;  /* 0x0002c000010a7983 */ /* 0x000ee40000300800 */
[----:B----4-:R-:W-:Y:S02]  /*29b50*/  IMAD.X R2, R9, 0x1, R2, P2 ;  /* 0x0000000109027824 */ /* 0x010fe400010e0602 */
[----:B------:R-:W-:Y:S01]  /*29b60*/  STL [R1+0xd7c], R86 ;  /* 0x000d7c5601007387 */ /* 0x000fe20000100800 */
[----:B0-----:R-:W-:Y:S02]  /*29b70*/  @!P4 IMAD.MOV.U32 R24, RZ, RZ, R0 ;  /* 0x000000ffff18c224 */ /* 0x001fe400078e0000 */
[----:B------:R-:W-:Y:S01]  /*29b80*/  @!P4 IMAD.MOV.U32 R25, RZ, RZ, R2 ;  /* 0x000000ffff19c224 */ /* 0x000fe200078e0002 */
[----:B------:R-:W-:Y:S04]  /*29b90*/  STL [R1+0x280], R7 ;  /* 0x0002800701007387 */ /* 0x000fe80000100800 */
[----:B------:R0:W-:Y:S04]  /*29ba0*/  STL [R1+0x27c], R11 ;  /* 0x00027c0b01007387 */ /* 0x0001e80000100800 */
[----:B------:R1:W4:Y:S04]  /*29bb0*/  @!P4 LDG.E.U8 R82, desc[UR22][R24.64] ;  /* 0x000000161852c981 */ /* 0x000328000c1e1100 */
[----:B0-----:R-:W4:Y:S04]  /*29bc0*/  LDL.LU R11, [R1+0x2dc] ;  /* 0x0002dc00010b7983 */ /* 0x001f280000300800 */
[----:B------:R-:W4:Y:S04]  /*29bd0*/  LDL.LU R7, [R1+0x2e0] ;  /* 0x0002e00001077983 */ /* 0x000f280000300800 */
[----:B------:R-:W-:Y:S04]  /*29be0*/  STL [R1+0xd80], R84 ;  /* 0x000d805401007387 */ /* 0x000fe80000100800 */
[----:B------:R-:W-:Y:S04]  /*29bf0*/  STL [R1+0x2a0], R0 ;  /* 0x0002a00001007387 */ /* 0x000fe80000100800 */
[----:B------:R0:W-:Y:S04]  /*29c00*/  STL [R1+0x29c], R2 ;  /* 0x00029c0201007387 */ /* 0x0001e80000100800 */
[----:B0-----:R-:W4:Y:S04]  /*29c10*/  LDL.LU R2, [R1+0x2fc] ;  /* 0x0002fc0001027983 */ /* 0x001f280000300800 */
[----:B------:R-:W4:Y:S01]  /*29c20*/  LDL.LU R0, [R1+0x300] ;  /* 0x0003000001007983 */ /* 0x000f220000300800 */
[----:B------:R-:W-:-:S03]  /*29c30*/  PRMT R80, RZ, 0x7610, R80 ;  /* 0x00007610ff507816 */ /* 0x000fc60000000050 */
[----:B------:R-:W4:Y:S01]  /*29c40*/  LDL.LU R15, [R1+0x31c] ;  /* 0x00031c00010f7983 */ /* 0x000f220000300800 */
[----:B------:R-:W-:Y:S02]  /*29c50*/  PRMT R78, RZ, 0x7610, R78 ;  /* 0x00007610ff4e7816 */ /* 0x000fe4000000004e */
[----:B------:R-:W-:Y:S02]  /*29c60*/  PRMT R76, RZ, 0x7610, R76 ;  /* 0x00007610ff4c7816 */ /* 0x000fe4000000004c */
[----:B---3--:R-:W-:-:S05]  /*29c70*/  IADD3 R10, P2, PT, R8, R10, RZ ;  /* 0x0000000a080a7210 */ /* 0x008fca0007f5e0ff */
[----:B--2---:R-:W-:Y:S02]  /*29c80*/  IMAD.X R13, R9, 0x1, R13, P2 ;  /* 0x00000001090d7824 */ /* 0x004fe400010e060d */
[----:B-1----:R-:W-:Y:S02]  /*29c90*/  @!P4 IMAD.MOV.U32 R24, RZ, RZ, R10 ;  /* 0x000000ffff18c224 */ /* 0x002fe400078e000a */
[----:B------:R-:W-:-:S05]  /*29ca0*/  @!P4 IMAD.MOV.U32 R25, RZ, RZ, R13 ;  /* 0x000000ffff19c224 */ /* 0x000fca00078e000d */
[----:B------:R0:W2:Y:S04]  /*29cb0*/  @!P4 LDG.E.U8 R80, desc[UR22][R24.64] ;  /* 0x000000161850c981 */ /* 0x0000a8000c1e1100 */
[----:B----4-:R-:W-:Y:S04]  /*29cc0*/  STL [R1+0xd84], R82 ;  /* 0x000d845201007387 */ /* 0x010fe80000100800 */
[----:B------:R1:W-:Y:S01]  /*29cd0*/  STL [R1+0x2c0], R10 ;  /* 0x0002c00a01007387 */ /* 0x0003e20000100800 */
[----:B------:R-:W-:-:S03]  /*29ce0*/  IADD3 R7, P2, PT, R8, R7, RZ ;  /* 0x0000000708077210 */ /* 0x000fc60007f5e0ff */
[----:B------:R-:W-:Y:S04]  /*29cf0*/  STL [R1+0x2bc], R13 ;  /* 0x0002bc0d01007387 */ /* 0x000fe80000100800 */
[----:B-1----:R-:W3:Y:S01]  /*29d00*/  LDL.LU R10, [R1+0x320] ;  /* 0x00032000010a7983 */ /* 0x002ee20000300800 */
[----:B------:R-:W-:Y:S02]  /*29d10*/  IMAD.X R11, R9, 0x1, R11, P2 ;  /* 0x00000001090b7824 */ /* 0x000fe400010e060b */
[----:B0-----:R-:W-:Y:S02]  /*29d20*/  @!P4 IMAD.MOV.U32 R24, RZ, RZ, R7 ;  /* 0x000000ffff18c224 */ /* 0x001fe400078e0007 */
        /* <DEDUP_REMOVED lines=14> */
[----:B------:R-:W-:Y:S02]  /*29e10*/  IMAD.X R15, R9, 0x1, R15, P2 ;  /* 0x00000001090f7824 */ /* 0x000fe400010e060f */
[----:B------:R-:W2:Y:S01]  /*29e20*/  LDL.LU R14, [R1+0x35c] ;  /* 0x00035c00010e7983 */ /* 0x000ea20000300800 */
[----:B0-----:R-:W-:Y:S02]  /*29e30*/  @!P4 IMAD.MOV.U32 R24, RZ, RZ, R10 ;  /* 0x000000ffff18c224 */ /* 0x001fe400078e000a */
[----:B------:R-:W-:Y:S01]  /*29e40*/  @!P4 IMAD.MOV.U32 R25, RZ, RZ, R15 ;  /* 0x000000ffff19c224 */ /* 0x000fe200078e000f */
[----:B----4-:R-:W-:Y:S04]  /*29e50*/  STL [R1+0xd8c], R78 ;  /* 0x000d8c4e01007387 */ /* 0x010fe80000100800 */
[----:B------:R-:W-:Y:S04]  /*29e60*/  STL [R1+0x300], R0 ;  /* 0x0003000001007387 */ /* 0x000fe80000100800 */
[----:B------:R0:W-:Y:S04]  /*29e70*/  STL [R1+0x2fc], R2 ;  /* 0x0002fc0201007387 */ /* 0x0001e80000100800 */
[----:B------:R-:W4:Y:S04]  /*29e80*/  LDL.LU R13, [R1+0x360] ;  /* 0x00036000010d7983 */ /* 0x000f280000300800 */
[----:B------:R1:W4:Y:S04]  /*29e90*/  @!P4 LDG.E.U8 R74, desc[UR22][R24.64] ;  /* 0x00000016184ac981 */ /* 0x000328000c1e1100 */
[----:B0-----:R-:W4:Y:S04]  /*29ea0*/  LDL.LU R2, [R1+0x37c] ;  /* 0x00037c0001027983 */ /* 0x001f280000300800 */
[----:B------:R-:W4:Y:S04]  /*29eb0*/  LDL.LU R0, [R1+0x380] ;  /* 0x0003800001007983 */ /* 0x000f280000300800 */
[----:B------:R-:W-:Y:S04]  /*29ec0*/  STL [R1+0xd90], R76 ;  /* 0x000d904c01007387 */ /* 0x000fe80000100800 */
[----:B------:R0:W-:Y:S04]  /*29ed0*/  STL [R1+0x320], R10 ;  /* 0x0003200a01007387 */ /* 0x0001e80000100800 */
[----:B------:R-:W-:Y:S04]  /*29ee0*/  STL [R1+0x31c], R15 ;  /* 0x00031c0f01007387 */ /* 0x000fe80000100800 */
[----:B0-----:R-:W4:Y:S04]  /*29ef0*/  LDL.LU R10, [R1+0x3a0] ;  /* 0x0003a000010a7983 */ /* 0x001f280000300800 */
[----:B------:R-:W4:Y:S01]  /*29f00*/  LDL.LU R16, [R1+0x39c] ;  /* 0x00039c0001107983 */ /* 0x000f220000300800 */
[----:B------:R-:W-:-:S02]  /*29f10*/  PRMT R72, RZ, 0x7610, R72 ;  /* 0x00007610ff487816 */ /* 0x000fc40000000048 */
[----:B------:R-:W-:Y:S02]  /*29f20*/  PRMT R70, RZ, 0x7610, R70 ;  /* 0x00007610ff467816 */ /* 0x000fe40000000046 */
[----:B------:R-:W-:Y:S02]  /*29f30*/  PRMT R68, RZ, 0x7610, R68 ;  /* 0x00007610ff447816 */ /* 0x000fe40000000044 */
[----:B---3--:R-:W-:-:S05]  /*29f40*/  IADD3 R7, P2, PT, R8, R7, RZ ;  /* 0x0000000708077210 */ /* 0x008fca0007f5e0ff */
[----:B--2---:R-:W-:Y:S02]  /*29f50*/  IMAD.X R11, R9, 0x1, R11, P2 ;  /* 0x00000001090b7824 */ /* 0x004fe400010e060b */
[----:B-1----:R-:W-:Y:S02]  /*29f60*/  @!P4 IMAD.MOV.U32 R24, RZ, RZ, R7 ;  /* 0x000000ffff18c224 */ /* 0x002fe400078e0007 */
[----:B------:R-:W-:-:S05]  /*29f70*/  @!P4 IMAD.MOV.U32 R25, RZ, RZ, R11 ;  /* 0x000000ffff19c224 */ /* 0x000fca00078e000b */
[----:B------:R0:W2:Y:S01]  /*29f80*/  @!P4 LDG.E.U8 R72, desc[UR22][R24.64] ;  /* 0x000000161848c981 */ /* 0x0000a2000c1e1100 */
[----:B----4-:R-:W-:-:S03]  /*29f90*/  IADD3 R13, P2, PT, R8, R13, RZ ;  /* 0x0000000d080d7210 */ /* 0x010fc60007f5e0ff */
[----:B------:R-:W-:Y:S02]  /*29fa0*/  STL [R1+0xd94], R74 ;  /* 0x000d944a01007387 */ /* 0x000fe40000100800 */
[----:B------:R-:W-:Y:S02]  /*29fb0*/  IMAD.X R14, R9, 0x1, R14, P2 ;  /* 0x00000001090e7824 */ /* 0x000fe400010e060e */
[----:B------:R-:W-:Y:S04]  /*29fc0*/  STL [R1+0x340], R7 ;  /* 0x0003400701007387 */ /* 0x000fe80000100800 */
[----:B------:R1:W-:Y:S01]  /*29fd0*/  STL [R1+0x33c], R11 ;  /* 0x00033c0b01007387 */ /* 0x0003e20000100800 */
[----:B------:R-:W-:Y:S01]  /*29fe0*/  IADD3 R0, P2, PT, R8, R0, RZ ;  /* 0x0000000008007210 */ /* 0x000fe20007f5e0ff */
[----:B0-----:R-:W-:-:S02]  /*29ff0*/  @!P4 IMAD.MOV.U32 R24, RZ, RZ, R13 ;  /* 0x000000ffff18c224 */ /* 0x001fc400078e000d */
[----:B------:R-:W-:Y:S01]  /*2a000*/  @!P4 IMAD.MOV.U32 R25, RZ, RZ, R14 ;  /* 0x000000ffff19c224 */ /* 0x000fe200078e000e */
[----:B-1----:R-:W3:Y:S04]  /*2a010*/  LDL.LU R11, [R1+0x3bc] ;  /* 0x0003bc00010b7983 */ /* 0x002ee80000300800 */
[----:B------:R-:W4:Y:S01]  /*2a020*/  LDL.LU R7, [R1+0x3c0] ;  /* 0x0003c00001077983 */ /* 0x000f220000300800 */
[----:B------:R-:W-:-:S03]  /*2a030*/  IMAD.X R2, R9, 0x1, R2, P2 ;  /* 0x0000000109027824 */ /* 0x000fc600010e0602 */
[----:B------:R0:W-:Y:S04]  /*2a040*/  STL [R1+0x360], R13 ;  /* 0x0003600d01007387 */ /* 0x0001e80000100800 */
[----:B------:R1:W-:Y:S04]  /*2a050*/  STL [R1+0x35c], R14 ;  /* 0x00035c0e01007387 */ /* 0x0003e80000100800 */
[----:B------:R-:W2:Y:S04]  /*2a060*/  LDL.LU R15, [R1+0x3dc] ;  /* 0x0003dc00010f7983 */ /* 0x000ea80000300800 */
[----:B0-----:R-:W2:Y:S01]  /*2a070*/  LDL.LU R13, [R1+0x3e0] ;  /* 0x0003e000010d7983 */ /* 0x001ea20000300800 */
[----:B------:R-:W-:-:S03]  /*2a080*/  IADD3 R10, P2, PT, R8, R10, RZ ;  /* 0x0000000a080a7210 */ /* 0x000fc60007f5e0ff */
[----:B------:R0:W-:Y:S04]  /*2a090*/  STL [R1+0x380], R0 ;  /* 0x0003800001007387 */ /* 0x0001e80000100800 */
[----:B------:R0:W2:Y:S04]  /*2a0a0*/  @!P4 LDG.E.U8 R70, desc[UR22][R24.64] ;  /* 0x000000161846c981 */ /* 0x0000a8000c1e1100 */
[----:B------:R0:W-:Y:S04]  /*2a0b0*/  STL [R1+0x37c], R2 ;  /* 0x00037c0201007387 */ /* 0x0001e80000100800 */
[----:B-1----:R-:W2:Y:S01]  /*2a0c0*/  LDL.LU R14, [R1+0x3fc] ;  /* 0x0003fc00010e7983 */ /* 0x002ea20000300800 */
[----:B0-----:R-:W-:-:S03]  /*2a0d0*/  @!P4 IMAD.MOV.U32 R24, RZ, RZ, R0 ;  /* 0x000000ffff18c224 */ /* 0x001fc600078e0000 */
[----:B------:R-:W2:Y:S01]  /*2a0e0*/  LDL.LU R0, [R1+0x400] ;  /* 0x0004000001007983 */ /* 0x000ea20000300800 */
[----:B------:R-:W-:Y:S02]  /*2a0f0*/  @!P4 IMAD.MOV.U32 R25, RZ, RZ, R2 ;  /* 0x000000ffff19c224 */ /* 0x000fe400078e0002 */
[----:B------:R-:W-:Y:S01]  /*2a100*/  IMAD.X R16, R9, 0x1, R16, P2 ;  /* 0x0000000109107824 */ /* 0x000fe200010e0610 */
[----:B------:R-:W2:Y:S04]  /*2a110*/  LDL.LU R2, [R1+0x420] ;  /* 0x0004200001027983 */ /* 0x000ea80000300800 */
[----:B------:R0:W2:Y:S04]  /*2a120*/  @!P4 LDG.E.U8 R68, desc[UR22][R24.64] ;  /* 0x000000161844c981 */ /* 0x0000a8000c1e1100 */
[----:B------:R1:W-:Y:S04]  /*2a130*/  STL [R1+0x3a0], R10 ;  /* 0x0003a00a01007387 */ /* 0x0003e80000100800 */
[----:B------:R-:W-:Y:S01]  /*2a140*/  STL [R1+0x39c], R16 ;  /* 0x00039c1001007387 */ /* 0x000fe20000100800 */
[----:B0-----:R-:W-:-:S03]  /*2a150*/  @!P4 IMAD.MOV.U32 R24, RZ, RZ, R10 ;  /* 0x000000ffff18c224 */ /* 0x001fc600078e000a */
[----:B-1----:R-:W2:Y:S01]  /*2a160*/  LDL.LU R10, [R1+0x41c] ;  /* 0x00041c00010a7983 */ /* 0x002ea20000300800 */
[----:B------:R-:W0:Y:S01]  /*2a170*/  S2R R18, SR_TID.X ;  /* 0x0000000000127919 */ /* 0x000e220000002100 */
[----:B------:R-:W1:Y:S01]  /*2a180*/  S2R R4, SR_TID.X ;  /* 0x0000000000047919 */ /* 0x000e620000002100 */
[----:B------:R-:W-:Y:S01]  /*2a190*/  PRMT R66, RZ, 0x7610, R66 ;  /* 0x00007610ff427816 */ /* 0x000fe20000000042 */
[----:B------:R-:W-:Y:S01]  /*2a1a0*/  @!P4 IMAD.MOV.U32 R25, RZ, RZ, R16 ;  /* 0x000000ffff19c224 */ /* 0x000fe200078e0010 */
[----:B------:R-:W-:-:S04]  /*2a1b0*/  PRMT R64, RZ, 0x7610, R64 ;  /* 0x00007610ff407816 */ /* 0x000fc80000000040 */
[----:B------:R0:W2:Y:S02]  /*2a1c0*/  @!P4 LDG.E.U8 R66, desc[UR22][R24.64] ;  /* 0x000000161842c981 */ /* 0x0000a4000c1e1100 */
[----:B0-----:R-:W-:Y:S02]  /*2a1d0*/  LOP3.LUT R12, R18, 0x7f, RZ, 0xc0, !PT ;  /* 0x0000007f120c7812 */ /* 0x001fe400078ec0ff */
[----:B-1----:R-:W-:-:S03]  /*2a1e0*/  LOP3.LUT R4, R4, 0x7f, RZ, 0xc0, !PT ;  /* 0x0000007f04047812 */ /* 0x002fc600078ec0ff */
[----:B------:R-:W-:Y:S04]  /*2a1f0*/  STS.U8 [R12+UR9+0x12000], R60 ;  /* 0x0120003c0c007988 */ /* 0x000fe80008000009 */
[----:B------:R-:W-:Y:S01]  /*2a200*/  STS.U8 [R12+UR9+0x12400], R59 ;  /* 0x0124003b0c007988 */ /* 0x000fe20008000009 */
[----:B------:R-:W-:-:S03]  /*2a210*/  LOP3.LUT R4, R4, 0x10, RZ, 0x3c, !PT ;  /* 0x0000001004047812 */ /* 0x000fc600078e3cff */
        /* <DEDUP_REMOVED lines=13> */
[----:B------:R0:W-:Y:S01]  /*2a2f0*/  STS.U8 [R4+UR9+0x13c80], R45 ;  /* 0x013c802d04007988 */ /* 0x0001e20008000009 */
[----:B------:R-:W-:-:S03]  /*2a300*/  PRMT R62, RZ, 0x7610, R62 ;  /* 0x00007610ff3e7816 */ /* 0x000fc6000000003e */
[----:B0-----:R-:W2:Y:S01]  /*2a310*/  LDL.LU R4, [R1+0x440] ;  /* 0x0004400001047983 */ /* 0x001ea20000300800 */
[----:B------:R-:W-:Y:S02]  /*2a320*/  PRMT R60, RZ, 0x7610, R60 ;  /* 0x00007610ff3c7816 */ /* 0x000fe4000000003c */
[----:B----4-:R-:W-:-:S05]  /*2a330*/  IADD3 R7, P2, PT, R8, R7, RZ ;  /* 0x0000000708077210 */ /* 0x010fca0007f5e0ff */
[----:B---3--:R-:W-:Y:S01]  /*2a340*/  IMAD.X R11, R9, 0x1, R11, P2 ;  /* 0x00000001090b7824 */ /* 0x008fe200010e060b */
[----:B------:R-:W-:Y:S01]  /*2a350*/  STL [R1+0x3c0], R7 ;  /* 0x0003c00701007387 */ /* 0x000fe20000100800 */
[----:B------:R-:W-:Y:S02]  /*2a360*/  @!P4 IMAD.MOV.U32 R24, RZ, RZ, R7 ;  /* 0x000000ffff18c224 */ /* 0x000fe400078e0007 */
[----:B------:R-:W-:Y:S01]  /*2a370*/  @!P4 IMAD.MOV.U32 R25, RZ, RZ, R11 ;  /* 0x000000ffff19c224 */ /* 0x000fe200078e000b */
[----:B------:R0:W-:Y:S04]  /*2a380*/  STL [R1+0x3bc], R11 ;  /* 0x0003bc0b01007387 */ /* 0x0001e80000100800 */
[----:B------:R1:W3:Y:S01]  /*2a390*/  @!P4 LDG.E.U8 R64, desc[UR22][R24.64] ;  /* 0x000000161840c981 */ /* 0x0002e2000c1e1100 */
[----:B--2---:R-:W-:-:S03]  /*2a3a0*/  IADD3 R13, P2, PT, R8, R13, RZ ;  /* 0x0000000d080d7210 */ /* 0x004fc60007f5e0ff */
[----:B0-----:R-:W2:Y:S02]  /*2a3b0*/  LDL.LU R11, [R1+0x43c] ;  /* 0x00043c00010b7983 */ /* 0x001ea40000300800 */
[----:B------:R-:W-:Y:S02]  /*2a3c0*/  IMAD.X R15, R9, 0x1, R15, P2 ;  /* 0x00000001090f7824 */ /* 0x000fe400010e060f */
[----:B------:R-:W4:Y:S01]  /*2a3d0*/  LDL.LU R7, [R1+0x460] ;  /* 0x0004600001077983 */ /* 0x000f220000300800 */
[----:B-1----:R-:W-:Y:S02]  /*2a3e0*/  @!P4 IMAD.MOV.U32 R24, RZ, RZ, R13 ;  /* 0x000000ffff18c224 */ /* 0x002fe400078e000d */
[----:B------:R-:W-:Y:S01]  /*2a3f0*/  @!P4 IMAD.MOV.U32 R25, RZ, RZ, R15 ;  /* 0x000000ffff19c224 */ /* 0x000fe200078e000f */
[----:B------:R-:W-:Y:S04]  /*2a400*/  STL [R1+0x3e0], R13 ;  /* 0x0003e00d01007387 */ /* 0x000fe80000100800 */
[----:B------:R0:W-:Y:S01]  /*2a410*/  STL [R1+0x3dc], R15 ;  /* 0x0003dc0f01007387 */ /* 0x0001e20000100800 */
[----:B------:R-:W-:-:S03]  /*2a420*/  IADD3 R0, P2, PT, R8, R0, RZ ;  /* 0x0000000008007210 */ /* 0x000fc60007f5e0ff */
[----:B------:R1:W3:Y:S02]  /*2a430*/  @!P4 LDG.E.U8 R62, desc[UR22][R24.64] ;  /* 0x00000016183ec981 */ /* 0x0002e4000c1e1100 */
[----:B------:R-:W-:Y:S02]  /*2a440*/  IMAD.X R14, R9, 0x1, R14, P2 ;  /* 0x00000001090e7824 */ /* 0x000fe400010e060e */
[----:B0-----:R-:W3:Y:S01]  /*2a450*/  LDL.LU R15, [R1+0x45c] ;  /* 0x00045c00010f7983 */ /* 0x001ee20000300800 */
[----:B------:R-:W-:-:S03]  /*2a460*/  IADD3 R2, P2, PT, R8, R2, RZ ;  /* 0x0000000208027210 */ /* 0x000fc60007f5e0ff */
[----:B------:R-:W3:Y:S01]  /*2a470*/  LDL.LU R13, [R1+0x480] ;  /* 0x00048000010d7983 */ /* 0x000ee20000300800 */
[----:B-1----:R-:W-:Y:S02]  /*2a480*/  @!P4 IMAD.MOV.U32 R24, RZ, RZ, R0 ;  /* 0x000000ffff18c224 */ /* 0x002fe400078e0000 */
[----:B------:R-:W-:Y:S01]  /*2a490*/  @!P4 IMAD.MOV.U32 R25, RZ, RZ, R14 ;  /* 0x000000ffff19c224 */ /* 0x000fe200078e000e */
[----:B------:R-:W-:Y:S04]  /*2a4a0*/  STL [R1+0x400], R0 ;  /* 0x0004000001007387 */ /* 0x000fe80000100800 */
[----:B------:R0:W-:Y:S01]  /*2a4b0*/  STL [R1+0x3fc], R14 ;  /* 0x0003fc0e01007387 */ /* 0x0001e20000100800 */
[----:B------:R-:W-:-:S03]  /*2a4c0*/  IMAD.X R10, R9, 0x1, R10, P2 ;  /* 0x00000001090a7824 */ /* 0x000fc600010e060a */
[----:B------:R1:W3:Y:S04]  /*2a4d0*/  @!P4 LDG.E.U8 R60, desc[UR22][R24.64] ;  /* 0x00000016183cc981 */ /* 0x0002e8000c1e1100 */
[----:B0-----:R-:W3:Y:S04]  /*2a4e0*/  LDL.LU R14, [R1+0x47c] ;  /* 0x00047c00010e7983 */ /* 0x001ee80000300800 */
[----:B------:R-:W3:Y:S01]  /*2a4f0*/  LDL.LU R0, [R1+0x4a0] ;  /* 0x0004a00001007983 */ /* 0x000ee20000300800 */
[----:B-1----:R-:W-:-:S03]  /*2a500*/  @!P4 IMAD.MOV.U32 R24, RZ, RZ, R2 ;  /* 0x000000ffff18c224 */ /* 0x002fc600078e0002 */
[----:B------:R0:W-:Y:S04]  /*2a510*/  STL [R1+0x420], R2 ;  /* 0x0004200201007387 */ /* 0x0001e80000100800 */
[----:B------:R1:W-:Y:S04]  /*2a520*/  STL [R1+0x41c], R10 ;  /* 0x00041c0a01007387 */ /* 0x0003e80000100800 */
[----:B0-----:R-:W3:Y:S01]  /*2a530*/  LDL.LU R2, [R1+0x49c] ;  /* 0x00049c0001027983 */ /* 0x001ee20000300800 */
[----:B------:R-:W-:Y:S01]  /*2a540*/  PRMT R58, RZ, 0x7610, R58 ;  /* 0x00007610ff3a7816 */ /* 0x000fe2000000003a */
[----:B------:R-:W-:-:S02]  /*2a550*/  @!P4 IMAD.MOV.U32 R25, RZ, RZ, R10 ;  /* 0x000000ffff19c224 */ /* 0x000fc400078e000a */
[----:B-1----:R-:W3:Y:S01]  /*2a560*/  LDL.LU R10, [R1+0x4c0] ;  /* 0x0004c000010a7983 */ /* 0x002ee20000300800 */
[----:B------:R-:W-:-:S03]  /*2a570*/  PRMT R56, RZ, 0x7610, R56 ;  /* 0x00007610ff387816 */ /* 0x000fc60000000038 */
[----:B------:R0:W3:Y:S01]  /*2a580*/  @!P4 LDG.E.U8 R58, desc[UR22][R24.64] ;  /* 0x00000016183ac981 */ /* 0x0000e2000c1e1100 */
[----:B------:R-:W-:Y:S02]  /*2a590*/  PRMT R54, RZ, 0x7610, R54 ;  /* 0x00007610ff367816 */ /* 0x000fe40000000036 */
[----:B------:R-:W-:Y:S02]  /*2a5a0*/  PRMT R52, RZ, 0x7610, R52 ;  /* 0x00007610ff347816 */ /* 0x000fe40000000034 */
[----:B------:R-:W-:-:S05]  /*2a5b0*/  IADD3 R4, P2, PT, R8, R4, RZ ;  /* 0x0000000408047210 */ /* 0x000fca0007f5e0ff */
[----:B------:R-:W-:Y:S01]  /*2a5c0*/  STL [R1+0x440], R4 ;  /* 0x0004400401007387 */ /* 0x000fe20000100800 */
[----:B0-----:R-:W-:Y:S02]  /*2a5d0*/  @!P4 IMAD.MOV.U32 R24, RZ, RZ, R4 ;  /* 0x000000ffff18c224 */ /* 0x001fe400078e0004 */
[----:B--2---:R-:W-:Y:S01]  /*2a5e0*/  IMAD.X R11, R9, 0x1, R11, P2 ;  /* 0x00000001090b7824 */ /* 0x004fe200010e060b */
[----:B----4-:R-:W-:-:S04]  /*2a5f0*/  IADD3 R7, P2, PT, R8, R7, RZ ;  /* 0x0000000708077210 */ /* 0x010fc80007f5e0ff */
[----:B------:R0:W-:Y:S01]  /*2a600*/  STL [R1+0x43c], R11 ;  /* 0x00043c0b01007387 */ /* 0x0001e20000100800 */
[----:B------:R-:W-:-:S05]  /*2a610*/  @!P4 IMAD.MOV.U32 R25, RZ, RZ, R11 ;  /* 0x000000ffff19c224 */ /* 0x000fca00078e000b */
[----:B------:R1:W2:Y:S04]  /*2a620*/  @!P4 LDG.E.U8 R56, desc[UR22][R24.64] ;  /* 0x000000161838c981 */ /* 0x0002a8000c1e1100 */
[----:B0-----:R-:W4:Y:S04]  /*2a630*/  LDL.LU R11, [R1+0x4bc] ;  /* 0x0004bc00010b7983 */ /* 0x001f280000300800 */
[----:B------:R-:W2:Y:S01]  /*2a640*/  LDL.LU R4, [R1+0x4e0] ;  /* 0x0004e00001047983 */ /* 0x000ea20000300800 */
[----:B---3--:R-:W-:Y:S01]  /*2a650*/  IMAD.X R15, R9, 0x1, R15, P2 ;  /* 0x00000001090f7824 */ /* 0x008fe200010e060f */
[----:B------:R-:W-:-:S02]  /*2a660*/  IADD3 R13, P2, PT, R8, R13, RZ ;  /* 0x0000000d080d7210 */ /* 0x000fc40007f5e0ff */
[----:B------:R0:W-:Y:S01]  /*2a670*/  STL [R1+0x460], R7 ;  /* 0x0004600701007387 */ /* 0x0001e20000100800 */
[----:B-1----:R-:W-:Y:S02]  /*2a680*/  @!P4 IMAD.MOV.U32 R24, RZ, RZ, R7 ;  /* 0x000000ffff18c224 */ /* 0x002fe400078e0007 */
[----:B------:R-:W-:Y:S01]  /*2a690*/  @!P4 IMAD.MOV.U32 R25, RZ, RZ, R15 ;  /* 0x000000ffff19c224 */ /* 0x000fe200078e000f */
[----:B------:R1:W-:Y:S04]  /*2a6a0*/  STL [R1+0x45c], R15 ;  /* 0x00045c0f01007387 */ /* 0x0003e80000100800 */
[----:B------:R3:W2:Y:S04]  /*2a6b0*/  @!P4 LDG.E.U8 R54, desc[UR22][R24.64] ;  /* 0x000000161836c981 */ /* 0x0006a8000c1e1100 */
[----:B0-----:R-:W2:Y:S04]  /*2a6c0*/  LDL.LU R7, [R1+0x4dc] ;  /* 0x0004dc0001077983 */ /* 0x001ea80000300800 */
[----:B-1----:R-:W2:Y:S01]  /*2a6d0*/  LDL.LU R15, [R1+0x500] ;  /* 0x00050000010f7983 */ /* 0x002ea20000300800 */
[----:B------:R-:W-:Y:S01]  /*2a6e0*/  IMAD.X R14, R9, 0x1, R14, P2 ;  /* 0x00000001090e7824 */ /* 0x000fe200010e060e */
[----:B------:R-:W-:-:S02]  /*2a6f0*/  IADD3 R0, P2, PT, R8, R0, RZ ;  /* 0x0000000008007210 */ /* 0x000fc40007f5e0ff */
[----:B------:R0:W-:Y:S01]  /*2a700*/  STL [R1+0x480], R13 ;  /* 0x0004800d01007387 */ /* 0x0001e20000100800 */
[----:B---3--:R-:W-:Y:S02]  /*2a710*/  @!P4 IMAD.MOV.U32 R24, RZ, RZ, R13 ;  /* 0x000000ffff18c224 */ /* 0x008fe400078e000d */
[----:B------:R-:W-:Y:S01]  /*2a720*/  @!P4 IMAD.MOV.U32 R25, RZ, RZ, R14 ;  /* 0x000000ffff19c224 */ /* 0x000fe200078e000e */
[----:B------:R1:W-:Y:S04]  /*2a730*/  STL [R1+0x47c], R14 ;  /* 0x00047c0e01007387 */ /* 0x0003e80000100800 */
[----:B------:R-:W3:Y:S04]  /*2a740*/  LDL.LU R16, [R1+0x4fc] ;  /* 0x0004fc0001107983 */ /* 0x000ee80000300800 */
[----:B0-----:R-:W3:Y:S01]  /*2a750*/  LDL.LU R13, [R1+0x520] ;  /* 0x00052000010d7983 */ /* 0x001ee20000300800 */
[----:B------:R-:W-:-:S03]  /*2a760*/  IMAD.X R2, R9, 0x1, R2, P2 ;  /* 0x0000000109027824 */ /* 0x000fc600010e0602 */
[----:B------:R-:W-:Y:S04]  /*2a770*/  STL [R1+0x4a0], R0 ;  /* 0x0004a00001007387 */ /* 0x000fe80000100800 */
[----:B------:R0:W3:Y:S04]  /*2a780*/  @!P4 LDG.E.U8 R52, desc[UR22][R24.64] ;  /* 0x000000161834c981 */ /* 0x0000e8000c1e1100 */
[----:B------:R0:W-:Y:S04]  /*2a790*/  STL [R1+0x49c], R2 ;  /* 0x00049c0201007387 */ /* 0x0001e80000100800 */
[----:B-1----:R-:W3:Y:S01]  /*2a7a0*/  LDL.LU R14, [R1+0x51c] ;  /* 0x00051c00010e7983 */ /* 0x002ee20000300800 */
[----:B0-----:R-:W-:-:S02]  /*2a7b0*/  @!P4 IMAD.MOV.U32 R25, RZ, RZ, R2 ;  /* 0x000000ffff19c224 */ /* 0x001fc400078e0002 */
[----:B------:R-:W-:Y:S01]  /*2a7c0*/  @!P4 IMAD.MOV.U32 R24, RZ, RZ, R0 ;  /* 0x000000ffff18c224 */ /* 0x000fe200078e0000 */
[----:B------:R-:W3:Y:S04]  /*2a7d0*/  LDL.LU R2, [R1+0x53c] ;  /* 0x00053c0001027983 */ /* 0x000ee80000300800 */
[----:B------:R-:W3:Y:S01]  /*2a7e0*/  LDL.LU R0, [R1+0x540] ;  /* 0x0005400001007983 */ /* 0x000ee20000300800 */
[----:B------:R-:W0:Y:S01]  /*2a7f0*/  S2R R5, SR_TID.X ;  /* 0x0000000000057919 */ /* 0x000e220000002100 */
[----:B------:R-:W1:Y:S01]  /*2a800*/  S2R R6, SR_TID.X ;  /* 0x0000000000067919 */ /* 0x000e620000002100 */
[----:B------:R-:W-:Y:S02]  /*2a810*/  IADD3 R10, P2, PT, R8, R10, RZ ;  /* 0x0000000a080a7210 */ /* 0x000fe40007f5e0ff */
[----:B------:R-:W-:-:S02]  /*2a820*/  PRMT R50, RZ, 0x7610, R50 ;  /* 0x00007610ff327816 */ /* 0x000fc40000000032 */
[----:B------:R-:W-:Y:S01]  /*2a830*/  PRMT R48, RZ, 0x7610, R48 ;  /* 0x00007610ff307816 */ /* 0x000fe20000000030 */
[----:B------:R-:W-:Y:S04]  /*2a840*/  STL [R1+0x4c0], R10 ;  /* 0x0004c00a01007387 */ /* 0x000fe80000100800 */
[----:B------:R0:W3:Y:S02]  /*2a850*/  @!P4 LDG.E.U8 R50, desc[UR22][R24.64] ;  /* 0x000000161832c981 */ /* 0x0000e4000c1e1100 */
[----:B0-----:R-:W-:Y:S01]  /*2a860*/  @!P4 IMAD.MOV.U32 R24, RZ, RZ, R10 ;  /* 0x000000ffff18c224 */ /* 0x001fe200078e000a */
[----:B------:R-:W-:Y:S02]  /*2a870*/  LOP3.LUT R5, R5, 0x7f, RZ, 0xc0, !PT ;  /* 0x0000007f05057812 */ /* 0x000fe400078ec0ff */
[----:B-1----:R-:W-:-:S02]  /*2a880*/  LOP3.LUT R6, R6, 0x7f, RZ, 0xc0, !PT ;  /* 0x0000007f06067812 */ /* 0x002fc400078ec0ff */
[----:B------:R-:W-:Y:S02]  /*2a890*/  LOP3.LUT R5, R5, 0x20, RZ, 0x3c, !PT ;  /* 0x0000002005057812 */ /* 0x000fe400078e3cff */
        /* <DEDUP_REMOVED lines=10> */
[----:B0-----:R-:W-:-:S02]  /*2a940*/  PRMT R23, RZ, 0x7610, R23 ;  /* 0x00007610ff177816 */ /* 0x001fc40000000017 */
[----:B------:R-:W-:Y:S04]  /*2a950*/  STS.U8 [R6+UR9+0x12180], R27 ;  /* 0x0121801b06007988 */ /* 0x000fe80008000009 */
[----:B------:R-:W-:Y:S04]  /*2a960*/  STS.U8 [R6+UR9+0x12980], R26 ;  /* 0x0129801a06007988 */ /* 0x000fe80008000009 */
[----:B------:R-:W-:Y:S04]  /*2a970*/  STS.U8 [R6+UR9+0x12d80], R29 ;  /* 0x012d801d06007988 */ /* 0x000fe80008000009 */
[----:B------:R-:W-:Y:S01]  /*2a980*/  STS.U8 [R6+UR9+0x13180], R28 ;  /* 0x0131801c06007988 */ /* 0x000fe20008000009 */
[----:B----4-:R-:W-:Y:S01]  /*2a990*/  IMAD.X R11, R9, 0x1, R11, P2 ;  /* 0x00000001090b7824 */ /* 0x010fe200010e060b */
[----:B--2---:R-:W-:-:S04]  /*2a9a0*/  IADD3 R4, P2, PT, R8, R4, RZ ;  /* 0x0000000408047210 */ /* 0x004fc80007f5e0ff */
[----:B------:R0:W-:Y:S01]  /*2a9b0*/  STL [R1+0x4bc], R11 ;  /* 0x0004bc0b01007387 */ /* 0x0001e20000100800 */
[----:B------:R-:W-:-:S05]  /*2a9c0*/  @!P4 IMAD.MOV.U32 R25, RZ, RZ, R11 ;  /* 0x000000ffff19c224 */ /* 0x000fca00078e000b */
[----:B------:R1:W2:Y:S04]  /*2a9d0*/  @!P4 LDG.E.U8 R48, desc[UR22][R24.64] ;  /* 0x000000161830c981 */ /* 0x0002a8000c1e1100 */
[----:B0-----:R-:W4:Y:S04]  /*2a9e0*/  LDL.LU R11, [R1+0x55c] ;  /* 0x00055c00010b7983 */ /* 0x001f280000300800 */
[----:B------:R-:W2:Y:S01]  /*2a9f0*/  LDL.LU R10, [R1+0x560] ;  /* 0x00056000010a7983 */ /* 0x000ea20000300800 */
[----:B------:R-:W-:-:S03]  /*2aa00*/  IMAD.X R7, R9, 0x1, R7, P2 ;  /* 0x0000000109077824 */ /* 0x000fc600010e0607 */
[----:B------:R-:W-:Y:S01]  /*2aa10*/  STL [R1+0x4e0], R4 ;  /* 0x0004e00401007387 */ /* 0x000fe20000100800 */
[----:B------:R-:W-:-:S03]  /*2aa20*/  IADD3 R15, P2, PT, R8, R15, RZ ;  /* 0x0000000f080f7210 */ /* 0x000fc60007f5e0ff */
[----:B------:R0:W-:Y:S01]  /*2aa30*/  STL [R1+0x4dc], R7 ;  /* 0x0004dc0701007387 */ /* 0x0001e20000100800 */
[----:B-1----:R-:W-:Y:S02]  /*2aa40*/  @!P4 IMAD.MOV.U32 R25, RZ, RZ, R7 ;  /* 0x000000ffff19c224 */ /* 0x002fe400078e0007 */
[----:B------:R-:W-:Y:S02]  /*2aa50*/  @!P4 IMAD.MOV.U32 R24, RZ, RZ, R4 ;  /* 0x000000ffff18c224 */ /* 0x000fe400078e0004 */
[----:B------:R-:W-:-:S03]  /*2aa60*/  @!P4 IMAD.MOV.U32 R26, RZ, RZ, R15 ;  /* 0x000000ffff1ac224 */ /* 0x000fc600078e000f */
[----:B------:R1:W4:Y:S04]  /*2aa70*/  @!P4 LDG.E.U8 R23, desc[UR22][R24.64] ;  /* 0x000000161817c981 */ /* 0x000328000c1e1100 */
[----:B0-----:R-:W4:Y:S01]  /*2aa80*/  LDL.LU R7, [R1+0x57c] ;  /* 0x00057c0001077983 */ /* 0x001f220000300800 */
[----:B---3--:R-:W-:-:S03]  /*2aa90*/  IMAD.X R16, R9, 0x1, R16, P2 ;  /* 0x0000000109107824 */ /* 0x008fc600010e0610 */
[----:B------:R-:W3:Y:S01]  /*2aaa0*/  LDL.LU R4, [R1+0x580] ;  /* 0x0005800001047983 */ /* 0x000ee20000300800 */
[----:B------:R-:W-:Y:S01]  /*2aab0*/  IADD3 R13, P2, PT, R8, R13, RZ ;  /* 0x0000000d080d7210 */ /* 0x000fe20007f5e0ff */
[----:B------:R-:W-:Y:S01]  /*2aac0*/  @!P4 IMAD.MOV.U32 R27, RZ, RZ, R16 ;  /* 0x000000ffff1bc224 */ /* 0x000fe200078e0010 */
[----:B-1----:R-:W-:Y:S01]  /*2aad0*/  PRMT R24, RZ, 0x7610, R24 ;  /* 0x00007610ff187816 */ /* 0x002fe20000000018 */
[----:B------:R-:W-:Y:S04]  /*2aae0*/  STL [R1+0x500], R15 ;  /* 0x0005000f01007387 */ /* 0x000fe80000100800 */
[----:B------:R-:W-:Y:S04]  /*2aaf0*/  STL [R1+0x4fc], R16 ;  /* 0x0004fc1001007387 */ /* 0x000fe80000100800 */
[----:B------:R-:W3:Y:S04]  /*2ab00*/  LDL.LU R5, [R1+0x5a0] ;  /* 0x0005a00001057983 */ /* 0x000ee80000300800 */
[----:B------:R0:W3:Y:S01]  /*2ab10*/  @!P4 LDG.E.U8 R24, desc[UR22][R26.64] ;  /* 0x000000161a18c981 */ /* 0x0000e2000c1e1100 */
[----:B------:R-:W-:-:S03]  /*2ab20*/  IMAD.X R14, R9, 0x1, R14, P2 ;  /* 0x00000001090e7824 */ /* 0x000fc600010e060e */
[----:B------:R-:W-:Y:S01]  /*2ab30*/  STL [R1+0x520], R13 ;  /* 0x0005200d01007387 */ /* 0x000fe20000100800 */
[----:B------:R-:W-:-:S03]  /*2ab40*/  IADD3 R0, P2, PT, R8, R0, RZ ;  /* 0x0000000008007210 */ /* 0x000fc60007f5e0ff */
[----:B------:R1:W-:Y:S01]  /*2ab50*/  STL [R1+0x51c], R14 ;  /* 0x00051c0e01007387 */ /* 0x0003e20000100800 */
[----:B0-----:R-:W-:Y:S02]  /*2ab60*/  @!P4 IMAD.MOV.U32 R27, RZ, RZ, R14 ;  /* 0x000000ffff1bc224 */ /* 0x001fe400078e000e */
[----:B------:R-:W-:Y:S02]  /*2ab70*/  IMAD.X R2, R9, 0x1, R2, P2 ;  /* 0x0000000109027824 */ /* 0x000fe400010e0602 */
[----:B------:R-:W-:Y:S02]  /*2ab80*/  @!P4 IMAD.MOV.U32 R28, RZ, RZ, R0 ;  /* 0x000000ffff1cc224 */ /* 0x000fe400078e0000 */
[----:B------:R-:W-:Y:S01]  /*2ab90*/  @!P4 IMAD.MOV.U32 R29, RZ, RZ, R2 ;  /* 0x000000ffff1dc224 */ /* 0x000fe200078e0002 */
[----:B-1----:R-:W3:Y:S04]  /*2aba0*/  LDL.LU R14, [R1+0x59c] ;  /* 0x00059c00010e7983 */ /* 0x002ee80000300800 */
[----:B------:R-:W-:Y:S04]  /*2abb0*/  STL [R1+0x540], R0 ;  /* 0x0005400001007387 */ /* 0x000fe80000100800 */
[----:B------:R0:W-:Y:S04]  /*2abc0*/  STL [R1+0x53c], R2 ;  /* 0x00053c0201007387 */ /* 0x0001e80000100800 */
[----:B0-----:R-:W3:Y:S04]  /*2abd0*/  LDL.LU R2, [R1+0x5bc] ;  /* 0x0005bc0001027983 */ /* 0x001ee80000300800 */
[----:B------:R-:W3:Y:S01]  /*2abe0*/  LDL.LU R0, [R1+0x5c0] ;  /* 0x0005c00001007983 */ /* 0x000ee20000300800 */
[----:B------:R-:W0:Y:S01]  /*2abf0*/  S2R R22, SR_TID.X ;  /* 0x0000000000167919 */ /* 0x000e220000002100 */
[----:B------:R-:W-:Y:S01]  /*2ac00*/  PRMT R25, RZ, 0x7610, R25 ;  /* 0x00007610ff197816 */ /* 0x000fe20000000019 */
[----:B------:R-:W-:-:S05]  /*2ac10*/  @!P4 IMAD.MOV.U32 R26, RZ, RZ, R13 ;  /* 0x000000ffff1ac224 */ /* 0x000fca00078e000d */
[----:B------:R1:W3:Y:S02]  /*2ac20*/  @!P4 LDG.E.U8 R25, desc[UR22][R26.64] ;  /* 0x000000161a19c981 */ /* 0x0002e4000c1e1100 */
[----:B-1----:R-:W-:Y:S02]  /*2ac30*/  PRMT R26, RZ, 0x7610, R26 ;  /* 0x00007610ff1a7816 */ /* 0x002fe4000000001a */
[----:B------:R-:W-:-:S04]  /*2ac40*/  PRMT R27, RZ, 0x7610, R27 ;  /* 0x00007610ff1b7816 */ /* 0x000fc8000000001b */
[----:B------:R1:W3:Y:S04]  /*2ac50*/  @!P4 LDG.E.U8 R26, desc[UR22][R28.64] ;  /* 0x000000161c1ac981 */ /* 0x0002e8000c1e1100 */
[----:B------:R-:W-:Y:S04]  /*2ac60*/  STS.U8 [R6+UR9+0x13580], R31 ;  /* 0x0135801f06007988 */ /* 0x000fe80008000009 */
[----:B------:R-:W-:Y:S01]  /*2ac70*/  STS.U8 [R6+UR9+0x13980], R30 ;  /* 0x0139801e06007988 */ /* 0x000fe20008000009 */
[----:B0-----:R-:W-:-:S03]  /*2ac80*/  LOP3.LUT R22, R22, 0x7f, RZ, 0xc0, !PT ;  /* 0x0000007f16167812 */ /* 0x001fc600078ec0ff */
[----:B------:R-:W-:Y:S01]  /*2ac90*/  STS.U8 [R6+UR9+0x13d80], R33 ;  /* 0x013d802106007988 */ /* 0x000fe20008000009 */
[----:B--2---:R-:W-:-:S05]  /*2aca0*/  IADD3 R10, P2, PT, R8, R10, RZ ;  /* 0x0000000a080a7210 */ /* 0x004fca0007f5e0ff */
[----:B----4-:R-:W-:Y:S01]  /*2acb0*/  IMAD.X R11, R9, 0x1, R11, P2 ;  /* 0x00000001090b7824 */ /* 0x010fe200010e060b */
[----:B------:R-:W-:Y:S03]  /*2acc0*/  STL [R1+0x560], R10 ;  /* 0x0005600a01007387 */ /* 0x000fe60000100800 */
[----:B-1----:R-:W-:Y:S01]  /*2acd0*/  @!P4 IMAD.MOV.U32 R29, RZ, RZ, R11 ;  /* 0x000000ffff1dc224 */ /* 0x002fe200078e000b */
[----:B------:R0:W-:Y:S04]  /*2ace0*/  STL [R1+0x55c], R11 ;  /* 0x00055c0b01007387 */ /* 0x0001e80000100800 */
[----:B------:R-:W2:Y:S01]  /*2acf0*/  LDL.LU R13, [R1+0x5dc] ;  /* 0x0005dc00010d7983 */ /* 0x000ea20000300800 */
[----:B------:R-:W-:-:S03]  /*2ad00*/  @!P4 IMAD.MOV.U32 R28, RZ, RZ, R10 ;  /* 0x000000ffff1cc224 */ /* 0x000fc600078e000a */
[----:B0-----:R-:W4:Y:S04]  /*2ad10*/  LDL.LU R11, [R1+0x5e0] ;  /* 0x0005e000010b7983 */ /* 0x001f280000300800 */
[----:B------:R0:W2:Y:S01]  /*2ad20*/  @!P4 LDG.E.U8 R27, desc[UR22][R28.64] ;  /* 0x000000161c1bc981 */ /* 0x0000a2000c1e1100 */
[----:B---3--:R-:W-:-:S05]  /*2ad30*/  IADD3 R4, P2, PT, R8, R4, RZ ;  /* 0x0000000408047210 */ /* 0x008fca0007f5e0ff */
[----:B------:R-:W-:Y:S01]  /*2ad40*/  IMAD.X R7, R9, 0x1, R7, P2 ;  /* 0x0000000109077824 */ /* 0x000fe200010e0607 */
[----:B------:R-:W-:Y:S03]  /*2ad50*/  STL [R1+0x580], R4 ;  /* 0x0005800401007387 */ /* 0x000fe60000100800 */
[----:B------:R-:W-:Y:S01]  /*2ad60*/  @!P4 IMAD.MOV.U32 R31, RZ, RZ, R7 ;  /* 0x000000ffff1fc224 */ /* 0x000fe200078e0007 */
[----:B------:R1:W-:Y:S01]  /*2ad70*/  STL [R1+0x57c], R7 ;  /* 0x00057c0701007387 */ /* 0x0003e20000100800 */
[----:B------:R-:W-:-:S03]  /*2ad80*/  IADD3 R5, P2, PT, R8, R5, RZ ;  /* 0x0000000508057210 */ /* 0x000fc60007f5e0ff */
[----:B------:R-:W3:Y:S01]  /*2ad90*/  LDL.LU R15, [R1+0x5fc] ;  /* 0x0005fc00010f7983 */ /* 0x000ee20000300800 */
[----:B0-----:R-:W-:Y:S01]  /*2ada0*/  PRMT R28, RZ, 0x7610, R28 ;  /* 0x00007610ff1c7816 */ /* 0x001fe2000000001c */
[----:B------:R-:W-:Y:S02]  /*2adb0*/  @!P4 IMAD.MOV.U32 R30, RZ, RZ, R4 ;  /* 0x000000ffff1ec224 */ /* 0x000fe400078e0004 */
[----:B-1----:R-:W3:Y:S04]  /*2adc0*/  LDL.LU R7, [R1+0x600] ;  /* 0x0006000001077983 */ /* 0x002ee80000300800 */
[----:B------:R-:W3:Y:S01]  /*2add0*/  LDL.LU R10, [R1+0x620] ;  /* 0x00062000010a7983 */ /* 0x000ee20000300800 */
[----:B------:R-:W-:-:S03]  /*2ade0*/  LOP3.LUT R4, R22, 0x40, RZ, 0x3c, !PT ;  /* 0x0000004016047812 */ /* 0x000fc600078e3cff */
[----:B------:R0:W3:Y:S01]  /*2adf0*/  @!P4 LDG.E.U8 R28, desc[UR22][R30.64] ;  /* 0x000000161e1cc981 */ /* 0x0000e2000c1e1100 */
[----:B------:R-:W-:-:S03]  /*2ae00*/  IMAD.MOV.U32 R22, RZ, RZ, R3 ;  /* 0x000000ffff167224 */ /* 0x000fc600078e0003 */
[----:B------:R-:W-:Y:S01]  /*2ae10*/  STL [R1+0x5a0], R5 ;  /* 0x0005a00501007387 */ /* 0x000fe20000100800 */
[----:B------:R-:W-:Y:S02]  /*2ae20*/  IMAD.X R14, R9, 0x1, R14, P2 ;  /* 0x00000001090e7824 */ /* 0x000fe400010e060e */
[----:B0-----:R-:W-:Y:S02]  /*2ae30*/  @!P4 IMAD.MOV.U32 R30, RZ, RZ, R5 ;  /* 0x000000ffff1ec224 */ /* 0x001fe400078e0005 */
[----:B------:R-:W-:Y:S01]  /*2ae40*/  @!P4 IMAD.MOV.U32 R31, RZ, RZ, R14 ;  /* 0x000000ffff1fc224 */ /* 0x000fe200078e000e */
[----:B------:R0:W-:Y:S04]  /*2ae50*/  STL [R1+0x59c], R14 ;  /* 0x00059c0e01007387 */ /* 0x0001e80000100800 */
[----:B------:R1:W-:Y:S04]  /*2ae60*/  STS.U8 [R4+UR9+0x12200], R32 ;  /* 0x0122002004007988 */ /* 0x0003e80008000009 */
[----:B0-----:R-:W3:Y:S04]  /*2ae70*/  LDL.LU R14, [R1+0x61c] ;  /* 0x00061c00010e7983 */ /* 0x001ee80000300800 */
[----:B------:R-:W3:Y:S01]  /*2ae80*/  LDL.LU R5, [R1+0x63c] ;  /* 0x00063c0001057983 */ /* 0x000ee20000300800 */
[----:B------:R-:W-:-:S03]  /*2ae90*/  IADD3 R0, P2, PT, R8, R0, RZ ;  /* 0x0000000008007210 */ /* 0x000fc60007f5e0ff */
[----:B------:R-:W3:Y:S02]  /*2aea0*/  LDL.LU R3, [R1+0x640] ;  /* 0x0006400001037983 */ /* 0x000ee40000300800 */
[----:B------:R-:W-:Y:S02]  /*2aeb0*/  IMAD.X R2, R9, 0x1, R2, P2 ;  /* 0x0000000109027824 */ /* 0x000fe400010e0602 */
[----:B------:R-:W-:Y:S01]  /*2aec0*/  STL [R1+0x5c0], R0 ;  /* 0x0005c00001007387 */ /* 0x000fe20000100800 */
[----:B-1----:R-:W-:Y:S02]  /*2aed0*/  @!P4 IMAD.MOV.U32 R32, RZ, RZ, R0 ;  /* 0x000000ffff20c224 */ /* 0x002fe400078e0000 */
[----:B------:R-:W-:Y:S01]  /*2aee0*/  @!P4 IMAD.MOV.U32 R33, RZ, RZ, R2 ;  /* 0x000000ffff21c224 */ /* 0x000fe200078e0002 */
[----:B------:R0:W-:Y:S04]  /*2aef0*/  STL [R1+0x5bc], R2 ;  /* 0x0005bc0201007387 */ /* 0x0001e80000100800 */
[----:B0-----:R-:W3:Y:S04]  /*2af00*/  LDL.LU R2, [R1+0x65c] ;  /* 0x00065c0001027983 */ /* 0x001ee80000300800 */
[----:B------:R-:W3:Y:S01]  /*2af10*/  LDL.LU R0, [R1+0x660] ;  /* 0x0006600001007983 */ /* 0x000ee20000300800 */
[----:B------:R-:W-:-:S06]  /*2af20*/  PRMT R29, RZ, 0x7610, R29 ;  /* 0x00007610ff1d7816 */ /* 0x000fcc000000001d */
[----:B------:R0:W3:Y:S02]  /*2af30*/  @!P4 LDG.E.U8 R29, desc[UR22][R30.64] ;  /* 0x000000161e1dc981 */ /* 0x0000e4000c1e1100 */
[----:B0-----:R-:W-:Y:S02]  /*2af40*/  PRMT R30, RZ, 0x7610, R30 ;  /* 0x00007610ff1e7816 */ /* 0x001fe4000000001e */
[----:B------:R-:W-:-:S04]  /*2af50*/  PRMT R31, RZ, 0x7610, R31 ;  /* 0x00007610ff1f7816 */ /* 0x000fc8000000001f */
[----:B------:R0:W3:Y:S04]  /*2af60*/  @!P4 LDG.E.U8 R30, desc[UR22][R32.64] ;  /* 0x00000016201ec981 */ /* 0x0000e8000c1e1100 */
[----:B------:R-:W-:Y:S04]  /*2af70*/  STS.U8 [R4+UR9+0x12600], R35 ;  /* 0x0126002304007988 */ /* 0x000fe80008000009 */
[----:B------:R-:W-:Y:S04]  /*2af80*/  STS.U8 [R4+UR9+0x12a00], R34 ;  /* 0x012a002204007988 */ /* 0x000fe80008000009 */
[----:B------:R-:W-:Y:S01]  /*2af90*/  STS.U8 [R4+UR9+0x12e00], R36 ;  /* 0x012e002404007988 */ /* 0x000fe20008000009 */
[----:B----4-:R-:W-:-:S05]  /*2afa0*/  IADD3 R11, P2, PT, R8, R11, RZ ;  /* 0x0000000b080b7210 */ /* 0x010fca0007f5e0ff */
[----:B--2---:R-:W-:Y:S01]  /*2afb0*/  IMAD.X R13, R9, 0x1, R13, P2 ;  /* 0x00000001090d7824 */ /* 0x004fe200010e060d */
[----:B------:R-:W-:Y:S01]  /*2afc0*/  STL [R1+0x5e0], R11 ;  /* 0x0005e00b01007387 */ /* 0x000fe20000100800 */
[----:B0-----:R-:W-:Y:S02]  /*2afd0*/  @!P4 IMAD.MOV.U32 R32, RZ, RZ, R11 ;  /* 0x000000ffff20c224 */ /* 0x001fe400078e000b */
[----:B------:R-:W-:Y:S01]  /*2afe0*/  @!P4 IMAD.MOV.U32 R33, RZ, RZ, R13 ;  /* 0x000000ffff21c224 */ /* 0x000fe200078e000d */
[----:B------:R0:W-:Y:S04]  /*2aff0*/  STL [R1+0x5dc], R13 ;  /* 0x0005dc0d01007387 */ /* 0x0001e80000100800 */
[----:B------:R1:W2:Y:S04]  /*2b000*/  @!P4 LDG.E.U8 R31, desc[UR22][R32.64] ;  /* 0x00000016201fc981 */ /* 0x0002a8000c1e1100 */
[----:B0-----:R-:W4:Y:S04]  /*2b010*/  LDL.LU R13, [R1+0x67c] ;  /* 0x00067c00010d7983 */ /* 0x001f280000300800 */
[----:B------:R-:W2:Y:S01]  /*2b020*/  LDL.LU R11, [R1+0x680] ;  /* 0x00068000010b7983 */ /* 0x000ea20000300800 */
[----:B---3--:R-:W-:-:S02]  /*2b030*/  IADD3 R7, P2, PT, R8, R7, RZ ;  /* 0x0000000708077210 */ /* 0x008fc40007f5e0ff */
[----:B-1----:R-:W-:-:S03]  /*2b040*/  PRMT R32, RZ, 0x7610, R32 ;  /* 0x00007610ff207816 */ /* 0x002fc60000000020 */
[----:B------:R-:W-:Y:S01]  /*2b050*/  IMAD.X R15, R9, 0x1, R15, P2 ;  /* 0x00000001090f7824 */ /* 0x000fe200010e060f */
[----:B------:R-:W-:Y:S01]  /*2b060*/  IADD3 R10, P2, PT, R8, R10, RZ ;  /* 0x0000000a080a7210 */ /* 0x000fe20007f5e0ff */
[----:B------:R-:W-:Y:S02]  /*2b070*/  @!P4 IMAD.MOV.U32 R34, RZ, RZ, R7 ;  /* 0x000000ffff22c224 */ /* 0x000fe400078e0007 */
[----:B------:R-:W-:Y:S01]  /*2b080*/  @!P4 IMAD.MOV.U32 R35, RZ, RZ, R15 ;  /* 0x000000ffff23c224 */ /* 0x000fe200078e000f */
[----:B------:R-:W-:Y:S01]  /*2b090*/  PRMT R33, RZ, 0x7610, R33 ;  /* 0x00007610ff217816 */ /* 0x000fe20000000021 */
[----:B------:R0:W-:Y:S04]  /*2b0a0*/  STL [R1+0x600], R7 ;  /* 0x0006000701007387 */ /* 0x0001e80000100800 */
[----:B------:R1:W3:Y:S04]  /*2b0b0*/  @!P4 LDG.E.U8 R32, desc[UR22][R34.64] ;  /* 0x000000162220c981 */ /* 0x0002e8000c1e1100 */
[----:B------:R-:W-:Y:S04]  /*2b0c0*/  STL [R1+0x5fc], R15 ;  /* 0x0005fc0f01007387 */ /* 0x000fe80000100800 */
[----:B0-----:R-:W3:Y:S01]  /*2b0d0*/  LDL.LU R7, [R1+0x6a0] ;  /* 0x0006a00001077983 */ /* 0x001ee20000300800 */
[----:B-1----:R-:W-:-:S02]  /*2b0e0*/  @!P4 IMAD.MOV.U32 R34, RZ, RZ, R10 ;  /* 0x000000ffff22c224 */ /* 0x002fc400078e000a */
[C---:B------:R-:W-:Y:S01]  /*2b0f0*/  IMAD.X R14, R9.reuse, 0x1, R14, P2 ;  /* 0x00000001090e7824 */ /* 0x040fe200010e060e */
[----:B------:R0:W-:Y:S03]  /*2b100*/  STL [R1+0x620], R10 ;  /* 0x0006200a01007387 */ /* 0x0001e60000100800 */
[----:B------:R-:W-:Y:S01]  /*2b110*/  @!P4 IMAD.MOV.U32 R35, RZ, RZ, R14 ;  /* 0x000000ffff23c224 */ /* 0x000fe200078e000e */
[----:B------:R-:W-:Y:S01]  /*2b120*/  IADD3 R3, P2, PT, R8, R3, RZ ;  /* 0x0000000308037210 */ /* 0x000fe20007f5e0ff */
[----:B------:R-:W-:Y:S04]  /*2b130*/  STL [R1+0x61c], R14 ;  /* 0x00061c0e01007387 */ /* 0x000fe80000100800 */
[----:B------:R-:W-:Y:S01]  /*2b140*/  IMAD.X R5, R9, 0x1, R5, P2 ;  /* 0x0000000109057824 */ /* 0x000fe200010e0605 */
[----:B0-----:R-:W3:Y:S01]  /*2b150*/  LDL.LU R10, [R1+0x69c] ;  /* 0x00069c00010a7983 */ /* 0x001ee20000300800 */
[----:B------:R-:W-:-:S03]  /*2b160*/  @!P4 IMAD.MOV.U32 R36, RZ, RZ, R3 ;  /* 0x000000ffff24c224 */ /* 0x000fc600078e0003 */
[----:B------:R0:W3:Y:S01]  /*2b170*/  @!P4 LDG.E.U8 R33, desc[UR22][R34.64] ;  /* 0x000000162221c981 */ /* 0x0000e2000c1e1100 */
[----:B------:R-:W-:-:S03]  /*2b180*/  @!P4 IMAD.MOV.U32 R37, RZ, RZ, R5 ;  /* 0x000000ffff25c224 */ /* 0x000fc600078e0005 */
[----:B------:R-:W-:Y:S04]  /*2b190*/  STL [R1+0x640], R3 ;  /* 0x0006400301007387 */ /* 0x000fe80000100800 */
[----:B------:R1:W-:Y:S01]  /*2b1a0*/  STL [R1+0x63c], R5 ;  /* 0x00063c0501007387 */ /* 0x0003e20000100800 */
[----:B0-----:R-:W-:Y:S02]  /*2b1b0*/  PRMT R34, RZ, 0x7610, R34 ;  /* 0x00007610ff227816 */ /* 0x001fe40000000022 */
[----:B------:R-:W-:-:S04]  /*2b1c0*/  IADD3 R0, P2, PT, R8, R0, RZ ;  /* 0x0000000008007210 */ /* 0x000fc80007f5e0ff */
[----:B------:R0:W3:Y:S01]  /*2b1d0*/  @!P4 LDG.E.U8 R34, desc[UR22][R36.64] ;  /* 0x000000162422c981 */ /* 0x0000e2000c1e1100 */
[----:B------:R-:W-:-:S03]  /*2b1e0*/  IMAD.X R2, R9, 0x1, R2, P2 ;  /* 0x0000000109027824 */ /* 0x000fc600010e0602 */
[----:B-1----:R-:W3:Y:S04]  /*2b1f0*/  LDL.LU R5, [R1+0x6bc] ;  /* 0x0006bc0001057983 */ /* 0x002ee80000300800 */
[----:B------:R-:W3:Y:S01]  /*2b200*/  LDL.LU R3, [R1+0x6c0] ;  /* 0x0006c00001037983 */ /* 0x000ee20000300800 */
[----:B0-----:R-:W-:-:S03]  /*2b210*/  @!P4 IMAD.MOV.U32 R37, RZ, RZ, R2 ;  /* 0x000000ffff25c224 */ /* 0x001fc600078e0002 */
[----:B------:R-:W-:Y:S01]  /*2b220*/  STL [R1+0x660], R0 ;  /* 0x0006600001007387 */ /* 0x000fe20000100800 */
[----:B------:R-:W-:-:S03]  /*2b230*/  @!P4 IMAD.MOV.U32 R36, RZ, RZ, R0 ;  /* 0x000000ffff24c224 */ /* 0x000fc600078e0000 */
[----:B------:R0:W-:Y:S04]  /*2b240*/  STL [R1+0x65c], R2 ;  /* 0x00065c0201007387 */ /* 0x0001e80000100800 */
[----:B0-----:R-:W3:Y:S04]  /*2b250*/  LDL.LU R2, [R1+0x6dc] ;  /* 0x0006dc0001027983 */ /* 0x001ee80000300800 */
[----:B------:R-:W3:Y:S01]  /*2b260*/  LDL.LU R0, [R1+0x6e0] ;  /* 0x0006e00001007983 */ /* 0x000ee20000300800 */
[----:B------:R-:W-:-:S06]  /*2b270*/  PRMT R35, RZ, 0x7610, R35 ;  /* 0x00007610ff237816 */ /* 0x000fcc0000000023 */
[----:B------:R0:W3:Y:S02]  /*2b280*/  @!P4 LDG.E.U8 R35, desc[UR22][R36.64] ;  /* 0x000000162423c981 */ /* 0x0000e4000c1e1100 */
[----:B0-----:R-:W-:Y:S02]  /*2b290*/  PRMT R36, RZ, 0x7610, R36 ;  /* 0x00007610ff247816 */ /* 0x001fe40000000024 */
[----:B------:R-:W-:Y:S02]  /*2b2a0*/  PRMT R37, RZ, 0x7610, R37 ;  /* 0x00007610ff257816 */ /* 0x000fe40000000025 */
[----:B--2---:R-:W-:-:S05]  /*2b2b0*/  IADD3 R11, P2, PT, R8, R11, RZ ;  /* 0x0000000b080b7210 */ /* 0x004fca0007f5e0ff */
[----:B----4-:R-:W-:Y:S01]  /*2b2c0*/  IMAD.X R13, R9, 0x1, R13, P2 ;  /* 0x00000001090d7824 */ /* 0x010fe200010e060d */
[----:B------:R0:W-:Y:S04]  /*2b2d0*/  STL [R1+0x680], R11 ;  /* 0x0006800b01007387 */ /* 0x0001e80000100800 */
[----:B------:R1:W-:Y:S04]  /*2b2e0*/  STL [R1+0x67c], R13 ;  /* 0x00067c0d01007387 */ /* 0x0003e80000100800 */
[----:B------:R-:W2:Y:S01]  /*2b2f0*/  LDL.LU R15, [R1+0x6fc] ;  /* 0x0006fc00010f7983 */ /* 0x000ea20000300800 */
[----:B------:R-:W-:-:S03]  /*2b300*/  @!P4 IMAD.MOV.U32 R38, RZ, RZ, R11 ;  /* 0x000000ffff26c224 */ /* 0x000fc600078e000b */
[----:B------:R-:W4:Y:S01]  /*2b310*/  LDL.LU R14, [R1+0x700] ;  /* 0x00070000010e7983 */ /* 0x000f220000300800 */
[----:B------:R-:W-:-:S03]  /*2b320*/  @!P4 IMAD.MOV.U32 R39, RZ, RZ, R13 ;  /* 0x000000ffff27c224 */ /* 0x000fc600078e000d */
[----:B0-----:R-:W2:Y:S01]  /*2b330*/  LDL.LU R11, [R1+0x720] ;  /* 0x00072000010b7983 */ /* 0x001ea20000300800 */
[----:B---3--:R-:W-:-:S03]  /*2b340*/  IADD3 R7, P2, PT, R8, R7, RZ ;  /* 0x0000000708077210 */ /* 0x008fc60007f5e0ff */
[----:B------:R0:W3:Y:S04]  /*2b350*/  @!P4 LDG.E.U8 R36, desc[UR22][R38.64] ;  /* 0x000000162624c981 */ /* 0x0000e8000c1e1100 */
[----:B------:R-:W-:Y:S01]  /*2b360*/  STL [R1+0x6a0], R7 ;  /* 0x0006a00701007387 */ /* 0x000fe20000100800 */
[----:B0-----:R-:W-:Y:S02]  /*2b370*/  @!P4 IMAD.MOV.U32 R38, RZ, RZ, R7 ;  /* 0x000000ffff26c224 */ /* 0x001fe400078e0007 */
[----:B------:R-:W-:-:S04]  /*2b380*/  IMAD.X R10, R9, 0x1, R10, P2 ;  /* 0x00000001090a7824 */ /* 0x000fc800010e060a */
[----:B------:R-:W-:Y:S01]  /*2b390*/  @!P4 IMAD.MOV.U32 R39, RZ, RZ, R10 ;  /* 0x000000ffff27c224 */ /* 0x000fe200078e000a */
[----:B------:R0:W-:Y:S04]  /*2b3a0*/  STL [R1+0x69c], R10 ;  /* 0x00069c0a01007387 */ /* 0x0001e80000100800 */
[----:B-1----:R-:W3:Y:S04]  /*2b3b0*/  LDL.LU R13, [R1+0x71c] ;  /* 0x00071c00010d7983 */ /* 0x002ee80000300800 */
[----:B------:R1:W3:Y:S04]  /*2b3c0*/  @!P4 LDG.E.U8 R37, desc[UR22][R38.64] ;  /* 0x000000162625c981 */ /* 0x0002e8000c1e1100 */
[----:B0-----:R-:W3:Y:S04]  /*2b3d0*/  LDL.LU R10, [R1+0x73c] ;  /* 0x00073c00010a7983 */ /* 0x001ee80000300800 */
[----:B------:R-:W3:Y:S01]  /*2b3e0*/  LDL.LU R7, [R1+0x740] ;  /* 0x0007400001077983 */ /* 0x000ee20000300800 */
[----:B------:R-:W-:-:S05]  /*2b3f0*/  IADD3 R3, P2, PT, R8, R3, RZ ;  /* 0x0000000308037210 */ /* 0x000fca0007f5e0ff */
[----:B------:R-:W-:Y:S01]  /*2b400*/  IMAD.X R5, R9, 0x1, R5, P2 ;  /* 0x0000000109057824 */ /* 0x000fe200010e0605 */
[----:B-1----:R-:W-:Y:S01]  /*2b410*/  PRMT R38, RZ, 0x7610, R38 ;  /* 0x00007610ff267816 */ /* 0x002fe20000000026 */
[----:B------:R-:W-:Y:S01]  /*2b420*/  STL [R1+0x6c0], R3 ;  /* 0x0006c00301007387 */ /* 0x000fe20000100800 */
[----:B------:R-:W-:Y:S02]  /*2b430*/  @!P4 IMAD.MOV.U32 R40, RZ, RZ, R3 ;  /* 0x000000ffff28c224 */ /* 0x000fe400078e0003 */
[----:B------:R-:W-:Y:S01]  /*2b440*/  @!P4 IMAD.MOV.U32 R41, RZ, RZ, R5 ;  /* 0x000000ffff29c224 */ /* 0x000fe200078e0005 */
[----:B------:R0:W-:Y:S04]  /*2b450*/  STL [R1+0x6bc], R5 ;  /* 0x0006bc0501007387 */ /* 0x0001e80000100800 */
[----:B------:R1:W3:Y:S04]  /*2b460*/  @!P4 LDG.E.U8 R38, desc[UR22][R40.64] ;  /* 0x000000162826c981 */ /* 0x0002e8000c1e1100 */
[----:B0-----:R-:W3:Y:S01]  /*2b470*/  LDL.LU R5, [R1+0x75c] ;  /* 0x00075c0001057983 */ /* 0x001ee20000300800 */
        /* <DEDUP_REMOVED lines=12> */
[----:B------:R-:W-:Y:S02]  /*2b540*/  PRMT R41, RZ, 0x7610, R41 ;  /* 0x00007610ff297816 */ /* 0x000fe40000000029 */
[----:B----4-:R-:W-:-:S05]  /*2b550*/  IADD3 R14, P2, PT, R8, R14, RZ ;  /* 0x0000000e080e7210 */ /* 0x010fca0007f5e0ff */
[C---:B--2---:R-:W-:Y:S01]  /*2b560*/  IMAD.X R15, R9.reuse, 0x1, R15, P2 ;  /* 0x00000001090f7824 */ /* 0x044fe200010e060f */
[----:B------:R-:W-:Y:S01]  /*2b570*/  IADD3 R11, P2, PT, R8, R11, RZ ;  /* 0x0000000b080b7210 */ /* 0x000fe20007f5e0ff */
[----:B------:R-:W-:Y:S02]  /*2b580*/  @!P4 IMAD.MOV.U32 R42, RZ, RZ, R14 ;  /* 0x000000ffff2ac224 */ /* 0x000fe400078e000e */
[----:B------:R-:W-:Y:S01]  /*2b590*/  @!P4 IMAD.MOV.U32 R43, RZ, RZ, R15 ;  /* 0x000000ffff2bc224 */ /* 0x000fe200078e000f */
[----:B------:R-:W-:Y:S04]  /*2b5a0*/  STL [R1+0x700], R14 ;  /* 0x0007000e01007387 */ /* 0x000fe80000100800 */
[----:B------:R-:W-:Y:S04]  /*2b5b0*/  STL [R1+0x6fc], R15 ;  /* 0x0006fc0f01007387 */ /* 0x000fe80000100800 */
[----:B------:R-:W-:Y:S04]  /*2b5c0*/  STL [R1+0x720], R11 ;  /* 0x0007200b01007387 */ /* 0x000fe80000100800 */
[----:B------:R0:W2:Y:S01]  /*2b5d0*/  @!P4 LDG.E.U8 R40, desc[UR22][R42.64] ;  /* 0x000000162a28c981 */ /* 0x0000a2000c1e1100 */
[----:B---3--:R-:W-:-:S02]  /*2b5e0*/  IMAD.X R13, R9, 0x1, R13, P2 ;  /* 0x00000001090d7824 */ /* 0x008fc400010e060d */
[----:B0-----:R-:W-:Y:S01]  /*2b5f0*/  @!P4 IMAD.MOV.U32 R42, RZ, RZ, R11 ;  /* 0x000000ffff2ac224 */ /* 0x001fe200078e000b */
[----:B------:R-:W-:Y:S02]  /*2b600*/  IADD3 R7, P2, PT, R8, R7, RZ ;  /* 0x0000000708077210 */ /* 0x000fe40007f5e0ff */
[----:B------:R0:W-:Y:S03]  /*2b610*/  STL [R1+0x71c], R13 ;  /* 0x00071c0d01007387 */ /* 0x0001e60000100800 */
[----:B------:R-:W-:Y:S01]  /*2b620*/  IMAD.X R10, R9, 0x1, R10, P2 ;  /* 0x00000001090a7824 */ /* 0x000fe200010e060a */
[----:B------:R-:W-:Y:S01]  /*2b630*/  STL [R1+0x740], R7 ;  /* 0x0007400701007387 */ /* 0x000fe20000100800 */
[----:B------:R-:W-:-:S03]  /*2b640*/  @!P4 IMAD.MOV.U32 R43, RZ, RZ, R13 ;  /* 0x000000ffff2bc224 */ /* 0x000fc600078e000d */
[----:B------:R1:W-:Y:S04]  /*2b650*/  STL [R1+0x73c], R10 ;  /* 0x00073c0a01007387 */ /* 0x0003e80000100800 */
[----:B0-----:R-:W3:Y:S04]  /*2b660*/  LDL.LU R13, [R1+0x79c] ;  /* 0x00079c00010d7983 */ /* 0x001ee80000300800 */
[----:B------:R-:W4:Y:S01]  /*2b670*/  LDL.LU R11, [R1+0x7a0] ;  /* 0x0007a000010b7983 */ /* 0x000f220000300800 */
[----:B------:R-:W-:-:S03]  /*2b680*/  @!P4 IMAD.MOV.U32 R44, RZ, RZ, R7 ;  /* 0x000000ffff2cc224 */ /* 0x000fc600078e0007 */
[----:B------:R0:W2:Y:S01]  /*2b690*/  @!P4 LDG.E.U8 R41, desc[UR22][R42.64] ;  /* 0x000000162a29c981 */ /* 0x0000a2000c1e1100 */
[----:B------:R-:W-:-:S05]  /*2b6a0*/  IADD3 R3, P2, PT, R8, R3, RZ ;  /* 0x0000000308037210 */ /* 0x000fca0007f5e0ff */
[----:B------:R-:W-:Y:S01]  /*2b6b0*/  IMAD.X R5, R9, 0x1, R5, P2 ;  /* 0x0000000109057824 */ /* 0x000fe200010e0605 */
[----:B0-----:R-:W-:Y:S01]  /*2b6c0*/  PRMT R42, RZ, 0x7610, R42 ;  /* 0x00007610ff2a7816 */ /* 0x001fe2000000002a */
[----:B------:R-:W-:Y:S01]  /*2b6d0*/  STL [R1+0x760], R3 ;  /* 0x0007600301007387 */ /* 0x000fe20000100800 */
[----:B------:R-:W-:-:S03]  /*2b6e0*/  @!P4 IMAD.MOV.U32 R45, RZ, RZ, R10 ;  /* 0x000000ffff2dc224 */ /* 0x000fc600078e000a */
[----:B------:R0:W-:Y:S04]  /*2b6f0*/  STL [R1+0x75c], R5 ;  /* 0x00075c0501007387 */ /* 0x0001e80000100800 */
[----:B-1----:R-:W2:Y:S04]  /*2b700*/  LDL.LU R10, [R1+0x7bc] ;  /* 0x0007bc00010a7983 */ /* 0x002ea80000300800 */
[----:B------:R-:W2:Y:S01]  /*2b710*/  LDL.LU R7, [R1+0x7c0] ;  /* 0x0007c00001077983 */ /* 0x000ea20000300800 */
[----:B------:R-:W-:-:S03]  /*2b720*/  IADD3 R0, P2, PT, R8, R0, RZ ;  /* 0x0000000008007210 */ /* 0x000fc60007f5e0ff */
[----:B------:R1:W2:Y:S02]  /*2b730*/  @!P4 LDG.E.U8 R42, desc[UR22][R44.64] ;  /* 0x000000162c2ac981 */ /* 0x0002a4000c1e1100 */
[----:B------:R-:W-:Y:S02]  /*2b740*/  IMAD.X R2, R9, 0x1, R2, P2 ;  /* 0x0000000109027824 */ /* 0x000fe400010e0602 */
[----:B------:R0:W-:Y:S01]  /*2b750*/  STL [R1+0x780], R0 ;  /* 0x0007800001007387 */ /* 0x0001e20000100800 */
[----:B------:R-:W-:-:S03]  /*2b760*/  @!P4 IMAD.MOV.U32 R46, RZ, RZ, R0 ;  /* 0x000000ffff2ec224 */ /* 0x000fc600078e0000 */
[----:B------:R0:W-:Y:S01]  /*2b770*/  STL [R1+0x77c], R2 ;  /* 0x00077c0201007387 */ /* 0x0001e20000100800 */
[----:B-1----:R-:W-:-:S03]  /*2b780*/  @!P4 IMAD.MOV.U32 R45, RZ, RZ, R5 ;  /* 0x000000ffff2dc224 */ /* 0x002fc600078e0005 */
[----:B0-----:R-:W2:Y:S04]  /*2b790*/  LDL.LU R5, [R1+0x7dc] ;  /* 0x0007dc0001057983 */ /* 0x001ea80000300800 */
[----:B------:R-:W2:Y:S01]  /*2b7a0*/  LDL.LU R0, [R1+0x7e0] ;  /* 0x0007e00001007983 */ /* 0x000ea20000300800 */
[----:B------:R-:W0:Y:S03]  /*2b7b0*/  S2R R21, SR_TID.X ;  /* 0x0000000000157919 */ /* 0x000e260000002100 */
[----:B------:R-:W-:Y:S04]  /*2b7c0*/  STS.U8 [R4+UR9+0x13200], R61 ;  /* 0x0132003d04007988 */ /* 0x000fe80008000009 */
[----:B------:R-:W-:Y:S04]  /*2b7d0*/  STS.U8 [R4+UR9+0x13600], R63 ;  /* 0x0136003f04007988 */ /* 0x000fe80008000009 */
[----:B------:R-:W-:Y:S04]  /*2b7e0*/  STS.U8 [R4+UR9+0x13a00], R67 ;  /* 0x013a004304007988 */ /* 0x000fe80008000009 */
[----:B------:R1:W-:Y:S01]  /*2b7f0*/  STS.U8 [R4+UR9+0x13e00], R65 ;  /* 0x013e004104007988 */ /* 0x0003e20008000009 */
[----:B------:R-:W-:Y:S01]  /*2b800*/  PRMT R43, RZ, 0x7610, R43 ;  /* 0x00007610ff2b7816 */ /* 0x000fe2000000002b */
[----:B------:R-:W-:-:S02]  /*2b810*/  @!P4 IMAD.MOV.U32 R44, RZ, RZ, R3 ;  /* 0x000000ffff2cc224 */ /* 0x000fc400078e0003 */
[----:B------:R-:W-:Y:S01]  /*2b820*/  @!P4 IMAD.MOV.U32 R47, RZ, RZ, R2 ;  /* 0x000000ffff2fc224 */ /* 0x000fe200078e0002 */
[----:B------:R-:W2:Y:S04]  /*2b830*/  LDL.LU R17, [R1+0xc4] ;  /* 0x0000c40001117983 */ /* 0x000ea80000300800 */
[----:B------:R1:W2:Y:S04]  /*2b840*/  @!P4 LDG.E.U8 R43, desc[UR22][R44.64] ;  /* 0x000000162c2bc981 */ /* 0x0002a8000c1e1100 */
[----:B------:R-:W2:Y:S01]  /*2b850*/  LDL.LU R3, [R1+0x7fc] ;  /* 0x0007fc0001037983 */ /* 0x000ea20000300800 */
[----:B0-----:R-:W-:-:S03]  /*2b860*/  LOP3.LUT R21, R21, 0x7f, RZ, 0xc0, !PT ;  /* 0x0000007f15157812 */ /* 0x001fc600078ec0ff */
[----:B------:R-:W2:Y:S01]  /*2b870*/  LDL.LU R2, [R1+0x800] ;  /* 0x0008000001027983 */ /* 0x000ea20000300800 */
[----:B-1----:R-:W-:Y:S02]  /*2b880*/  LOP3.LUT R4, R21, 0x50, RZ, 0x3c, !PT ;  /* 0x0000005015047812 */ /* 0x002fe400078e3cff */
[----:B------:R-:W0:Y:S01]  /*2b890*/  S2R R21, SR_TID.X ;  /* 0x0000000000157919 */ /* 0x000e220000002100 */
[----:B------:R-:W-:Y:S02]  /*2b8a0*/  PRMT R44, RZ, 0x7610, R44 ;  /* 0x00007610ff2c7816 */ /* 0x000fe4000000002c */
[----:B------:R-:W-:Y:S01]  /*2b8b0*/  PRMT R45, RZ, 0x7610, R45 ;  /* 0x00007610ff2d7816 */ /* 0x000fe2000000002d */
[----:B------:R-:W-:Y:S04]  /*2b8c0*/  STS.U8 [R4+UR9+0x12280], R69 ;  /* 0x0122804504007988 */ /* 0x000fe80008000009 */
[----:B------:R1:W2:Y:S04]  /*2b8d0*/  @!P4 LDG.E.U8 R44, desc[UR22][R46.64] ;  /* 0x000000162e2cc981 */ /* 0x0002a8000c1e1100 */
[----:B------:R-:W-:Y:S01]  /*2b8e0*/  STS.U8 [R4+UR9+0x12680], R71 ;  /* 0x0126804704007988 */ /* 0x000fe20008000009 */
[----:B------:R-:W-:-:S03]  /*2b8f0*/  PRMT R49, RZ, 0x7610, R49 ;  /* 0x00007610ff317816 */ /* 0x000fc60000000031 */
[----:B------:R-:W-:Y:S04]  /*2b900*/  STS.U8 [R4+UR9+0x12a80], R75 ;  /* 0x012a804b04007988 */ /* 0x000fe80008000009 */
[----:B------:R-:W-:Y:S04]  /*2b910*/  STS.U8 [R4+UR9+0x12e80], R77 ;  /* 0x012e804d04007988 */ /* 0x000fe80008000009 */
[----:B------:R-:W-:Y:S04]  /*2b920*/  STS.U8 [R4+UR9+0x13280], R79 ;  /* 0x0132804f04007988 */ /* 0x000fe80008000009 */
[----:B------:R-:W-:Y:S01]  /*2b930*/  STS.U8 [R4+UR9+0x13680], R83 ;  /* 0x0136805304007988 */ /* 0x000fe20008000009 */
[----:B0-----:R-:W-:-:S03]  /*2b940*/  LOP3.LUT R21, R21, 0x7f, RZ, 0xc0, !PT ;  /* 0x0000007f15157812 */ /* 0x001fc600078ec0ff */
[----:B------:R-:W-:Y:S04]  /*2b950*/  STS.U8 [R4+UR9+0x13a80], R81 ;  /* 0x013a805104007988 */ /* 0x000fe80008000009 */
[----:B------:R0:W-:Y:S02]  /*2b960*/  STS.U8 [R4+UR9+0x13e80], R73 ;  /* 0x013e804904007988 */ /* 0x0001e40008000009 */
[----:B0-----:R-:W-:Y:S02]  /*2b970*/  LOP3.LUT R4, R21, 0x60, RZ, 0x3c, !PT ;  /* 0x0000006015047812 */ /* 0x001fe400078e3cff */
[----:B----4-:R-:W-:-:S05]  /*2b980*/  IADD3 R11, P2, PT, R8, R11, RZ ;  /* 0x0000000b080b7210 */ /* 0x010fca0007f5e0ff */
[----:B---3--:R-:W-:Y:S01]  /*2b990*/  IMAD.X R13, R9, 0x1, R13, P2 ;  /* 0x00000001090d7824 */ /* 0x008fe200010e060d */
[----:B------:R-:W-:Y:S01]  /*2b9a0*/  STL [R1+0x7a0], R11 ;  /* 0x0007a00b01007387 */ /* 0x000fe20000100800 */
[----:B-1----:R-:W-:Y:S02]  /*2b9b0*/  @!P4 IMAD.MOV.U32 R46, RZ, RZ, R11 ;  /* 0x000000ffff2ec224 */ /* 0x002fe400078e000b */
[----:B------:R-:W-:Y:S01]  /*2b9c0*/  @!P4 IMAD.MOV.U32 R47, RZ, RZ, R13 ;  /* 0x000000ffff2fc224 */ /* 0x000fe200078e000d */
[----:B------:R0:W-:Y:S04]  /*2b9d0*/  STL [R1+0x79c], R13 ;  /* 0x00079c0d01007387 */ /* 0x0001e80000100800 */
[----:B------:R-:W3:Y:S04]  /*2b9e0*/  LDL.LU R19, [R1+0xdc] ;  /* 0x0000dc0001137983 */ /* 0x000ee80000300800 */
[----:B------:R-:W4:Y:S04]  /*2b9f0*/  LDL.LU R20, [R1+0xe0] ;  /* 0x0000e00001147983 */ /* 0x000f280000300800 */
[----:B------:R1:W3:Y:S01]  /*2ba00*/  @!P4 LDG.E.U8 R45, desc[UR22][R46.64] ;  /* 0x000000162e2dc981 */ /* 0x0002e2000c1e1100 */
[----:B--2---:R-:W-:-:S05]  /*2ba10*/  IADD3 R7, P2, PT, R8, R7, RZ ;  /* 0x0000000708077210 */ /* 0x004fca0007f5e0ff */
[----:B------:R-:W-:Y:S01]  /*2ba20*/  IMAD.X R10, R9, 0x1, R10, P2 ;  /* 0x00000001090a7824 */ /* 0x000fe200010e060a */
[----:B------:R2:W-:Y:S01]  /*2ba30*/  STL [R1+0x7c0], R7 ;  /* 0x0007c00701007387 */ /* 0x0005e20000100800 */
[----:B-1----:R-:W-:Y:S02]  /*2ba40*/  @!P4 IMAD.MOV.U32 R46, RZ, RZ, R7 ;  /* 0x000000ffff2ec224 */ /* 0x002fe400078e0007 */
[----:B------:R-:W-:Y:S01]  /*2ba50*/  @!P4 IMAD.MOV.U32 R47, RZ, RZ, R10 ;  /* 0x000000ffff2fc224 */ /* 0x000fe200078e000a */
[----:B------:R-:W-:Y:S04]  /*2ba60*/  STL [R1+0x7bc], R10 ;  /* 0x0007bc0a01007387 */ /* 0x000fe80000100800 */
[----:B0-----:R-:W3:Y:S04]  /*2ba70*/  LDL.LU R13, [R1+0x81c] ;  /* 0x00081c00010d7983 */ /* 0x001ee80000300800 */
[----:B------:R-:W3:Y:S01]  /*2ba80*/  LDL.LU R11, [R1+0x820] ;  /* 0x00082000010b7983 */ /* 0x000ee20000300800 */
[----:B------:R-:W-:-:S03]  /*2ba90*/  IADD3 R0, P2, PT, R8, R0, RZ ;  /* 0x0000000008007210 */ /* 0x000fc60007f5e0ff */
[----:B------:R-:W4:Y:S02]  /*2baa0*/  LDL.LU R21, [R1+0xc8] ;  /* 0x0000c80001157983 */ /* 0x000f240000300800 */
[----:B------:R-:W-:Y:S02]  /*2bab0*/  IMAD.X R5, R9, 0x1, R5, P2 ;  /* 0x0000000109057824 */ /* 0x000fe400010e0605 */
[----:B------:R0:W-:Y:S04]  /*2bac0*/  STL [R1+0x7e0], R0 ;  /* 0x0007e00001007387 */ /* 0x0001e80000100800 */
[----:B------:R1:W4:Y:S04]  /*2bad0*/  @!P4 LDG.E.U8 R49, desc[UR22][R46.64] ;  /* 0x000000162e31c981 */ /* 0x000328000c1e1100 */
[----:B------:R2:W-:Y:S04]  /*2bae0*/  STL [R1+0x7dc], R5 ;  /* 0x0007dc0501007387 */ /* 0x0005e80000100800 */
[----:B--2---:R-:W2:Y:S01]  /*2baf0*/  LDL.LU R7, [R1+0x83c] ;  /* 0x00083c0001077983 */ /* 0x004ea20000300800 */
[----:B-1----:R-:W-:-:S03]  /*2bb00*/  @!P4 IMAD.MOV.U32 R46, RZ, RZ, R0 ;  /* 0x000000ffff2ec224 */ /* 0x002fc600078e0000 */
[----:B0-----:R-:W2:Y:S01]  /*2bb10*/  LDL.LU R0, [R1+0x840] ;  /* 0x0008400001007983 */ /* 0x001ea20000300800 */
[----:B------:R-:W-:Y:S01]  /*2bb20*/  PRMT R51, RZ, 0x7610, R51 ;  /* 0x00007610ff337816 */ /* 0x000fe20000000033 */
[----:B------:R-:W-:Y:S01]  /*2bb30*/  @!P4 IMAD.MOV.U32 R47, RZ, RZ, R5 ;  /* 0x000000ffff2fc224 */ /* 0x000fe200078e0005 */
[----:B------:R-:W-:-:S04]  /*2bb40*/  PRMT R53, RZ, 0x7610, R53 ;  /* 0x00007610ff357816 */ /* 0x000fc80000000035 */
[----:B------:R0:W4:Y:S01]  /*2bb50*/  @!P4 LDG.E.U8 R51, desc[UR22][R46.64] ;  /* 0x000000162e33c981 */ /* 0x000122000c1e1100 */
[----:B------:R-:W-:-:S05]  /*2bb60*/  IADD3 R2, P2, PT, R8, R2, RZ ;  /* 0x0000000208027210 */ /* 0x000fca0007f5e0ff */
[----:B------:R-:W-:Y:S01]  /*2bb70*/  IMAD.X R3, R9, 0x1, R3, P2 ;  /* 0x0000000109037824 */ /* 0x000fe200010e0603 */
[----:B------:R-:W-:Y:S01]  /*2bb80*/  STL [R1+0x800], R2 ;  /* 0x0008000201007387 */ /* 0x000fe20000100800 */
[----:B0-----:R-:W-:Y:S02]  /*2bb90*/  @!P4 IMAD.MOV.U32 R46, RZ, RZ, R2 ;  /* 0x000000ffff2ec224 */ /* 0x001fe400078e0002 */
[----:B------:R-:W-:Y:S01]  /*2bba0*/  @!P4 IMAD.MOV.U32 R47, RZ, RZ, R3 ;  /* 0x000000ffff2fc224 */ /* 0x000fe200078e0003 */
[----:B------:R0:W-:Y:S04]  /*2bbb0*/  STL [R1+0x7fc], R3 ;  /* 0x0007fc0301007387 */ /* 0x0001e80000100800 */
[----:B------:R-:W4:Y:S01]  /*2bbc0*/  LDL.LU R5, [R1+0x85c] ;  /* 0x00085c0001057983 */ /* 0x000f220000300800 */
[----:B------:R-:W-:-:S03]  /*2bbd0*/  PRMT R55, RZ, 0x7610, R55 ;  /* 0x00007610ff377816 */ /* 0x000fc60000000037 */
[----:B------:R1:W4:Y:S04]  /*2bbe0*/  @!P4 LDG.E.U8 R53, desc[UR22][R46.64] ;  /* 0x000000162e35c981 */ /* 0x000328000c1e1100 */
[----:B0-----:R-:W4:Y:S04]  /*2bbf0*/  LDL.LU R3, [R1+0x860] ;  /* 0x0008600001037983 */ /* 0x001f280000300800 */
[----:B------:R-:W4:Y:S04]  /*2bc00*/  LDL.LU R10, [R1+0x87c] ;  /* 0x00087c00010a7983 */ /* 0x000f280000300800 */
[----:B------:R-:W4:Y:S01]  /*2bc10*/  LDL.LU R2, [R1+0x880] ;  /* 0x0008800001027983 */ /* 0x000f220000300800 */
[----:B---3--:R-:W-:-:S05]  /*2bc20*/  IADD3 R11, P2, PT, R8, R11, RZ ;  /* 0x0000000b080b7210 */ /* 0x008fca0007f5e0ff */
[----:B------:R-:W-:Y:S02]  /*2bc30*/  IMAD.X R13, R9, 0x1, R13, P2 ;  /* 0x00000001090d7824 */ /* 0x000fe400010e060d */
[----:B-1----:R-:W-:Y:S02]  /*2bc40*/  @!P4 IMAD.MOV.U32 R46, RZ, RZ, R11 ;  /* 0x000000ffff2ec224 */ /* 0x002fe400078e000b */
[----:B------:R-:W-:Y:S01]  /*2bc50*/  @!P4 IMAD.MOV.U32 R47, RZ, RZ, R13 ;  /* 0x000000ffff2fc224 */ /* 0x000fe200078e000d */
[----:B------:R-:W-:Y:S04]  /*2bc60*/  STL [R1+0x820], R11 ;  /* 0x0008200b01007387 */ /* 0x000fe80000100800 */
[----:B------:R-:W-:Y:S04]  /*2bc70*/  STL [R1+0x81c], R13 ;  /* 0x00081c0d01007387 */ /* 0x000fe80000100800 */
[----:B------:R0:W3:Y:S01]  /*2bc80*/  @!P4 LDG.E.U8 R55, desc[UR22][R46.64] ;  /* 0x000000162e37c981 */ /* 0x0000e2000c1e1100 */
[----:B--2---:R-:W-:-:S05]  /*2bc90*/  IADD3 R0, P2, PT, R8, R0, RZ ;  /* 0x0000000008007210 */ /* 0x004fca0007f5e0ff */
[----:B------:R-:W-:Y:S01]  /*2bca0*/  IMAD.X R7, R9, 0x1, R7, P2 ;  /* 0x0000000109077824 */ /* 0x000fe200010e0607 */
[----:B------:R-:W-:Y:S01]  /*2bcb0*/  STL [R1+0x840], R0 ;  /* 0x0008400001007387 */ /* 0x000fe20000100800 */
[----:B0-----:R-:W-:Y:S02]  /*2bcc0*/  @!P4 IMAD.MOV.U32 R46, RZ, RZ, R0 ;  /* 0x000000ffff2ec224 */ /* 0x001fe400078e0000 */
[----:B------:R-:W-:Y:S01]  /*2bcd0*/  @!P4 IMAD.MOV.U32 R47, RZ, RZ, R7 ;  /* 0x000000ffff2fc224 */ /* 0x000fe200078e0007 */
[----:B------:R0:W-:Y:S04]  /*2bce0*/  STL [R1+0x83c], R7 ;  /* 0x00083c0701007387 */ /* 0x0001e80000100800 */
[----:B0-----:R-:W2:Y:S04]  /*2bcf0*/  LDL.LU R7, [R1+0x89c] ;  /* 0x00089c0001077983 */ /* 0x001ea80000300800 */
[----:B------:R-:W2:Y:S01]  /*2bd00*/  LDL.LU R0, [R1+0x8a0] ;  /* 0x0008a00001007983 */ /* 0x000ea20000300800 */
[----:B------:R-:W-:-:S03]  /*2bd10*/  PRMT R57, RZ, 0x7610, R57 ;  /* 0x00007610ff397816 */ /* 0x000fc60000000039 */
[----:B------:R-:W-:Y:S04]  /*2bd20*/  STS.U8 [R4+UR9+0x12300], R87 ;  /* 0x0123005704007988 */ /* 0x000fe80008000009 */
[----:B------:R-:W-:Y:S01]  /*2bd30*/  STS.U8 [R4+UR9+0x12700], R91 ;  /* 0x0127005b04007988 */ /* 0x000fe20008000009 */
[----:B----4-:R-:W-:-:S03]  /*2bd40*/  IADD3 R3, P2, PT, R8, R3, RZ ;  /* 0x0000000308037210 */ /* 0x010fc60007f5e0ff */
[----:B------:R-:W-:Y:S02]  /*2bd50*/  STS.U8 [R4+UR9+0x12b00], R17 ;  /* 0x012b001104007988 */ /* 0x000fe40008000009 */
[----:B------:R-:W-:Y:S02]  /*2bd60*/  IMAD.X R5, R9, 0x1, R5, P2 ;  /* 0x0000000109057824 */ /* 0x000fe400010e0605 */
[----:B------:R-:W-:Y:S01]  /*2bd70*/  STS.U8 [R4+UR9+0x12f00], R19 ;  /* 0x012f001304007988 */ /* 0x000fe20008000009 */
[----:B------:R-:W-:-:S03]  /*2bd80*/  IADD3 R2, P2, PT, R8, R2, RZ ;  /* 0x0000000208027210 */ /* 0x000fc60007f5e0ff */
[----:B------:R0:W-:Y:S01]  /*2bd90*/  STS.U8 [R4+UR9+0x13300], R20 ;  /* 0x0133001404007988 */ /* 0x0001e20008000009 */
[----:B------:R-:W-:-:S03]  /*2bda0*/  PRMT R59, RZ, 0x7610, R59 ;  /* 0x00007610ff3b7816 */ /* 0x000fc6000000003b */
[----:B------:R1:W4:Y:S01]  /*2bdb0*/  @!P4 LDG.E.U8 R57, desc[UR22][R46.64] ;  /* 0x000000162e39c981 */ /* 0x000322000c1e1100 */
[----:B------:R-:W-:-:S03]  /*2bdc0*/  IMAD.X R10, R9, 0x1, R10, P2 ;  /* 0x00000001090a7824 */ /* 0x000fc600010e060a */
[----:B0-----:R-:W3:Y:S04]  /*2bdd0*/  LDL.LU R20, [R1+0xf0] ;  /* 0x0000f00001147983 */ /* 0x001ee80000300800 */
[----:B------:R-:W-:Y:S01]  /*2bde0*/  STL [R1+0x860], R3 ;  /* 0x0008600301007387 */ /* 0x000fe20000100800 */
[----:B-1----:R-:W-:Y:S02]  /*2bdf0*/  @!P4 IMAD.MOV.U32 R46, RZ, RZ, R3 ;  /* 0x000000ffff2ec224 */ /* 0x002fe400078e0003 */
[----:B------:R-:W-:Y:S01]  /*2be00*/  @!P4 IMAD.MOV.U32 R47, RZ, RZ, R5 ;  /* 0x000000ffff2fc224 */ /* 0x000fe200078e0005 */
[----:B------:R0:W-:Y:S01]  /*2be10*/  STL [R1+0x85c], R5 ;  /* 0x00085c0501007387 */ /* 0x0001e20000100800 */
[----:B------:R-:W-:-:S03]  /*2be20*/  PRMT R61, RZ, 0x7610, R61 ;  /* 0x00007610ff3d7816 */ /* 0x000fc6000000003d */
[----:B------:R1:W-:Y:S04]  /*2be30*/  STS.U8 [R4+UR9+0x13700], R21 ;  /* 0x0137001504007988 */ /* 0x0003e80008000009 */
[----:B------:R1:W3:Y:S04]  /*2be40*/  @!P4 LDG.E.U8 R59, desc[UR22][R46.64] ;  /* 0x000000162e3bc981 */ /* 0x0002e8000c1e1100 */
[----:B0-----:R-:W3:Y:S04]  /*2be50*/  LDL.LU R5, [R1+0x8bc] ;  /* 0x0008bc0001057983 */ /* 0x001ee80000300800 */
[----:B------:R-:W3:Y:S01]  /*2be60*/  LDL.LU R3, [R1+0x8c0] ;  /* 0x0008c00001037983 */ /* 0x000ee20000300800 */
[----:B-1----:R-:W-:-:S03]  /*2be70*/  @!P4 IMAD.MOV.U32 R46, RZ, RZ, R2 ;  /* 0x000000ffff2ec224 */ /* 0x002fc600078e0002 */
[----:B------:R-:W4:Y:S01]  /*2be80*/  LDL.LU R21, [R1+0xf4] ;  /* 0x0000f40001157983 */ /* 0x000f220000300800 */
[----:B------:R-:W-:-:S03]  /*2be90*/  @!P4 IMAD.MOV.U32 R47, RZ, RZ, R10 ;  /* 0x000000ffff2fc224 */ /* 0x000fc600078e000a */
[----:B------:R-:W-:Y:S04]  /*2bea0*/  STL [R1+0x880], R2 ;  /* 0x0008800201007387 */ /* 0x000fe80000100800 */
[----:B------:R0:W-:Y:S04]  /*2beb0*/  STL [R1+0x87c], R10 ;  /* 0x00087c0a01007387 */ /* 0x0001e80000100800 */
[----:B------:R1:W4:Y:S04]  /*2bec0*/  @!P4 LDG.E.U8 R61, desc[UR22][R46.64] ;  /* 0x000000162e3dc981 */ /* 0x000328000c1e1100 */
[----:B0-----:R-:W4:Y:S04]  /*2bed0*/  LDL.LU R10, [R1+0x8dc] ;  /* 0x0008dc00010a7983 */ /* 0x001f280000300800 */
[----:B------:R-:W4:Y:S04]  /*2bee0*/  LDL.LU R2, [R1+0x8e0] ;  /* 0x0008e00001027983 */ /* 0x000f280000300800 */
[----:B------:R-:W4:Y:S01]  /*2bef0*/  LDL.LU R19, [R1+0xf8] ;  /* 0x0000f80001137983 */ /* 0x000f220000300800 */
[----:B--2---:R-:W-:-:S05]  /*2bf00*/  IADD3 R0, P2, PT, R8, R0, RZ ;  /* 0x0000000008007210 */ /* 0x004fca0007f5e0ff */
[----:B------:R-:W-:Y:S01]  /*2bf10*/  IMAD.X R7, R9, 0x1, R7, P2 ;  /* 0x0000000109077824 */ /* 0x000fe200010e0607 */
[----:B------:R-:W-:Y:S01]  /*2bf20*/  STL [R1+0x8a0], R0 ;  /* 0x0008a00001007387 */ /* 0x000fe20000100800 */
[----:B-1----:R-:W-:Y:S02]  /*2bf30*/  @!P4 IMAD.MOV.U32 R46, RZ, RZ, R0 ;  /* 0x000000ffff2ec224 */ /* 0x002fe400078e0000 */
[----:B------:R-:W-:Y:S01]  /*2bf40*/  @!P4 IMAD.MOV.U32 R47, RZ, RZ, R7 ;  /* 0x000000ffff2fc224 */ /* 0x000fe200078e0007 */
[----:B------:R0:W-:Y:S04]  /*2bf50*/  STL [R1+0x89c], R7 ;  /* 0x00089c0701007387 */ /* 0x0001e80000100800 */
[----:B0-----:R-:W2:Y:S04]  /*2bf60*/  LDL.LU R7, [R1+0x8fc] ;  /* 0x0008fc0001077983 */ /* 0x001ea80000300800 */
[----:B------:R-:W2:Y:S01]  /*2bf70*/  LDL.LU R0, [R1+0x900] ;  /* 0x0009000001007983 */ /* 0x000ea20000300800 */
[----:B------:R-:W-:-:S02]  /*2bf80*/  LOP3.LUT R18, R18, 0x7f, RZ, 0xc0, !PT ;  /* 0x0000007f12127812 */ /* 0x000fc400078ec0ff */
[----:B------:R-:W-:Y:S01]  /*2bf90*/  PRMT R63, RZ, 0x7610, R63 ;  /* 0x00007610ff3f7816 */ /* 0x000fe2000000003f */
[----:B------:R-:W-:Y:S01]  /*2bfa0*/  STS.U8 [R4+UR9+0x13b00], R89 ;  /* 0x013b005904007988 */ /* 0x000fe20008000009 */
[----:B------:R-:W-:-:S03]  /*2bfb0*/  PRMT R65, RZ, 0x7610, R65 ;  /* 0x00007610ff417816 */ /* 0x000fc60000000041 */
[----:B------:R0:W-:Y:S04]  /*2bfc0*/  STS.U8 [R4+UR9+0x13f00], R85 ;  /* 0x013f005504007988 */ /* 0x0001e80008000009 */
[----:B------:R1:W2:Y:S01]  /*2bfd0*/  @!P4 LDG.E.U8 R63, desc[UR22][R46.64] ;  /* 0x000000162e3fc981 */ /* 0x0002a2000c1e1100 */
[----:B0-----:R-:W-:-:S03]  /*2bfe0*/  LOP3.LUT R4, R18, 0x70, RZ, 0x3c, !PT ;  /* 0x0000007012047812 */ /* 0x001fc600078e3cff */
[----:B------:R-:W2:Y:S01]  /*2bff0*/  LDL.LU R18, [R1+0x100] ;  /* 0x0001000001127983 */ /* 0x000ea20000300800 */
[----:B---3--:R-:W-:-:S05]  /*2c000*/  IADD3 R3, P2, PT, R8, R3, RZ ;  /* 0x0000000308037210 */ /* 0x008fca0007f5e0ff */
[----:B------:R-:W-:Y:S01]  /*2c010*/  IMAD.X R5, R9, 0x1, R5, P2 ;  /* 0x0000000109057824 */ /* 0x000fe200010e0605 */
[----:B------:R-:W-:Y:S01]  /*2c020*/  STL [R1+0x8c0], R3 ;  /* 0x0008c00301007387 */ /* 0x000fe20000100800 */
[----:B-1----:R-:W-:Y:S02]  /*2c030*/  @!P4 IMAD.MOV.U32 R46, RZ, RZ, R3 ;  /* 0x000000ffff2ec224 */ /* 0x002fe400078e0003 */
[----:B------:R-:W-:Y:S01]  /*2c040*/  @!P4 IMAD.MOV.U32 R47, RZ, RZ, R5 ;  /* 0x000000ffff2fc224 */ /* 0x000fe200078e0005 */
[----:B------:R0:W-:Y:S01]  /*2c050*/  STL [R1+0x8bc], R5 ;  /* 0x0008bc0501007387 */ /* 0x0001e20000100800 */
[----:B------:R-:W-:-:S03]  /*2c060*/  PRMT R67, RZ, 0x7610, R67 ;  /* 0x00007610ff437816 */ /* 0x000fc60000000043 */
[----:B------:R1:W-:Y:S04]  /*2c070*/  STS.U8 [R4+UR9+0x12380], R20 ;  /* 0x0123801404007988 */ /* 0x0003e80008000009 */
[----:B----4-:R3:W-:Y:S04]  /*2c080*/  STS.U8 [R4+UR9+0x12780], R21 ;  /* 0x0127801504007988 */ /* 0x0107e80008000009 */
[----:B0-----:R-:W4:Y:S01]  /*2c090*/  LDL.LU R5, [R1+0x91c] ;  /* 0x00091c0001057983 */ /* 0x001f220000300800 */
[----:B------:R-:W-:-:S03]  /*2c0a0*/  IADD3 R2, P2, PT, R8, R2, RZ ;  /* 0x0000000208027210 */ /* 0x000fc60007f5e0ff */
[----:B------:R-:W4:Y:S02]  /*2c0b0*/  LDL.LU R3, [R1+0x920] ;  /* 0x0009200001037983 */ /* 0x000f240000300800 */
[----:B------:R-:W-:Y:S02]  /*2c0c0*/  IMAD.X R10, R9, 0x1, R10, P2 ;  /* 0x00000001090a7824 */ /* 0x000fe400010e060a */
[----:B-1----:R-:W4:Y:S04]  /*2c0d0*/  LDL.LU R20, [R1+0xfc] ;  /* 0x0000fc0001147983 */ /* 0x002f280000300800 */
[----:B---3--:R-:W3:Y:S04]  /*2c0e0*/  LDL.LU R21, [R1+0xec] ;  /* 0x0000ec0001157983 */ /* 0x008ee80000300800 */
[----:B------:R0:W3:Y:S04]  /*2c0f0*/  @!P4 LDG.E.U8 R65, desc[UR22][R46.64] ;  /* 0x000000162e41c981 */ /* 0x0000e8000c1e1100 */
[----:B------:R-:W-:Y:S04]  /*2c100*/  STL [R1+0x8e0], R2 ;  /* 0x0008e00201007387 */ /* 0x000fe80000100800 */
[----:B------:R1:W-:Y:S01]  /*2c110*/  STL [R1+0x8dc], R10 ;  /* 0x0008dc0a01007387 */ /* 0x0003e20000100800 */
[----:B0-----:R-:W-:-:S02]  /*2c120*/  @!P4 IMAD.MOV.U32 R46, RZ, RZ, R2 ;  /* 0x000000ffff2ec224 */ /* 0x001fc400078e0002 */
[----:B------:R-:W-:-:S05]  /*2c130*/  @!P4 IMAD.MOV.U32 R47, RZ, RZ, R10 ;  /* 0x000000ffff2fc224 */ /* 0x000fca00078e000a */
[----:B------:R0:W3:Y:S04]  /*2c140*/  @!P4 LDG.E.U8 R67, desc[UR22][R46.64] ;  /* 0x000000162e43c981 */ /* 0x0000e8000c1e1100 */
[----:B-1----:R-:W3:Y:S04]  /*2c150*/  LDL.LU R10, [R1+0x93c] ;  /* 0x00093c00010a7983 */ /* 0x002ee80000300800 */
[----:B------:R-:W3:Y:S01]  /*2c160*/  LDL.LU R2, [R1+0x940] ;  /* 0x0009400001027983 */ /* 0x000ee20000300800 */
        /* <DEDUP_REMOVED lines=9> */
[----:B------:R0:W-:Y:S01]  /*2c200*/  STS.U8 [R4+UR9+0x12b80], R19 ;  /* 0x012b801304007988 */ /* 0x0001e20008000009 */
[----:B------:R-:W-:-:S03]  /*2c210*/  PRMT R71, RZ, 0x7610, R71 ;  /* 0x00007610ff477816 */ /* 0x000fc60000000047 */
[----:B------:R1:W2:Y:S04]  /*2c220*/  @!P4 LDG.E.U8 R69, desc[UR22][R46.64] ;  /* 0x000000162e45c981 */ /* 0x0002a8000c1e1100 */
[----:B0-----:R-:W2:Y:S01]  /*2c230*/  LDL.LU R19, [R1+0xe4] ;  /* 0x0000e40001137983 */ /* 0x001ea20000300800 */
[----:B------:R-:W-:-:S03]  /*2c240*/  PRMT R73, RZ, 0x7610, R73 ;  /* 0x00007610ff497816 */ /* 0x000fc60000000049 */
[----:B------:R-:W-:Y:S01]  /*2c250*/  STS.U8 [R4+UR9+0x12f80], R18 ;  /* 0x012f801204007988 */ /* 0x000fe20008000009 */
[----:B----4-:R-:W-:-:S05]  /*2c260*/  IADD3 R3, P2, PT, R8, R3, RZ ;  /* 0x0000000308037210 */ /* 0x010fca0007f5e0ff */
[----:B------:R-:W-:Y:S01]  /*2c270*/  IMAD.X R5, R9, 0x1, R5, P2 ;  /* 0x0000000109057824 */ /* 0x000fe200010e0605 */
[----:B------:R-:W-:Y:S01]  /*2c280*/  STL [R1+0x920], R3 ;  /* 0x0009200301007387 */ /* 0x000fe20000100800 */
[----:B-1----:R-:W-:Y:S02]  /*2c290*/  @!P4 IMAD.MOV.U32 R46, RZ, RZ, R3 ;  /* 0x000000ffff2ec224 */ /* 0x002fe400078e0003 */
[----:B------:R-:W-:Y:S01]  /*2c2a0*/  @!P4 IMAD.MOV.U32 R47, RZ, RZ, R5 ;  /* 0x000000ffff2fc224 */ /* 0x000fe200078e0005 */
[----:B------:R0:W-:Y:S04]  /*2c2b0*/  STL [R1+0x91c], R5 ;  /* 0x00091c0501007387 */ /* 0x0001e80000100800 */
[----:B------:R-:W4:Y:S04]  /*2c2c0*/  LDL.LU R14, [R1+0x96c] ;  /* 0x00096c00010e7983 */ /* 0x000f280000300800 */
[----:B------:R1:W4:Y:S04]  /*2c2d0*/  @!P4 LDG.E.U8 R71, desc[UR22][R46.64] ;  /* 0x000000162e47c981 */ /* 0x000328000c1e1100 */
[----:B0-----:R-:W4:Y:S04]  /*2c2e0*/  LDL.LU R5, [R1+0x970] ;  /* 0x0009700001057983 */ /* 0x001f280000300800 */
[----:B------:R-:W4:Y:S01]  /*2c2f0*/  LDL.LU R3, [R1+0xb0] ;  /* 0x0000b00001037983 */ /* 0x000f220000300800 */
[----:B---3--:R-:W-:-:S05]  /*2c300*/  IADD3 R2, P2, PT, R8, R2, RZ ;  /* 0x0000000208027210 */ /* 0x008fca0007f5e0ff */
[----:B------:R-:W-:Y:S01]  /*2c310*/  IMAD.X R10, R9, 0x1, R10, P2 ;  /* 0x00000001090a7824 */ /* 0x000fe200010e060a */
[----:B------:R0:W-:Y:S01]  /*2c320*/  STL [R1+0x940], R2 ;  /* 0x0009400201007387 */ /* 0x0001e20000100800 */
[----:B-1----:R-:W-:Y:S02]  /*2c330*/  @!P4 IMAD.MOV.U32 R46, RZ, RZ, R2 ;  /* 0x000000ffff2ec224 */ /* 0x002fe400078e0002 */
[----:B------:R-:W-:Y:S01]  /*2c340*/  @!P4 IMAD.MOV.U32 R47, RZ, RZ, R10 ;  /* 0x000000ffff2fc224 */ /* 0x000fe200078e000a */
[----:B------:R-:W-:Y:S04]  /*2c350*/  STL [R1+0x93c], R10 ;  /* 0x00093c0a01007387 */ /* 0x000fe80000100800 */
[----:B------:R-:W3:Y:S04]  /*2c360*/  LDL.LU R13, [R1+0x984] ;  /* 0x00098400010d7983 */ /* 0x000ee80000300800 */
[----:B0-----:R-:W3:Y:S04]  /*2c370*/  LDL.LU R2, [R1+0x988] ;  /* 0x0009880001027983 */ /* 0x001ee80000300800 */
[----:B------:R0:W-:Y:S04]  /*2c380*/  STS.U8 [R4+UR9+0x13380], R20 ;  /* 0x0133801404007988 */ /* 0x0001e80008000009 */
[----:B------:R1:W3:Y:S04]  /*2c390*/  @!P4 LDG.E.U8 R73, desc[UR22][R46.64] ;  /* 0x000000162e49c981 */ /* 0x0002e8000c1e1100 */
[----:B0-----:R-:W3:Y:S01]  /*2c3a0*/  LDL.LU R20, [R1+0xac] ;  /* 0x0000ac0001147983 */ /* 0x001ee20000300800 */
[----:B--2---:R-:W-:-:S05]  /*2c3b0*/  IADD3 R0, P2, PT, R8, R0, RZ ;  /* 0x0000000008007210 */ /* 0x004fca0007f5e0ff */
[----:B------:R-:W-:Y:S01]  /*2c3c0*/  IMAD.X R7, R9, 0x1, R7, P2 ;  /* 0x0000000109077824 */ /* 0x000fe200010e0607 */
[----:B------:R0:W-:Y:S01]  /*2c3d0*/  STL [R1+0x958], R0 ;  /* 0x0009580001007387 */ /* 0x0001e20000100800 */
[----:B-1----:R-:W-:-:S03]  /*2c3e0*/  @!P4 IMAD.MOV.U32 R46, RZ, RZ, R0 ;  /* 0x000000ffff2ec224 */ /* 0x002fc600078e0000 */
[----:B------:R1:W-:Y:S04]  /*2c3f0*/  STL [R1+0x954], R7 ;  /* 0x0009540701007387 */ /* 0x0003e80000100800 */
[----:B------:R-:W2:Y:S04]  /*2c400*/  LDL.LU R11, [R1+0x1a4] ;  /* 0x0001a400010b7983 */ /* 0x000ea80000300800 */
[----:B0-----:R-:W2:Y:S01]  /*2c410*/  LDL.LU R0, [R1+0x1a8] ;  /* 0x0001a80001007983 */ /* 0x001ea20000300800 */
[----:B------:R-:W-:Y:S01]  /*2c420*/  PRMT R75, RZ, 0x7610, R75 ;  /* 0x00007610ff4b7816 */ /* 0x000fe2000000004b */
[----:B------:R-:W-:Y:S01]  /*2c430*/  @!P4 IMAD.MOV.U32 R47, RZ, RZ, R7 ;  /* 0x000000ffff2fc224 */ /* 0x000fe200078e0007 */
[----:B------:R-:W-:Y:S01]  /*2c440*/  PRMT R77, RZ, 0x7610, R77 ;  /* 0x00007610ff4d7816 */ /* 0x000fe2000000004d */
[----:B------:R-:W2:Y:S04]  /*2c450*/  LDL.LU R10, [R1+0x1c4] ;  /* 0x0001c400010a7983 */ /* 0x000ea80000300800 */
[----:B-1----:R-:W2:Y:S04]  /*2c460*/  LDL.LU R7, [R1+0x1c8] ;  /* 0x0001c80001077983 */ /* 0x002ea80000300800 */
[----:B------:R0:W2:Y:S04]  /*2c470*/  @!P4 LDG.E.U8 R75, desc[UR22][R46.64] ;  /* 0x000000162e4bc981 */ /* 0x0000a8000c1e1100 */
[----:B------:R1:W-:Y:S01]  /*2c480*/  STS.U8 [R4+UR9+0x13780], R21 ;  /* 0x0137801504007988 */ /* 0x0003e20008000009 */
[----:B------:R-:W-:-:S03]  /*2c490*/  PRMT R79, RZ, 0x7610, R79 ;  /* 0x00007610ff4f7816 */ /* 0x000fc6000000004f */
[----:B------:R-:W-:Y:S04]  /*2c4a0*/  STS.U8 [R4+UR9+0x13b80], R19 ;  /* 0x013b801304007988 */ /* 0x000fe80008000009 */
[----:B-1----:R-:W2:Y:S01]  /*2c4b0*/  LDL.LU R21, [R1+0xb8] ;  /* 0x0000b80001157983 */ /* 0x002ea20000300800 */
[----:B----4-:R-:W-:-:S05]  /*2c4c0*/  IADD3 R5, P2, PT, R8, R5, RZ ;  /* 0x0000000508057210 */ /* 0x010fca0007f5e0ff */
[----:B------:R-:W-:Y:S02]  /*2c4d0*/  IMAD.X R14, R9, 0x1, R14, P2 ;  /* 0x00000001090e7824 */ /* 0x000fe400010e060e */
[----:B0-----:R-:W-:Y:S02]  /*2c4e0*/  @!P4 IMAD.MOV.U32 R46, RZ, RZ, R5 ;  /* 0x000000ffff2ec224 */ /* 0x001fe400078e0005 */
[----:B------:R-:W-:Y:S01]  /*2c4f0*/  @!P4 IMAD.MOV.U32 R47, RZ, RZ, R14 ;  /* 0x000000ffff2fc224 */ /* 0x000fe200078e000e */
[----:B------:R0:W-:Y:S04]  /*2c500*/  STL [R1+0x970], R5 ;  /* 0x0009700501007387 */ /* 0x0001e80000100800 */
[----:B------:R-:W-:Y:S04]  /*2c510*/  STL [R1+0x96c], R14 ;  /* 0x00096c0e01007387 */ /* 0x000fe80000100800 */
[----:B------:R1:W-:Y:S04]  /*2c520*/  STS.U8 [R4+UR9+0x13f80], R3 ;  /* 0x013f800304007988 */ /* 0x0003e80008000009 */
[----:B0-----:R-:W4:Y:S04]  /*2c530*/  LDL.LU R5, [R1+0x1e4] ;  /* 0x0001e40001057983 */ /* 0x001f280000300800 */
[----:B------:R0:W4:Y:S04]  /*2c540*/  @!P4 LDG.E.U8 R77, desc[UR22][R46.64] ;  /* 0x000000162e4dc981 */ /* 0x000128000c1e1100 */
[----:B-1----:R-:W4:Y:S01]  /*2c550*/  LDL.LU R4, [R1+0x1e8] ;  /* 0x0001e80001047983 */ /* 0x002f220000300800 */
[----:B---3--:R-:W-:-:S03]  /*2c560*/  IADD3 R2, P2, PT, R8, R2, RZ ;  /* 0x0000000208027210 */ /* 0x008fc60007f5e0ff */
[----:B------:R-:W3:Y:S02]  /*2c570*/  LDL.LU R3, [R1+0xc0] ;  /* 0x0000c00001037983 */ /* 0x000ee40000300800 */
[----:B------:R-:W-:Y:S02]  /*2c580*/  IMAD.X R13, R9, 0x1, R13, P2 ;  /* 0x00000001090d7824 */ /* 0x000fe400010e060d */
[----:B0-----:R-:W-:Y:S02]  /*2c590*/  @!P4 IMAD.MOV.U32 R46, RZ, RZ, R2 ;  /* 0x000000ffff2ec224 */ /* 0x001fe400078e0002 */
[----:B------:R-:W-:Y:S01]  /*2c5a0*/  @!P4 IMAD.MOV.U32 R47, RZ, RZ, R13 ;  /* 0x000000ffff2fc224 */ /* 0x000fe200078e000d */
[----:B------:R0:W-:Y:S04]  /*2c5b0*/  STL [R1+0x988], R2 ;  /* 0x0009880201007387 */ /* 0x0001e80000100800 */
[----:B------:R-:W-:Y:S04]  /*2c5c0*/  STL [R1+0x984], R13 ;  /* 0x0009840d01007387 */ /* 0x000fe80000100800 */
[----:B------:R1:W3:Y:S04]  /*2c5d0*/  @!P4 LDG.E.U8 R79, desc[UR22][R46.64] ;  /* 0x000000162e4fc981 */ /* 0x0002e8000c1e1100 */
[----:B0-----:R-:W3:Y:S01]  /*2c5e0*/  LDL.LU R2, [R1+0x204] ;  /* 0x0002040001027983 */ /* 0x001ee20000300800 */
[----:B--2---:R-:W-:-:S05]  /*2c5f0*/  IADD3 R0, P2, PT, R8, R0, RZ ;  /* 0x0000000008007210 */ /* 0x004fca0007f5e0ff */
[----:B------:R-:W-:Y:S01]  /*2c600*/  IMAD.X R11, R9, 0x1, R11, P2 ;  /* 0x00000001090b7824 */ /* 0x000fe200010e060b */
[----:B------:R0:W-:Y:S01]  /*2c610*/  STL [R1+0x1a8], R0 ;  /* 0x0001a80001007387 */ /* 0x0001e20000100800 */
[----:B-1----:R-:W-:-:S03]  /*2c620*/  @!P4 IMAD.MOV.U32 R46, RZ, RZ, R0 ;  /* 0x000000ffff2ec224 */ /* 0x002fc600078e0000 */
[----:B------:R-:W-:Y:S04]  /*2c630*/  STL [R1+0x1a4], R11 ;  /* 0x0001a40b01007387 */ /* 0x000fe80000100800 */
[----:B0-----:R-:W2:Y:S01]  /*2c640*/  LDL.LU R0, [R1+0x208] ;  /* 0x0002080001007983 */ /* 0x001ea20000300800 */
[----:B------:R-:W-:-:S05]  /*2c650*/  IADD3 R7, P2, PT, R8, R7, RZ ;  /* 0x0000000708077210 */ /* 0x000fca0007f5e0ff */
[----:B------:R-:W-:Y:S01]  /*2c660*/  IMAD.X R10, R9, 0x1, R10, P2 ;  /* 0x00000001090a7824 */ /* 0x000fe200010e060a */
[----:B------:R-:W-:Y:S01]  /*2c670*/  PRMT R81, RZ, 0x7610, R81 ;  /* 0x00007610ff517816 */ /* 0x000fe20000000051 */
[----:B------:R-:W-:Y:S01]  /*2c680*/  @!P4 IMAD.MOV.U32 R47, RZ, RZ, R11 ;  /* 0x000000ffff2fc224 */ /* 0x000fe200078e000b */
[----:B------:R-:W-:Y:S01]  /*2c690*/  STL [R1+0x1c8], R7 ;  /* 0x0001c80701007387 */ /* 0x000fe20000100800 */
[----:B------:R-:W-:-:S03]  /*2c6a0*/  PRMT R83, RZ, 0x7610, R83 ;  /* 0x00007610ff537816 */ /* 0x000fc60000000053 */
[----:B------:R0:W-:Y:S04]  /*2c6b0*/  STL [R1+0x1c4], R10 ;  /* 0x0001c40a01007387 */ /* 0x0001e80000100800 */
[----:B------:R1:W2:Y:S01]  /*2c6c0*/  @!P4 LDG.E.U8 R81, desc[UR22][R46.64] ;  /* 0x000000162e51c981 */ /* 0x0002a2000c1e1100 */
[----:B------:R-:W-:Y:S01]  /*2c6d0*/  PRMT R85, RZ, 0x7610, R85 ;  /* 0x00007610ff557816 */ /* 0x000fe20000000055 */
[----:B-1----:R-:W-:Y:S02]  /*2c6e0*/  @!P4 IMAD.MOV.U32 R47, RZ, RZ, R10 ;  /* 0x000000ffff2fc224 */ /* 0x002fe400078e000a */
[----:B------:R-:W-:-:S05]  /*2c6f0*/  @!P4 IMAD.MOV.U32 R46, RZ, RZ, R7 ;  /* 0x000000ffff2ec224 */ /* 0x000fca00078e0007 */
[----:B------:R1:W2:Y:S01]  /*2c700*/  @!P4 LDG.E.U8 R83, desc[UR22][R46.64] ;  /* 0x000000162e53c981 */ /* 0x0002a2000c1e1100 */
[----:B----4-:R-:W-:-:S05]  /*2c710*/  IADD3 R4, P2, PT, R8, R4, RZ ;  /* 0x0000000408047210 */ /* 0x010fca0007f5e0ff */
[----:B------:R-:W-:Y:S01]  /*2c720*/  IMAD.X R5, R9, 0x1, R5, P2 ;  /* 0x0000000109057824 */ /* 0x000fe200010e0605 */
[----:B------:R-:W-:Y:S04]  /*2c730*/  STL [R1+0x1e8], R4 ;  /* 0x0001e80401007387 */ /* 0x000fe80000100800 */
[----:B------:R4:W-:Y:S04]  /*2c740*/  STL [R1+0x1e4], R5 ;  /* 0x0001e40501007387 */ /* 0x0009e80000100800 */
[----:B------:R-:W2:Y:S04]  /*2c750*/  LDL.LU R74, [R1+0x224] ;  /* 0x00022400014a7983 */ /* 0x000ea80000300800 */
[----:B0-----:R-:W2:Y:S04]  /*2c760*/  LDL.LU R10, [R1+0x228] ;  /* 0x00022800010a7983 */ /* 0x001ea80000300800 */
[----:B------:R-:W2:Y:S04]  /*2c770*/  LDL.LU R11, [R1+0xd4] ;  /* 0x0000d400010b7983 */ /* 0x000ea80000300800 */
[----:B------:R-:W2:Y:S01]  /*2c780*/  LDL.LU R7, [R1+0x264] ;  /* 0x0002640001077983 */ /* 0x000ea20000300800 */
[----:B-1----:R-:W-:-:S03]  /*2c790*/  @!P4 IMAD.MOV.U32 R46, RZ, RZ, R4 ;  /* 0x000000ffff2ec224 */ /* 0x002fc600078e0004 */
[----:B------:R-:W2:Y:S01]  /*2c7a0*/  LDL.LU R13, [R1+0xd8] ;  /* 0x0000d800010d7983 */ /* 0x000ea20000300800 */
[----:B------:R-:W-:-:S05]  /*2c7b0*/  @!P4 IMAD.MOV.U32 R47, RZ, RZ, R5 ;  /* 0x000000ffff2fc224 */ /* 0x000fca00078e0005 */
[----:B------:R0:W2:Y:S01]  /*2c7c0*/  @!P4 LDG.E.U8 R85, desc[UR22][R46.64] ;  /* 0x000000162e55c981 */ /* 0x0000a2000c1e1100 */
[----:B------:R-:W-:-:S03]  /*2c7d0*/  IMAD.MOV.U32 R92, RZ, RZ, R22 ;  /* 0x000000ffff5c7224 */ /* 0x000fc600078e0016 */
[----:B------:R-:W-:Y:S04]  /*2c7e0*/  STS.U8 [R12+UR9+0x8000], R93 ;  /* 0x0080005d0c007988 */ /* 0x000fe80008000009 */
[----:B------:R-:W-:Y:S04]  /*2c7f0*/  STS.U8 [R12+UR9+0x8200], R20 ;  /* 0x008200140c007988 */ /* 0x000fe80008000009 */
[----:B------:R-:W-:Y:S04]  /*2c800*/  STS.U8 [R12+UR9+0x8400], R21 ;  /* 0x008400150c007988 */ /* 0x000fe80008000009 */
[----:B---3--:R-:W-:Y:S01]  /*2c810*/  STS.U8 [R12+UR9+0x8600], R3 ;  /* 0x008600030c007988 */ /* 0x008fe20008000009 */
[----:B--2---:R-:W-:-:S05]  /*2c820*/  IADD3 R0, P2, PT, R8, R0, RZ ;  /* 0x0000000008007210 */ /* 0x004fca0007f5e0ff */
[----:B------:R-:W-:Y:S01]  /*2c830*/  IMAD.X R2, R9, 0x1, R2, P2 ;  /* 0x0000000109027824 */ /* 0x000fe200010e0602 */
[----:B------:R1:W-:Y:S04]  /*2c840*/  STL [R1+0x208], R0 ;  /* 0x0002080001007387 */ /* 0x0003e80000100800 */
[----:B------:R2:W-:Y:S04]  /*2c850*/  STL [R1+0x204], R2 ;  /* 0x0002040201007387 */ /* 0x0005e80000100800 */
[----:B----4-:R-:W3:Y:S01]  /*2c860*/  LDL.LU R5, [R1+0x268] ;  /* 0x0002680001057983 */ /* 0x010ee20000300800 */
[----:B0-----:R-:W-:-:S03]  /*2c870*/  @!P4 IMAD.MOV.U32 R46, RZ, RZ, R0 ;  /* 0x000000ffff2ec224 */ /* 0x001fc600078e0000 */
[----:B------:R-:W4:Y:S04]  /*2c880*/  LDL.LU R4, [R1+0x284] ;  /* 0x0002840001047983 */ /* 0x000f280000300800 */
[----:B-1----:R-:W4:Y:S04]  /*2c890*/  LDL.LU R0, [R1+0x288] ;  /* 0x0002880001007983 */ /* 0x002f280000300800 */
[----:B------:R-:W4:Y:S04]  /*2c8a0*/  LDL.LU R14, [R1+0xd0] ;  /* 0x0000d000010e7983 */ /* 0x000f280000300800 */
[----:B------:R-:W4:Y:S04]  /*2c8b0*/  LDL.LU R15, [R1+0xcc] ;  /* 0x0000cc00010f7983 */ /* 0x000f280000300800 */
[----:B------:R-:W4:Y:S04]  /*2c8c0*/  LDL.LU R16, [R1+0xbc] ;  /* 0x0000bc0001107983 */ /* 0x000f280000300800 */
[----:B------:R-:W4:Y:S04]  /*2c8d0*/  LDL.LU R17, [R1+0xa8] ;  /* 0x0000a80001117983 */ /* 0x000f280000300800 */
[----:B------:R-:W4:Y:S01]  /*2c8e0*/  LDL.LU R18, [R1+0xa4] ;  /* 0x0000a40001127983 */ /* 0x000f220000300800 */
[----:B------:R-:W-:-:S03]  /*2c8f0*/  @!P4 IMAD.MOV.U32 R47, RZ, RZ, R2 ;  /* 0x000000ffff2fc224 */ /* 0x000fc600078e0002 */
[----:B------:R-:W4:Y:S04]  /*2c900*/  LDL.LU R19, [R1+0xa0] ;  /* 0x0000a00001137983 */ /* 0x000f280000300800 */
[----:B------:R-:W4:Y:S04]  /*2c910*/  LDL.LU R20, [R1+0x9c] ;  /* 0x00009c0001147983 */ /* 0x000f280000300800 */
[----:B------:R-:W4:Y:S04]  /*2c920*/  LDL.LU R21, [R1+0x98] ;  /* 0x0000980001157983 */ /* 0x000f280000300800 */
[----:B------:R-:W4:Y:S04]  /*2c930*/  LDL.LU R22, [R1+0x94] ;  /* 0x0000940001167983 */ /* 0x000f280000300800 */
[----:B--2---:R-:W2:Y:S04]  /*2c940*/  LDL.LU R2, [R1+0x90] ;  /* 0x0000900001027983 */ /* 0x004ea80000300800 */
[----:B------:R-:W2:Y:S04]  /*2c950*/  LDL.LU R3, [R1+0x8c] ;  /* 0x00008c0001037983 */ /* 0x000ea80000300800 */
[----:B------:R-:W-:Y:S01]  /*2c960*/  STS.U8 [R12+UR9+0x8800], R92 ;  /* 0x0088005c0c007988 */ /* 0x000fe20008000009 */
[----:B------:R-:W-:-:S03]  /*2c970*/  IADD3 R10, P2, PT, R8, R10, RZ ;  /* 0x0000000a080a7210 */ /* 0x000fc60007f5e0ff */
[----:B------:R-:W-:Y:S01]  /*2c980*/  STS.U8 [R12+UR9+0x8a00], R11 ;  /* 0x008a000b0c007988 */ /* 0x000fe20008000009 */
[----:B------:R-:W-:Y:S01]  /*2c990*/  PRMT R87, RZ, 0x7610, R87 ;  /* 0x00007610ff577816 */ /* 0x000fe20000000057 */
[----:B------:R-:W-:Y:S01]  /*2c9a0*/  IMAD.X R74, R9, 0x1, R74, P2 ;  /* 0x00000001094a7824 */ /* 0x000fe200010e064a */
[----:B------:R-:W-:-:S04]  /*2c9b0*/  PRMT R89, RZ, 0x7610, R89 ;  /* 0x00007610ff597816 */ /* 0x000fc80000000059 */
[----:B------:R0:W2:Y:S04]  /*2c9c0*/  @!P4 LDG.E.U8 R87, desc[UR22][R46.64] ;  /* 0x000000162e57c981 */ /* 0x0000a8000c1e1100 */
[----:B------:R1:W-:Y:S02]  /*2c9d0*/  STS.U8 [R12+UR9+0x8c00], R13 ;  /* 0x008c000d0c007988 */ /* 0x0003e40008000009 */
[----:B-1----:R-:W1:Y:S01]  /*2c9e0*/  S2R R13, SR_TID.X ;  /* 0x00000000000d7919 */ /* 0x002e620000002100 */
[----:B0-----:R-:W-:Y:S02]  /*2c9f0*/  @!P4 IMAD.MOV.U32 R46, RZ, RZ, R10 ;  /* 0x000000ffff2ec224 */ /* 0x001fe400078e000a */
[----:B------:R-:W-:Y:S01]  /*2ca00*/  @!P4 IMAD.MOV.U32 R47, RZ, RZ, R74 ;  /* 0x000000ffff2fc224 */ /* 0x000fe200078e004a */
[----:B------:R-:W-:Y:S01]  /*2ca10*/  PRMT R91, RZ, 0x7610, R91 ;  /* 0x00007610ff5b7816 */ /* 0x000fe2000000005b */
[----:B------:R-:W-:Y:S04]  /*2ca20*/  STL [R1+0x228], R10 ;  /* 0x0002280a01007387 */ /* 0x000fe80000100800 */
[----:B------:R0:W2:Y:S04]  /*2ca30*/  @!P4 LDG.E.U8 R89, desc[UR22][R46.64] ;  /* 0x000000162e59c981 */ /* 0x0000a8000c1e1100 */
[----:B------:R-:W-:Y:S01]  /*2ca40*/  STL [R1+0x224], R74 ;  /* 0x0002244a01007387 */ /* 0x000fe20000100800 */
[----:B------:R-:W-:-:S02]  /*2ca50*/  PRMT R93, RZ, 0x7610, R93 ;  /* 0x00007610ff5d7816 */ /* 0x000fc4000000005d */
[----:B---3--:R-:W-:-:S05]  /*2ca60*/  IADD3 R5, P2, PT, R8, R5, RZ ;  /* 0x0000000508057210 */ /* 0x008fca0007f5e0ff */
[C---:B------:R-:W-:Y:S01]  /*2ca70*/  IMAD.X R7, R9.reuse, 0x1, R7, P2 ;  /* 0x0000000109077824 */ /* 0x040fe200010e0607 */
[----:B----4-:R-:W-:Y:S01]  /*2ca80*/  IADD3 R0, P2, PT, R8, R0, RZ ;  /* 0x0000000008007210 */ /* 0x010fe20007f5e0ff */
[----:B0-----:R-:W-:Y:S02]  /*2ca90*/  @!P4 IMAD.MOV.U32 R46, RZ, RZ, R5 ;  /* 0x000000ffff2ec224 */ /* 0x001fe400078e0005 */
[----:B------:R-:W-:Y:S02]  /*2caa0*/  @!P4 IMAD.MOV.U32 R47, RZ, RZ, R7 ;  /* 0x000000ffff2fc224 */ /* 0x000fe400078e0007 */
[----:B------:R-:W-:Y:S01]  /*2cab0*/  IMAD.X R4, R9, 0x1, R4, P2 ;  /* 0x0000000109047824 */ /* 0x000fe200010e0604 */
[----:B------:R0:W-:Y:S04]  /*2cac0*/  STL [R1+0x268], R5 ;  /* 0x0002680501007387 */ /* 0x0001e80000100800 */
[----:B------:R-:W-:Y:S04]  /*2cad0*/  STL [R1+0x264], R7 ;  /* 0x0002640701007387 */ /* 0x000fe80000100800 */
[----:B------:R-:W-:Y:S04]  /*2cae0*/  STL [R1+0x288], R0 ;  /* 0x0002880001007387 */ /* 0x000fe80000100800 */
[----:B------:R3:W4:Y:S04]  /*2caf0*/  @!P4 LDG.E.U8 R91, desc[UR22][R46.64] ;  /* 0x000000162e5bc981 */ /* 0x000728000c1e1100 */
[----:B------:R1:W-:Y:S04]  /*2cb00*/  STL [R1+0x284], R4 ;  /* 0x0002840401007387 */ /* 0x0003e80000100800 */
[----:B0-----:R-:W4:Y:S01]  /*2cb10*/  LDL.LU R5, [R1+0x88] ;  /* 0x0000880001057983 */ /* 0x001f220000300800 */
[----:B---3--:R-:W-:-:S03]  /*2cb20*/  @!P4 IMAD.MOV.U32 R47, RZ, RZ, R4 ;  /* 0x000000ffff2fc224 */ /* 0x008fc600078e0004 */
[----:B-1----:R-:W3:Y:S04]  /*2cb30*/  LDL.LU R4, [R1+0x84] ;  /* 0x0000840001047983 */ /* 0x002ee80000300800 */
[----:B------:R-:W3:Y:S01]  /*2cb40*/  LDL.LU R74, [R1+0x80] ;  /* 0x00008000014a7983 */ /* 0x000ee20000300800 */
[----:B------:R-:W-:-:S03]  /*2cb50*/  @!P4 IMAD.MOV.U32 R46, RZ, RZ, R0 ;  /* 0x000000ffff2ec224 */ /* 0x000fc600078e0000 */
[----:B------:R-:W3:Y:S04]  /*2cb60*/  LDL.LU R76, [R1+0x7c] ;  /* 0x00007c00014c7983 */ /* 0x000ee80000300800 */
[----:B------:R-:W3:Y:S04]  /*2cb70*/  LDL.LU R78, [R1+0x78] ;  /* 0x00007800014e7983 */ /* 0x000ee80000300800 */
[----:B------:R-:W3:Y:S04]  /*2cb80*/  LDL.LU R80, [R1+0x74] ;  /* 0x0000740001507983 */ /* 0x000ee80000300800 */
[----:B------:R-:W3:Y:S04]  /*2cb90*/  LDL.LU R82, [R1+0x70] ;  /* 0x0000700001527983 */ /* 0x000ee80000300800 */
[----:B------:R-:W3:Y:S04]  /*2cba0*/  LDL.LU R84, [R1+0x6c] ;  /* 0x00006c0001547983 */ /* 0x000ee80000300800 */
[----:B------:R-:W3:Y:S04]  /*2cbb0*/  LDL.LU R86, [R1+0x68] ;  /* 0x0000680001567983 */ /* 0x000ee80000300800 */
[----:B------:R-:W3:Y:S04]  /*2cbc0*/  LDL.LU R88, [R1+0x64] ;  /* 0x0000640001587983 */ /* 0x000ee80000300800 */
[----:B------:R-:W3:Y:S04]  /*2cbd0*/  LDL.LU R90, [R1+0x60] ;  /* 0x00006000015a7983 */ /* 0x000ee80000300800 */
[----:B------:R0:W3:Y:S04]  /*2cbe0*/  @!P4 LDG.E.U8 R93, desc[UR22][R46.64] ;  /* 0x000000162e5dc981 */ /* 0x0000e8000c1e1100 */
[----:B------:R-:W3:Y:S04]  /*2cbf0*/  LDL.LU R92, [R1+0x5c] ;  /* 0x00005c00015c7983 */ /* 0x000ee80000300800 */
[----:B------:R-:W3:Y:S01]  /*2cc00*/  LDL.LU R0, [R1+0x58] ;  /* 0x0000580001007983 */ /* 0x000ee20000300800 */
[----:B0-----:R-:W-:-:S03]  /*2cc10*/  LOP3.LUT R46, R13, 0x7f, RZ, 0xc0, !PT ;  /* 0x0000007f0d2e7812 */ /* 0x001fc600078ec0ff */
[----:B------:R-:W3:Y:S04]  /*2cc20*/  LDL.LU R7, [R1+0x54] ;  /* 0x0000540001077983 */ /* 0x000ee80000300800 */
[----:B------:R-:W3:Y:S04]  /*2cc30*/  LDL.LU R10, [R1+0x50] ;  /* 0x00005000010a7983 */ /* 0x000ee80000300800 */
        /* <DEDUP_REMOVED lines=20> */
[----:B--2---:R1:W-:Y:S04]  /*2cd80*/  STS.U8 [R46+UR9+0xa000], R2 ;  /* 0x00a000022e007988 */ /* 0x0043e80008000009 */
[----:B0-----:R-:W2:Y:S04]  /*2cd90*/  LDL.LU R22, [R1+0x20] ;  /* 0x0000200001167983 */ /* 0x001ea80000300800 */
[----:B------:R0:W-:Y:S04]  /*2cda0*/  STS.U8 [R46+UR9+0xa200], R3 ;  /* 0x00a200032e007988 */ /* 0x0001e80008000009 */
[----:B-1----:R-:W2:Y:S04]  /*2cdb0*/  LDL.LU R2, [R1+0x1c] ;  /* 0x00001c0001027983 */ /* 0x002ea80000300800 */
[----:B0-----:R-:W2:Y:S04]  /*2cdc0*/  LDL.LU R3, [R1+0x18] ;  /* 0x0000180001037983 */ /* 0x001ea80000300800 */
[----:B----4-:R0:W-:Y:S04]  /*2cdd0*/  STS.U8 [R46+UR9+0xa400], R5 ;  /* 0x00a400052e007988 */ /* 0x0101e80008000009 */
[----:B---3--:R1:W-:Y:S04]  /*2cde0*/  STS.U8 [R46+UR9+0xa600], R4 ;  /* 0x00a600042e007988 */ /* 0x0083e80008000009 */
[----:B0-----:R-:W3:Y:S04]  /*2cdf0*/  LDL.LU R5, [R1+0xc] ;  /* 0x00000c0001057983 */ /* 0x001ee80000300800 */
[----:B------:R0:W-:Y:S04]  /*2ce00*/  STS.U8 [R46+UR9+0xa800], R74 ;  /* 0x00a8004a2e007988 */ /* 0x0001e80008000009 */
[----:B-1----:R-:W4:Y:S04]  /*2ce10*/  LDL.LU R4, [R1+0x8] ;  /* 0x0000080001047983 */ /* 0x002f280000300800 */
        /* <DEDUP_REMOVED lines=46> */
[----:B--2---:R0:W-:Y:S04]  /*2d100*/  STS.U8 [R46+UR9+0xd800], R22 ;  /* 0x00d800162e007988 */ /* 0x0041e80008000009 */
[----:B-1----:R-:W2:Y:S04]  /*2d110*/  LDL.LU R21, [R1+0xd38] ;  /* 0x000d380001157983 */ /* 0x002ea80000300800 */
[----:B------:R1:W-:Y:S04]  /*2d120*/  STS.U8 [R46+UR9+0xda00], R2 ;  /* 0x00da00022e007988 */ /* 0x0003e80008000009 */
[----:B0-----:R-:W2:Y:S04]  /*2d130*/  LDL.LU R22, [R1+0xd34] ;  /* 0x000d340001167983 */ /* 0x001ea80000300800 */
[----:B------:R0:W-:Y:S04]  /*2d140*/  STS.U8 [R46+UR9+0xdc00], R3 ;  /* 0x00dc00032e007988 */ /* 0x0001e80008000009 */
[----:B-1----:R-:W2:Y:S04]  /*2d150*/  LDL.LU R2, [R1+0xd30] ;  /* 0x000d300001027983 */ /* 0x002ea80000300800 */
[----:B0-----:R-:W2:Y:S04]  /*2d160*/  LDL.LU R3, [R1+0xd2c] ;  /* 0x000d2c0001037983 */ /* 0x001ea80000300800 */
[----:B--2---:R0:W-:Y:S04]  /*2d170*/  STS.U8 [R46+UR9+0xde00], R3 ;  /* 0x00de00032e007988 */ /* 0x0041e80008000009 */
[----:B------:R-:W-:Y:S04]  /*2d180*/  STS.U8 [R46+UR9+0xe000], R2 ;  /* 0x00e000022e007988 */ /* 0x000fe80008000009 */
[----:B---3--:R-:W-:Y:S04]  /*2d190*/  STS.U8 [R46+UR9+0xe200], R5 ;  /* 0x00e200052e007988 */ /* 0x008fe80008000009 */
[----:B----4-:R1:W-:Y:S04]  /*2d1a0*/  STS.U8 [R46+UR9+0xe400], R4 ;  /* 0x00e400042e007988 */ /* 0x0103e80008000009 */
[----:B0-----:R-:W2:Y:S01]  /*2d1b0*/  LDL.LU R3, [R1+0xd28] ;  /* 0x000d280001037983 */ /* 0x001ea20000300800 */
[----:B-1----:R-:W0:Y:S03]  /*2d1c0*/  S2R R4, SR_TID.X ;  /* 0x0000000000047919 */ /* 0x002e260000002100 */
[----:B------:R-:W-:Y:S04]  /*2d1d0*/  STS.U8 [R46+UR9+0xe600], R22 ;  /* 0x00e600162e007988 */ /* 0x000fe80008000009 */
[----:B------:R-:W-:Y:S04]  /*2d1e0*/  STS.U8 [R46+UR9+0xe800], R21 ;  /* 0x00e800152e007988 */ /* 0x000fe80008000009 */
[----:B------:R-:W-:Y:S04]  /*2d1f0*/  STS.U8 [R46+UR9+0xea00], R20 ;  /* 0x00ea00142e007988 */ /* 0x000fe80008000009 */
[----:B------:R-:W-:Y:S04]  /*2d200*/  STS.U8 [R46+UR9+0xec00], R19 ;  /* 0x00ec00132e007988 */ /* 0x000fe80008000009 */
[----:B------:R-:W-:Y:S04]  /*2d210*/  STS.U8 [R46+UR9+0xee00], R18 ;  /* 0x00ee00122e007988 */ /* 0x000fe80008000009 */
[----:B------:R-:W-:Y:S04]  /*2d220*/  STS.U8 [R46+UR9+0xf000], R17 ;  /* 0x00f000112e007988 */ /* 0x000fe80008000009 */
[----:B------:R-:W-:Y:S01]  /*2d230*/  STS.U8 [R46+UR9+0xf200], R16 ;  /* 0x00f200102e007988 */ /* 0x000fe20008000009 */
[----:B0-----:R-:W-:-:S03]  /*2d240*/  LOP3.LUT R4, R4, 0x7f, RZ, 0xc0, !PT ;  /* 0x0000007f04047812 */ /* 0x001fc600078ec0ff */
[----:B------:R-:W-:Y:S01]  /*2d250*/  STS.U8 [R46+UR9+0xf400], R15 ;  /* 0x00f4000f2e007988 */ /* 0x000fe20008000009 */
[----:B------:R-:W-:-:S03]  /*2d260*/  LOP3.LUT R4, R4, 0x10, RZ, 0x3c, !PT ;  /* 0x0000001004047812 */ /* 0x000fc600078e3cff */
[----:B------:R-:W-:Y:S04]  /*2d270*/  STS.U8 [R46+UR9+0xf600], R14 ;  /* 0x00f6000e2e007988 */ /* 0x000fe80008000009 */
[----:B------:R-:W-:Y:S04]  /*2d280*/  STS.U8 [R46+UR9+0xf800], R13 ;  /* 0x00f8000d2e007988 */ /* 0x000fe80008000009 */
[----:B------:R-:W-:Y:S04]  /*2d290*/  STS.U8 [R46+UR9+0xfa00], R12 ;  /* 0x00fa000c2e007988 */ /* 0x000fe80008000009 */
[----:B------:R-:W-:Y:S04]  /*2d2a0*/  STS.U8 [R46+UR9+0xfc00], R11 ;  /* 0x00fc000b2e007988 */ /* 0x000fe80008000009 */
[----:B------:R-:W-:Y:S04]  /*2d2b0*/  STS.U8 [R46+UR9+0xfe00], R10 ;  /* 0x00fe000a2e007988 */ /* 0x000fe80008000009 */
[----:B------:R-:W3:Y:S04]  /*2d2c0*/  LDL.LU R2, [R1+0xd24] ;  /* 0x000d240001027983 */ /* 0x000ee80000300800 */
[----:B------:R0:W-:Y:S04]  /*2d2d0*/  STS.U8 [R4+UR9+0x8080], R7 ;  /* 0x0080800704007988 */ /* 0x0001e80008000009 */
[----:B------:R1:W-:Y:S04]  /*2d2e0*/  STS.U8 [R4+UR9+0x8280], R0 ;  /* 0x0082800004007988 */ /* 0x0003e80008000009 */
[----:B0-----:R-:W4:Y:S04]  /*2d2f0*/  LDL.LU R7, [R1+0xd20] ;  /* 0x000d200001077983 */ /* 0x001f280000300800 */
[----:B-1----:R-:W2:Y:S04]  /*2d300*/  LDL.LU R0, [R1+0xd1c] ;  /* 0x000d1c0001007983 */ /* 0x002ea80000300800 */
[----:B------:R-:W3:Y:S04]  /*2d310*/  LDL.LU R11, [R1+0x1ac] ;  /* 0x0001ac00010b7983 */ /* 0x000ee80000300800 */
[----:B------:R-:W3:Y:S04]  /*2d320*/  LDL.LU R10, [R1+0x1b0] ;  /* 0x0001b000010a7983 */ /* 0x000ee80000300800 */
[----:B------:R-:W4:Y:S04]  /*2d330*/  LDL.LU R13, [R1+0x1f0] ;  /* 0x0001f000010d7983 */ /* 0x000f280000300800 */
[----:B------:R-:W4:Y:S04]  /*2d340*/  LDL.LU R46, [R1+0x210] ;  /* 0x00021000012e7983 */ /* 0x000f280000300800 */
[----:B------:R0:W-:Y:S04]  /*2d350*/  STS.U8 [R4+UR9+0xb680], R25 ;  /* 0x00b6801904007988 */ /* 0x0001e80008000009 */
[----:B------:R1:W-:Y:S04]  /*2d360*/  STS.U8 [R4+UR9+0xbc80], R28 ;  /* 0x00bc801c04007988 */ /* 0x0003e80008000009 */
[----:B------:R1:W-:Y:S04]  /*2d370*/  STS.U8 [R4+UR9+0xda80], R43 ;  /* 0x00da802b04007988 */ /* 0x0003e80008000009 */
[----:B0-----:R-:W4:Y:S04]  /*2d380*/  LDL.LU R25, [R1+0x230] ;  /* 0x0002300001197983 */ /* 0x001f280000300800 */
[----:B-1----:R-:W4:Y:S04]  /*2d390*/  LDL.LU R28, [R1+0x1cc] ;  /* 0x0001cc00011c7983 */ /* 0x002f280000300800 */
[----:B------:R-:W4:Y:S04]  /*2d3a0*/  LDL.LU R43, [R1+0x20c] ;  /* 0x00020c00012b7983 */ /* 0x000f280000300800 */
[----:B------:R0:W-:Y:S04]  /*2d3b0*/  STS.U8 [R4+UR9+0xde80], R45 ;  /* 0x00de802d04007988 */ /* 0x0001e80008000009 */
[----:B0-----:R-:W4:Y:S01]  /*2d3c0*/  LDL.LU R45, [R1+0x1d0] ;  /* 0x0001d000012d7983 */ /* 0x001f220000300800 */
[----:B--2---:R-:W-:-:S02]  /*2d3d0*/  PRMT R0, RZ, 0x7610, R0 ;  /* 0x00007610ff007816 */ /* 0x004fc40000000000 */
[----:B---3--:R-:W-:-:S05]  /*2d3e0*/  IADD3 R10, P3, PT, R8, R10, RZ ;  /* 0x0000000a080a7210 */ /* 0x008fca0007f7e0ff */
[----:B------:R-:W-:-:S05]  /*2d3f0*/  IMAD.X R11, R9, 0x1, R11, P3 ;  /* 0x00000001090b7824 */ /* 0x000fca00018e060b */
[----:B------:R0:W2:Y:S01]  /*2d400*/  @!P4 LDG.E.U8 R0, desc[UR22][R10.64] ;  /* 0x000000160a00c981 */ /* 0x0000a2000c1e1100 */
[----:B------:R-:W-:-:S03]  /*2d410*/  PRMT R47, RZ, 0x7610, R47 ;  /* 0x00007610ff2f7816 */ /* 0x000fc6000000002f */
[----:B------:R0:W-:Y:S01]  /*2d420*/  STL [R1+0x1b0], R10 ;  /* 0x0001b00a01007387 */ /* 0x0001e20000100800 */
[----:B----4-:R-:W-:-:S05]  /*2d430*/  IADD3 R45, P2, PT, R8, R45, RZ ;  /* 0x0000002d082d7210 */ /* 0x010fca0007f5e0ff */
[----:B------:R-:W-:Y:S01]  /*2d440*/  IMAD.X R28, R9, 0x1, R28, P2 ;  /* 0x00000001091c7824 */ /* 0x000fe200010e061c */
[----:B------:R-:W-:Y:S01]  /*2d450*/  STL [R1+0x1d0], R45 ;  /* 0x0001d02d01007387 */ /* 0x000fe20000100800 */
[----:B0-----:R-:W-:-:S03]  /*2d460*/  @!P4 IMAD.MOV.U32 R10, RZ, RZ, R45 ;  /* 0x000000ffff0ac224 */ /* 0x001fc600078e002d */
[----:B------:R0:W-:Y:S02]  /*2d470*/  STL [R1+0x1ac], R11 ;  /* 0x0001ac0b01007387 */ /* 0x0001e40000100800 */
[----:B0-----:R-:W-:-:S05]  /*2d480*/  IMAD.MOV.U32 R11, RZ, RZ, R28 ;  /* 0x000000ffff0b7224 */ /* 0x001fca00078e001c */
[----:B------:R0:W3:Y:S04]  /*2d490*/  @!P4 LDG.E.U8 R47, desc[UR22][R10.64] ;  /* 0x000000160a2fc981 */ /* 0x0000e8000c1e1100 */
[----:B--2---:R1:W-:Y:S04]  /*2d4a0*/  STL [R1+0x98], R0 ;  /* 0x0000980001007387 */ /* 0x0043e80000100800 */
[----:B-1----:R-:W2:Y:S04]  /*2d4b0*/  LDL.LU R0, [R1+0xd18] ;  /* 0x000d180001007983 */ /* 0x002ea80000300800 */
[----:B------:R1:W-:Y:S04]  /*2d4c0*/  STL [R1+0x1cc], R28 ;  /* 0x0001cc1c01007387 */ /* 0x0003e80000100800 */
[----:B-1----:R-:W4:Y:S04]  /*2d4d0*/  LDL.LU R28, [R1+0x22c] ;  /* 0x00022c00011c7983 */ /* 0x002f280000300800 */
[----:B------:R-:W2:Y:S01]  /*2d4e0*/  LDL.LU R11, [R1+0x1ec] ;  /* 0x0001ec00010b7983 */ /* 0x000ea20000300800 */
[----:B------:R-:W1:Y:S01]  /*2d4f0*/  S2R R5, SR_TID.X ;  /* 0x0000000000057919 */ /* 0x000e620000002100 */
[----:B------:R-:W-:-:S02]  /*2d500*/  IADD3 R13, P2, PT, R8, R13, RZ ;  /* 0x0000000d080d7210 */ /* 0x000fc40007f5e0ff */
[----:B------:R-:W-:Y:S04]  /*2d510*/  STS.U8 [R4+UR9+0x8480], R92 ;  /* 0x0084805c04007988 */ /* 0x000fe80008000009 */
[----:B------:R-:W-:Y:S01]  /*2d520*/  STS.U8 [R4+UR9+0x8680], R90 ;  /* 0x0086805a04007988 */ /* 0x000fe20008000009 */
[----:B0-----:R-:W-:-:S03]  /*2d530*/  @!P4 IMAD.MOV.U32 R10, RZ, RZ, R13 ;  /* 0x000000ffff0ac224 */ /* 0x001fc600078e000d */
[----:B------:R-:W-:Y:S04]  /*2d540*/  STS.U8 [R4+UR9+0x8880], R88 ;  /* 0x0088805804007988 */ /* 0x000fe80008000009 */
[----:B------:R-:W-:Y:S04]  /*2d550*/  STS.U8 [R4+UR9+0x8a80], R86 ;  /* 0x008a805604007988 */ /* 0x000fe80008000009 */
[----:B------:R-:W-:Y:S04]  /*2d560*/  STS.U8 [R4+UR9+0x8c80], R84 ;  /* 0x008c805404007988 */ /* 0x000fe80008000009 */
[----:B------:R-:W-:Y:S01]  /*2d570*/  STS.U8 [R4+UR9+0x8e80], R82 ;  /* 0x008e805204007988 */ /* 0x000fe20008000009 */
[----:B-1----:R-:W-:-:S04]  /*2d580*/  LOP3.LUT R5, R5, 0x7f, RZ, 0xc0, !PT ;  /* 0x0000007f05057812 */ /* 0x002fc800078ec0ff */
        /* <DEDUP_REMOVED lines=60> */
[----:B0-----:R-:W-:Y:S01]  /*2d950*/  PRMT R5, RZ, 0x7610, R5 ;  /* 0x00007610ff057816 */ /* 0x001fe20000000005 */
[----:B--2---:R-:W-:-:S05]  /*2d960*/  IMAD.X R11, R9, 0x1, R11, P2 ;  /* 0x00000001090b7824 */ /* 0x004fca00010e060b */
[----:B------:R0:W2:Y:S01]  /*2d970*/  @!P4 LDG.E.U8 R5, desc[UR22][R10.64] ;  /* 0x000000160a05c981 */ /* 0x0000a2000c1e1100 */
[----:B------:R-:W-:-:S03]  /*2d980*/  IADD3 R46, P3, PT, R8, R46, RZ ;  /* 0x0000002e082e7210 */ /* 0x000fc60007f7e0ff */
[----:B---3--:R1:W-:Y:S01]  /*2d990*/  STL [R1+0x94], R47 ;  /* 0x0000942f01007387 */ /* 0x0083e20000100800 */
[----:B------:R-:W-:Y:S01]  /*2d9a0*/  IADD3 R25, P2, PT, R8, R25, RZ ;  /* 0x0000001908197210 */ /* 0x000fe20007f5e0ff */
[----:B------:R-:W-:Y:S01]  /*2d9b0*/  IMAD.X R43, R9, 0x1, R43, P3 ;  /* 0x00000001092b7824 */ /* 0x000fe200018e062b */
[----:B------:R-:W-:Y:S01]  /*2d9c0*/  PRMT R38, RZ, 0x7610, R38 ;  /* 0x00007610ff267816 */ /* 0x000fe20000000026 */
[----:B-1----:R-:W3:Y:S04]  /*2d9d0*/  LDL.LU R47, [R1+0x270] ;  /* 0x00027000012f7983 */ /* 0x002ee80000300800 */
[----:B------:R1:W-:Y:S01]  /*2d9e0*/  STL [R1+0x1f0], R13 ;  /* 0x0001f00d01007387 */ /* 0x0003e20000100800 */
[----:B0-----:R-:W-:-:S03]  /*2d9f0*/  @!P4 IMAD.MOV.U32 R10, RZ, RZ, R46 ;  /* 0x000000ffff0ac224 */ /* 0x001fc600078e002e */
[----:B------:R-:W3:Y:S04]  /*2da00*/  LDL.LU R45, [R1+0x290] ;  /* 0x00029000012d7983 */ /* 0x000ee80000300800 */
[----:B------:R-:W-:Y:S01]  /*2da10*/  STL [R1+0x210], R46 ;  /* 0x0002102e01007387 */ /* 0x000fe20000100800 */
[----:B----4-:R-:W-:-:S03]  /*2da20*/  IMAD.X R28, R9, 0x1, R28, P2 ;  /* 0x00000001091c7824 */ /* 0x010fc600010e061c */
[----:B------:R0:W-:Y:S01]  /*2da30*/  STL [R1+0x1ec], R11 ;  /* 0x0001ec0b01007387 */ /* 0x0001e20000100800 */
[----:B------:R-:W-:-:S03]  /*2da40*/  PRMT R15, RZ, 0x7610, R15 ;  /* 0x00007610ff0f7816 */ /* 0x000fc6000000000f */
[----:B------:R-:W-:Y:S04]  /*2da50*/  STL [R1+0x230], R25 ;  /* 0x0002301901007387 */ /* 0x000fe80000100800 */
[----:B-1----:R-:W4:Y:S01]  /*2da60*/  LDL.LU R13, [R1+0x2a8] ;  /* 0x0002a800010d7983 */ /* 0x002f220000300800 */
[----:B0-----:R-:W-:-:S03]  /*2da70*/  @!P4 IMAD.MOV.U32 R11, RZ, RZ, R43 ;  /* 0x000000ffff0bc224 */ /* 0x001fc600078e002b */
[----:B------:R-:W-:Y:S04]  /*2da80*/  STL [R1+0x20c], R43 ;  /* 0x00020c2b01007387 */ /* 0x000fe80000100800 */
[----:B------:R0:W4:Y:S02]  /*2da90*/  @!P4 LDG.E.U8 R38, desc[UR22][R10.64] ;  /* 0x000000160a26c981 */ /* 0x000124000c1e1100 */
[----:B0-----:R-:W-:Y:S02]  /*2daa0*/  @!P4 IMAD.MOV.U32 R10, RZ, RZ, R25 ;  /* 0x000000ffff0ac224 */ /* 0x001fe400078e0019 */
[----:B------:R-:W-:-:S05]  /*2dab0*/  @!P4 IMAD.MOV.U32 R11, RZ, RZ, R28 ;  /* 0x000000ffff0bc224 */ /* 0x000fca00078e001c */
[----:B------:R0:W4:Y:S04]  /*2dac0*/  @!P4 LDG.E.U8 R15, desc[UR22][R10.64] ;  /* 0x000000160a0fc981 */ /* 0x000128000c1e1100 */
[----:B--2---:R-:W-:Y:S04]  /*2dad0*/  STL [R1+0x90], R5 ;  /* 0x0000900501007387 */ /* 0x004fe80000100800 */
[----:B------:R-:W2:Y:S04]  /*2dae0*/  LDL.LU R46, [R1+0x28c] ;  /* 0x00028c00012e7983 */ /* 0x000ea80000300800 */
[----:B------:R1:W-:Y:S04]  /*2daf0*/  STL [R1+0x22c], R28 ;  /* 0x00022c1c01007387 */ /* 0x0003e80000100800 */
[----:B-1----:R-:W2:Y:S04]  /*2db00*/  LDL.LU R28, [R1+0x2a4] ;  /* 0x0002a400011c7983 */ /* 0x002ea80000300800 */
[----:B------:R-:W2:Y:S01]  /*2db10*/  LDL.LU R11, [R1+0x26c] ;  /* 0x00026c00010b7983 */ /* 0x000ea20000300800 */
[----:B---3--:R-:W-:-:S02]  /*2db20*/  IADD3 R47, P2, PT, R8, R47, RZ ;  /* 0x0000002f082f7210 */ /* 0x008fc40007f5e0ff */
[----:B------:R-:W-:-:S03]  /*2db30*/  PRMT R40, RZ, 0x7610, R40 ;  /* 0x00007610ff287816 */ /* 0x000fc60000000028 */
[----:B0-----:R-:W-:Y:S01]  /*2db40*/  @!P4 IMAD.MOV.U32 R10, RZ, RZ, R47 ;  /* 0x000000ffff0ac224 */ /* 0x001fe200078e002f */
[----:B------:R-:W-:Y:S04]  /*2db50*/  STL [R1+0x270], R47 ;  /* 0x0002702f01007387 */ /* 0x000fe80000100800 */
[----:B------:R-:W3:Y:S04]  /*2db60*/  LDL.LU R43, [R1+0x2ac] ;  /* 0x0002ac00012b7983 */ /* 0x000ee80000300800 */
[----:B------:R-:W3:Y:S01]  /*2db70*/  LDL.LU R25, [R1+0x2b0] ;  /* 0x0002b00001197983 */ /* 0x000ee20000300800 */
[----:B--2---:R-:W-:-:S05]  /*2db80*/  IMAD.X R11, R9, 0x1, R11, P2 ;  /* 0x00000001090b7824 */ /* 0x004fca00010e060b */
[----:B------:R0:W2:Y:S01]  /*2db90*/  @!P4 LDG.E.U8 R40, desc[UR22][R10.64] ;  /* 0x000000160a28c981 */ /* 0x0000a2000c1e1100 */
[----:B------:R-:W-:-:S03]  /*2dba0*/  IADD3 R45, P3, PT, R8, R45, RZ ;  /* 0x0000002d082d7210 */ /* 0x000fc60007f7e0ff */
[----:B----4-:R1:W-:Y:S01]  /*2dbb0*/  STL [R1+0x8c], R38 ;  /* 0x00008c2601007387 */ /* 0x0103e20000100800 */
[----:B------:R-:W-:Y:S01]  /*2dbc0*/  IADD3 R13, P2, PT, R8, R13, RZ ;  /* 0x0000000d080d7210 */ /* 0x000fe20007f5e0ff */
[----:B------:R-:W-:Y:S01]  /*2dbd0*/  IMAD.X R46, R9, 0x1, R46, P3 ;  /* 0x00000001092e7824 */ /* 0x000fe200018e062e */
[----:B------:R-:W-:Y:S01]  /*2dbe0*/  PRMT R17, RZ, 0x7610, R17 ;  /* 0x00007610ff117816 */ /* 0x000fe20000000011 */
[----:B-1----:R-:W4:Y:S04]  /*2dbf0*/  LDL.LU R38, [R1+0x2c8] ;  /* 0x0002c80001267983 */ /* 0x002f280000300800 */
[----:B------:R1:W-:Y:S01]  /*2dc00*/  STL [R1+0x88], R15 ;  /* 0x0000880f01007387 */ /* 0x0003e20000100800 */
[----:B0-----:R-:W-:-:S03]  /*2dc10*/  @!P4 IMAD.MOV.U32 R10, RZ, RZ, R45 ;  /* 0x000000ffff0ac224 */ /* 0x001fc600078e002d */
[----:B-1----:R-:W4:Y:S04]  /*2dc20*/  LDL.LU R15, [R1+0x2d0] ;  /* 0x0002d000010f7983 */ /* 0x002f280000300800 */
[----:B------:R-:W-:Y:S04]  /*2dc30*/  STL [R1+0x290], R45 ;  /* 0x0002902d01007387 */ /* 0x000fe80000100800 */
[----:B------:R0:W-:Y:S04]  /*2dc40*/  STL [R1+0x26c], R11 ;  /* 0x00026c0b01007387 */ /* 0x0001e80000100800 */
[----:B------:R-:W-:Y:S01]  /*2dc50*/  STL [R1+0x2a8], R13 ;  /* 0x0002a80d01007387 */ /* 0x000fe20000100800 */
[----:B0-----:R-:W-:-:S03]  /*2dc60*/  @!P4 IMAD.MOV.U32 R11, RZ, RZ, R46 ;  /* 0x000000ffff0bc224 */ /* 0x001fc600078e002e */
[----:B------:R-:W-:Y:S04]  /*2dc70*/  STL [R1+0x28c], R46 ;  /* 0x00028c2e01007387 */ /* 0x000fe80000100800 */
[----:B------:R0:W4:Y:S04]  /*2dc80*/  @!P4 LDG.E.U8 R17, desc[UR22][R10.64] ;  /* 0x000000160a11c981 */ /* 0x000128000c1e1100 */
[----:B--2---:R1:W-:Y:S04]  /*2dc90*/  STL [R1+0x84], R40 ;  /* 0x0000842801007387 */ /* 0x0043e80000100800 */
[----:B-1----:R-:W2:Y:S01]  /*2dca0*/  LDL.LU R40, [R1+0x2c4] ;  /* 0x0002c40001287983 */ /* 0x002ea20000300800 */
[----:B------:R-:W-:Y:S01]  /*2dcb0*/  IMAD.X R28, R9, 0x1, R28, P2 ;  /* 0x00000001091c7824 */ /* 0x000fe200010e061c */
[----:B---3--:R-:W-:Y:S01]  /*2dcc0*/  IADD3 R25, P2, PT, R8, R25, RZ ;  /* 0x0000001908197210 */ /* 0x008fe20007f5e0ff */
[----:B0-----:R-:W-:Y:S01]  /*2dcd0*/  @!P4 IMAD.MOV.U32 R10, RZ, RZ, R13 ;  /* 0x000000ffff0ac224 */ /* 0x001fe200078e000d */
[----:B------:R-:W-:Y:S01]  /*2dce0*/  PRMT R44, RZ, 0x7610, R44 ;  /* 0x00007610ff2c7816 */ /* 0x000fe2000000002c */
[----:B------:R-:W-:-:S02]  /*2dcf0*/  @!P4 IMAD.MOV.U32 R11, RZ, RZ, R28 ;  /* 0x000000ffff0bc224 */ /* 0x000fc400078e001c */
[----:B------:R-:W-:Y:S01]  /*2dd00*/  IMAD.X R43, R9, 0x1, R43, P2 ;  /* 0x00000001092b7824 */ /* 0x000fe200010e062b */
[----:B------:R-:W-:Y:S02]  /*2dd10*/  PRMT R42, RZ, 0x7610, R42 ;  /* 0x00007610ff2a7816 */ /* 0x000fe4000000002a */
[----:B------:R0:W3:Y:S01]  /*2dd20*/  @!P4 LDG.E.U8 R44, desc[UR22][R10.64] ;  /* 0x000000160a2cc981 */ /* 0x0000e2000c1e1100 */
[----:B----4-:R-:W-:Y:S01]  /*2dd30*/  IADD3 R38, P3, PT, R8, R38, RZ ;  /* 0x0000002608267210 */ /* 0x010fe20007f7e0ff */
[----:B0-----:R-:W-:Y:S02]  /*2dd40*/  @!P4 IMAD.MOV.U32 R10, RZ, RZ, R25 ;  /* 0x000000ffff0ac224 */ /* 0x001fe400078e0019 */
[----:B------:R-:W-:-:S05]  /*2dd50*/  @!P4 IMAD.MOV.U32 R11, RZ, RZ, R43 ;  /* 0x000000ffff0bc224 */ /* 0x000fca00078e002b */
[----:B------:R0:W4:Y:S04]  /*2dd60*/  @!P4 LDG.E.U8 R42, desc[UR22][R10.64] ;  /* 0x000000160a2ac981 */ /* 0x000128000c1e1100 */
[----:B------:R-:W-:Y:S01]  /*2dd70*/  STL [R1+0x2a4], R28 ;  /* 0x0002a41c01007387 */ /* 0x000fe20000100800 */
[----:B------:R-:W-:Y:S01]  /*2dd80*/  PRMT R36, RZ, 0x7610, R36 ;  /* 0x00007610ff247816 */ /* 0x000fe20000000024 */
[----:B0-----:R-:W-:Y:S02]  /*2dd90*/  @!P4 IMAD.MOV.U32 R10, RZ, RZ, R38 ;  /* 0x000000ffff0ac224 */ /* 0x001fe400078e0026 */
[----:B------:R0:W-:Y:S04]  /*2dda0*/  STL [R1+0x80], R17 ;  /* 0x0000801101007387 */ /* 0x0001e80000100800 */
[----:B0-----:R-:W3:Y:S04]  /*2ddb0*/  LDL.LU R17, [R1+0x2cc] ;  /* 0x0002cc0001117983 */ /* 0x001ee80000300800 */
[----:B------:R-:W3:Y:S01]  /*2ddc0*/  LDL.LU R28, [R1+0x2e8] ;  /* 0x0002e800011c7983 */ /* 0x000ee20000300800 */
[----:B------:R-:W-:-:S03]  /*2ddd0*/  IADD3 R15, P2, PT, R8, R15, RZ ;  /* 0x0000000f080f7210 */ /* 0x000fc60007f5e0ff */
[----:B------:R-:W3:Y:S01]  /*2dde0*/  LDL.LU R13, [R1+0x2f0] ;  /* 0x0002f000010d7983 */ /* 0x000ee20000300800 */
[----:B--2---:R-:W-:-:S04]  /*2ddf0*/  IMAD.X R40, R9, 0x1, R40, P3 ;  /* 0x0000000109287824 */ /* 0x004fc800018e0628 */
[----:B------:R-:W-:-:S05]  /*2de00*/  @!P4 IMAD.MOV.U32 R11, RZ, RZ, R40 ;  /* 0x000000ffff0bc224 */ /* 0x000fca00078e0028 */
[----:B------:R0:W2:Y:S04]  /*2de10*/  @!P4 LDG.E.U8 R36, desc[UR22][R10.64] ;  /* 0x000000160a24c981 */ /* 0x0000a8000c1e1100 */
[----:B------:R1:W-:Y:S04]  /*2de20*/  STL [R1+0x2b0], R25 ;  /* 0x0002b01901007387 */ /* 0x0003e80000100800 */
[----:B------:R-:W-:Y:S04]  /*2de30*/  STL [R1+0x2c8], R38 ;  /* 0x0002c82601007387 */ /* 0x000fe80000100800 */
[----:B------:R-:W-:Y:S04]  /*2de40*/  STL [R1+0x2ac], R43 ;  /* 0x0002ac2b01007387 */ /* 0x000fe80000100800 */
[----:B------:R-:W-:Y:S04]  /*2de50*/  STL [R1+0x2d0], R15 ;  /* 0x0002d00f01007387 */ /* 0x000fe80000100800 */
[----:B-1----:R-:W2:Y:S04]  /*2de60*/  LDL.LU R25, [R1+0x308] ;  /* 0x0003080001197983 */ /* 0x002ea80000300800 */
[----:B------:R-:W-:Y:S04]  /*2de70*/  STL [R1+0x2c4], R40 ;  /* 0x0002c42801007387 */ /* 0x000fe80000100800 */
[----:B----4-:R1:W-:Y:S04]  /*2de80*/  STL [R1+0x78], R42 ;  /* 0x0000782a01007387 */ /* 0x0103e80000100800 */
[----:B-1----:R-:W4:Y:S01]  /*2de90*/  LDL.LU R42, [R1+0x2e4] ;  /* 0x0002e400012a7983 */ /* 0x002f220000300800 */
[----:B---3--:R-:W-:-:S03]  /*2dea0*/  IMAD.X R17, R9, 0x1, R17, P2 ;  /* 0x0000000109117824 */ /* 0x008fc600010e0611 */
[----:B------:R-:W3:Y:S01]  /*2deb0*/  LDL.LU R40, [R1+0x2ec] ;  /* 0x0002ec0001287983 */ /* 0x000ee20000300800 */
[----:B------:R-:W-:-:S03]  /*2dec0*/  IADD3 R28, P2, PT, R8, R28, RZ ;  /* 0x0000001c081c7210 */ /* 0x000fc60007f5e0ff */
[----:B------:R-:W-:Y:S01]  /*2ded0*/  STL [R1+0x2cc], R17 ;  /* 0x0002cc1101007387 */ /* 0x000fe20000100800 */
[----:B------:R-:W-:Y:S01]  /*2dee0*/  PRMT R12, RZ, 0x7610, R12 ;  /* 0x00007610ff0c7816 */ /* 0x000fe2000000000c */
[----:B0-----:R-:W-:Y:S02]  /*2def0*/  @!P4 IMAD.MOV.U32 R10, RZ, RZ, R15 ;  /* 0x000000ffff0ac224 */ /* 0x001fe400078e000f */
[----:B------:R-:W3:Y:S01]  /*2df00*/  LDL.LU R38, [R1+0x304] ;  /* 0x0003040001267983 */ /* 0x000ee20000300800 */
[----:B------:R-:W-:-:S03]  /*2df10*/  @!P4 IMAD.MOV.U32 R11, RZ, RZ, R17 ;  /* 0x000000ffff0bc224 */ /* 0x000fc600078e0011 */
[----:B------:R-:W-:Y:S04]  /*2df20*/  STL [R1+0x2e8], R28 ;  /* 0x0002e81c01007387 */ /* 0x000fe80000100800 */
[----:B------:R0:W3:Y:S04]  /*2df30*/  @!P4 LDG.E.U8 R12, desc[UR22][R10.64] ;  /* 0x000000160a0cc981 */ /* 0x0000e8000c1e1100 */
[----:B--2---:R1:W-:Y:S04]  /*2df40*/  STL [R1+0x74], R36 ;  /* 0x0000742401007387 */ /* 0x0043e80000100800 */
[----:B-1----:R-:W2:Y:S04]  /*2df50*/  LDL.LU R36, [R1+0x30c] ;  /* 0x00030c0001247983 */ /* 0x002ea80000300800 */
[----:B------:R-:W2:Y:S01]  /*2df60*/  LDL.LU R15, [R1+0x310] ;  /* 0x00031000010f7983 */ /* 0x000ea20000300800 */
[----:B------:R-:W-:Y:S01]  /*2df70*/  IADD3 R13, P3, PT, R8, R13, RZ ;  /* 0x0000000d080d7210 */ /* 0x000fe20007f7e0ff */
[----:B0-----:R-:W-:Y:S01]  /*2df80*/  @!P4 IMAD.MOV.U32 R10, RZ, RZ, R28 ;  /* 0x000000ffff0ac224 */ /* 0x001fe200078e001c */
[----:B------:R-:W-:Y:S01]  /*2df90*/  PRMT R41, RZ, 0x7610, R41 ;  /* 0x00007610ff297816 */ /* 0x000fe20000000029 */
[----:B------:R-:W2:Y:S01]  /*2dfa0*/  LDL.LU R17, [R1+0x328] ;  /* 0x0003280001117983 */ /* 0x000ea20000300800 */
[----:B------:R-:W-:-:S02]  /*2dfb0*/  PRMT R39, RZ, 0x7610, R39 ;  /* 0x00007610ff277816 */ /* 0x000fc40000000027 */
[----:B------:R-:W-:Y:S01]  /*2dfc0*/  PRMT R33, RZ, 0x7610, R33 ;  /* 0x00007610ff217816 */ /* 0x000fe20000000021 */
[----:B----4-:R-:W-:Y:S01]  /*2dfd0*/  IMAD.X R42, R9, 0x1, R42, P2 ;  /* 0x00000001092a7824 */ /* 0x010fe200010e062a */
[----:B------:R-:W-:-:S03]  /*2dfe0*/  IADD3 R25, P2, PT, R8, R25, RZ ;  /* 0x0000001908197210 */ /* 0x000fc60007f5e0ff */
[----:B------:R-:W-:Y:S02]  /*2dff0*/  @!P4 IMAD.MOV.U32 R11, RZ, RZ, R42 ;  /* 0x000000ffff0bc224 */ /* 0x000fe400078e002a */
[----:B---3--:R-:W-:-:S03]  /*2e000*/  IMAD.X R40, R9, 0x1, R40, P3 ;  /* 0x0000000109287824 */ /* 0x008fc600018e0628 */
[----:B------:R0:W3:Y:S01]  /*2e010*/  @!P4 LDG.E.U8 R41, desc[UR22][R10.64] ;  /* 0x000000160a29c981 */ /* 0x0000e2000c1e1100 */
[----:B------:R-:W-:Y:S02]  /*2e020*/  IMAD.X R38, R9, 0x1, R38, P2 ;  /* 0x0000000109267824 */ /* 0x000fe400010e0626 */
[----:B0-----:R-:W-:Y:S02]  /*2e030*/  @!P4 IMAD.MOV.U32 R10, RZ, RZ, R13 ;  /* 0x000000ffff0ac224 */ /* 0x001fe400078e000d */
[----:B------:R-:W-:Y:S01]  /*2e040*/  @!P4 IMAD.MOV.U32 R11, RZ, RZ, R40 ;  /* 0x000000ffff0bc224 */ /* 0x000fe200078e0028 */
[----:B------:R0:W-:Y:S04]  /*2e050*/  STL [R1+0x70], R12 ;  /* 0x0000700c01007387 */ /* 0x0001e80000100800 */
[----:B------:R1:W4:Y:S01]  /*2e060*/  @!P4 LDG.E.U8 R39, desc[UR22][R10.64] ;  /* 0x000000160a27c981 */ /* 0x000322000c1e1100 */
[----:B------:R-:W-:-:S03]  /*2e070*/  PRMT R34, RZ, 0x7610, R34 ;  /* 0x00007610ff227816 */ /* 0x000fc60000000022 */
[----:B0-----:R-:W3:Y:S01]  /*2e080*/  LDL.LU R12, [R1+0x330] ;  /* 0x00033000010c7983 */ /* 0x001ee20000300800 */
[----:B-1----:R-:W-:Y:S02]  /*2e090*/  @!P4 IMAD.MOV.U32 R10, RZ, RZ, R25 ;  /* 0x000000ffff0ac224 */ /* 0x002fe400078e0019 */
[----:B------:R-:W-:Y:S01]  /*2e0a0*/  @!P4 IMAD.MOV.U32 R11, RZ, RZ, R38 ;  /* 0x000000ffff0bc224 */ /* 0x000fe200078e0026 */
[----:B------:R0:W-:Y:S04]  /*2e0b0*/  STL [R1+0x2f0], R13 ;  /* 0x0002f00d01007387 */ /* 0x0001e80000100800 */
[----:B------:R-:W-:Y:S04]  /*2e0c0*/  STL [R1+0x2e4], R42 ;  /* 0x0002e42a01007387 */ /* 0x000fe80000100800 */
[----:B------:R1:W4:Y:S04]  /*2e0d0*/  @!P4 LDG.E.U8 R33, desc[UR22][R10.64] ;  /* 0x000000160a21c981 */ /* 0x000328000c1e1100 */
[----:B------:R0:W-:Y:S04]  /*2e0e0*/  STL [R1+0x308], R25 ;  /* 0x0003081901007387 */ /* 0x0001e80000100800 */
[----:B------:R-:W4:Y:S04]  /*2e0f0*/  LDL.LU R28, [R1+0x324] ;  /* 0x00032400011c7983 */ /* 0x000f280000300800 */
[----:B------:R-:W-:Y:S04]  /*2e100*/  STL [R1+0x2ec], R40 ;  /* 0x0002ec2801007387 */ /* 0x000fe80000100800 */
[----:B0-----:R-:W4:Y:S01]  /*2e110*/  LDL.LU R13, [R1+0x32c] ;  /* 0x00032c00010d7983 */ /* 0x001f220000300800 */
[----:B--2---:R-:W-:-:S05]  /*2e120*/  IADD3 R15, P2, PT, R8, R15, RZ ;  /* 0x0000000f080f7210 */ /* 0x004fca0007f5e0ff */
[----:B------:R-:W-:Y:S02]  /*2e130*/  IMAD.X R36, R9, 0x1, R36, P2 ;  /* 0x0000000109247824 */ /* 0x000fe400010e0624 */
[----:B-1----:R-:W-:Y:S02]  /*2e140*/  @!P4 IMAD.MOV.U32 R10, RZ, RZ, R15 ;  /* 0x000000ffff0ac224 */ /* 0x002fe400078e000f */
[----:B------:R-:W-:-:S05]  /*2e150*/  @!P4 IMAD.MOV.U32 R11, RZ, RZ, R36 ;  /* 0x000000ffff0bc224 */ /* 0x000fca00078e0024 */
[----:B------:R0:W2:Y:S01]  /*2e160*/  @!P4 LDG.E.U8 R34, desc[UR22][R10.64] ;  /* 0x000000160a22c981 */ /* 0x0000a2000c1e1100 */
[----:B------:R-:W-:-:S03]  /*2e170*/  IADD3 R17, P3, PT, R8, R17, RZ ;  /* 0x0000001108117210 */ /* 0x000fc60007f7e0ff */
[----:B------:R-:W-:Y:S04]  /*2e180*/  STL [R1+0x304], R38 ;  /* 0x0003042601007387 */ /* 0x000fe80000100800 */
[----:B------:R-:W2:Y:S04]  /*2e190*/  LDL.LU R25, [R1+0x348] ;  /* 0x0003480001197983 */ /* 0x000ea80000300800 */
[----:B------:R-:W-:Y:S01]  /*2e1a0*/  STL [R1+0x310], R15 ;  /* 0x0003100f01007387 */ /* 0x000fe20000100800 */
[----:B------:R-:W-:Y:S01]  /*2e1b0*/  PRMT R14, RZ, 0x7610, R14 ;  /* 0x00007610ff0e7816 */ /* 0x000fe2000000000e */
[----:B0-----:R-:W-:Y:S01]  /*2e1c0*/  @!P4 IMAD.MOV.U32 R10, RZ, RZ, R17 ;  /* 0x000000ffff0ac224 */ /* 0x001fe200078e0011 */
[----:B---3--:R-:W-:Y:S01]  /*2e1d0*/  IADD3 R12, P2, PT, R8, R12, RZ ;  /* 0x0000000c080c7210 */ /* 0x008fe20007f5e0ff */
[----:B----4-:R0:W-:Y:S01]  /*2e1e0*/  STL [R1+0x64], R33 ;  /* 0x0000642101007387 */ /* 0x0101e20000100800 */
[----:B------:R-:W-:-:S03]  /*2e1f0*/  IMAD.X R28, R9, 0x1, R28, P3 ;  /* 0x00000001091c7824 */ /* 0x000fc600018e061c */
[----:B0-----:R-:W3:Y:S04]  /*2e200*/  LDL.LU R33, [R1+0x350] ;  /* 0x0003500001217983 */ /* 0x001ee80000300800 */
[----:B------:R-:W-:Y:S01]  /*2e210*/  STL [R1+0x328], R17 ;  /* 0x0003281101007387 */ /* 0x000fe20000100800 */
[----:B------:R-:W-:-:S03]  /*2e220*/  @!P4 IMAD.MOV.U32 R11, RZ, RZ, R28 ;  /* 0x000000ffff0bc224 */ /* 0x000fc600078e001c */
[----:B------:R0:W-:Y:S04]  /*2e230*/  STL [R1+0x30c], R36 ;  /* 0x00030c2401007387 */ /* 0x0001e80000100800 */
[----:B------:R-:W-:Y:S01]  /*2e240*/  STL [R1+0x330], R12 ;  /* 0x0003300c01007387 */ /* 0x000fe20000100800 */
[----:B------:R-:W-:-:S03]  /*2e250*/  IMAD.X R13, R9, 0x1, R13, P2 ;  /* 0x00000001090d7824 */ /* 0x000fc600010e060d */
[----:B------:R1:W4:Y:S04]  /*2e260*/  @!P4 LDG.E.U8 R14, desc[UR22][R10.64] ;  /* 0x000000160a0ec981 */ /* 0x000328000c1e1100 */
[----:B0-----:R-:W4:Y:S04]  /*2e270*/  LDL.LU R36, [R1+0x344] ;  /* 0x0003440001247983 */ /* 0x001f280000300800 */
[----:B------:R-:W-:Y:S04]  /*2e280*/  STL [R1+0x324], R28 ;  /* 0x0003241c01007387 */ /* 0x000fe80000100800 */
[----:B------:R-:W4:Y:S04]  /*2e290*/  LDL.LU R15, [R1+0x368] ;  /* 0x00036800010f7983 */ /* 0x000f280000300800 */
[----:B--2---:R0:W-:Y:S04]  /*2e2a0*/  STL [R1+0x60], R34 ;  /* 0x0000602201007387 */ /* 0x0041e80000100800 */
[----:B------:R-:W-:Y:S04]  /*2e2b0*/  STL [R1+0x6c], R41 ;  /* 0x00006c2901007387 */ /* 0x000fe80000100800 */
[----:B0-----:R-:W2:Y:S04]  /*2e2c0*/  LDL.LU R34, [R1+0x34c] ;  /* 0x00034c0001227983 */ /* 0x001ea80000300800 */
[----:B------:R0:W-:Y:S04]  /*2e2d0*/  STL [R1+0x32c], R13 ;  /* 0x00032c0d01007387 */ /* 0x0001e80000100800 */
[----:B------:R-:W2:Y:S01]  /*2e2e0*/  LDL.LU R17, [R1+0x364] ;  /* 0x0003640001117983 */ /* 0x000ea20000300800 */
[----:B------:R-:W-:Y:S01]  /*2e2f0*/  IADD3 R25, P2, PT, R8, R25, RZ ;  /* 0x0000001908197210 */ /* 0x000fe20007f5e0ff */
[----:B-1----:R-:W-:Y:S01]  /*2e300*/  @!P4 IMAD.MOV.U32 R10, RZ, RZ, R12 ;  /* 0x000000ffff0ac224 */ /* 0x002fe200078e000c */
[----:B------:R-:W-:Y:S01]  /*2e310*/  PRMT R37, RZ, 0x7610, R37 ;  /* 0x00007610ff257816 */ /* 0x000fe20000000025 */
[----:B------:R-:W-:Y:S01]  /*2e320*/  STL [R1+0x68], R39 ;  /* 0x0000682701007387 */ /* 0x000fe20000100800 */
[----:B------:R-:W-:-:S03]  /*2e330*/  @!P4 IMAD.MOV.U32 R11, RZ, RZ, R13 ;  /* 0x000000ffff0bc224 */ /* 0x000fc600078e000d */
[----:B------:R-:W2:Y:S04]  /*2e340*/  LDL.LU R28, [R1+0x36c] ;  /* 0x00036c00011c7983 */ /* 0x000ea80000300800 */
[----:B------:R-:W-:Y:S01]  /*2e350*/  STL [R1+0x348], R25 ;  /* 0x0003481901007387 */ /* 0x000fe20000100800 */
[----:B------:R-:W-:-:S03]  /*2e360*/  PRMT R35, RZ, 0x7610, R35 ;  /* 0x00007610ff237816 */ /* 0x000fc60000000023 */
[----:B------:R-:W2:Y:S04]  /*2e370*/  LDL.LU R12, [R1+0x370] ;  /* 0x00037000010c7983 */ /* 0x000ea80000300800 */
[----:B------:R1:W2:Y:S04]  /*2e380*/  @!P4 LDG.E.U8 R37, desc[UR22][R10.64] ;  /* 0x000000160a25c981 */ /* 0x0002a8000c1e1100 */
[----:B0-----:R-:W2:Y:S01]  /*2e390*/  LDL.LU R13, [R1+0x388] ;  /* 0x00038800010d7983 */ /* 0x001ea20000300800 */
[----:B------:R-:W-:Y:S01]  /*2e3a0*/  PRMT R26, RZ, 0x7610, R26 ;  /* 0x00007610ff1a7816 */ /* 0x000fe2000000001a */
[----:B-1----:R-:W-:Y:S01]  /*2e3b0*/  @!P4 IMAD.MOV.U32 R10, RZ, RZ, R25 ;  /* 0x000000ffff0ac224 */ /* 0x002fe200078e0019 */
[----:B------:R-:W-:-:S02]  /*2e3c0*/  PRMT R30, RZ, 0x7610, R30 ;  /* 0x00007610ff1e7816 */ /* 0x000fc4000000001e */
[C---:B---3--:R-:W-:Y:S01]  /*2e3d0*/  IADD3 R33, P3, PT, R8.reuse, R33, RZ ;  /* 0x0000002108217210 */ /* 0x048fe20007f7e0ff */
[----:B----4-:R-:W-:Y:S01]  /*2e3e0*/  IMAD.X R36, R9, 0x1, R36, P2 ;  /* 0x0000000109247824 */ /* 0x010fe200010e0624 */
[----:B------:R0:W-:Y:S03]  /*2e3f0*/  STL [R1+0x5c], R14 ;  /* 0x00005c0e01007387 */ /* 0x0001e60000100800 */
[----:B------:R-:W-:Y:S01]  /*2e400*/  @!P4 IMAD.MOV.U32 R11, RZ, RZ, R36 ;  /* 0x000000ffff0bc224 */ /* 0x000fe200078e0024 */
[----:B------:R-:W-:-:S04]  /*2e410*/  IADD3 R15, P2, PT, R8, R15, RZ ;  /* 0x0000000f080f7210 */ /* 0x000fc80007f5e0ff */
[----:B------:R1:W3:Y:S04]  /*2e420*/  @!P4 LDG.E.U8 R35, desc[UR22][R10.64] ;  /* 0x000000160a23c981 */ /* 0x0002e8000c1e1100 */
[----:B0-----:R-:W4:Y:S04]  /*2e430*/  LDL.LU R14, [R1+0x390] ;  /* 0x00039000010e7983 */ /* 0x001f280000300800 */
[----:B------:R-:W-:Y:S01]  /*2e440*/  STL [R1+0x350], R33 ;  /* 0x0003502101007387 */ /* 0x000fe20000100800 */
[----:B-1----:R-:W-:-:S03]  /*2e450*/  @!P4 IMAD.MOV.U32 R10, RZ, RZ, R33 ;  /* 0x000000ffff0ac224 */ /* 0x002fc600078e0021 */
[----:B------:R-:W-:Y:S04]  /*2e460*/  STL [R1+0x344], R36 ;  /* 0x0003442401007387 */ /* 0x000fe80000100800 */
[----:B------:R0:W-:Y:S04]  /*2e470*/  STL [R1+0x368], R15 ;  /* 0x0003680f01007387 */ /* 0x0001e80000100800 */
[----:B------:R-:W3:Y:S01]  /*2e480*/  LDL.LU R25, [R1+0x384] ;  /* 0x0003840001197983 */ /* 0x000ee20000300800 */
[----:B--2---:R-:W-:-:S04]  /*2e490*/  IMAD.X R34, R9, 0x1, R34, P3 ;  /* 0x0000000109227824 */ /* 0x004fc800018e0622 */
[----:B------:R-:W-:Y:S02]  /*2e4a0*/  @!P4 IMAD.MOV.U32 R11, RZ, RZ, R34 ;  /* 0x000000ffff0bc224 */ /* 0x000fe400078e0022 */
[----:B------:R-:W-:-:S03]  /*2e4b0*/  IMAD.X R17, R9, 0x1, R17, P2 ;  /* 0x0000000109117824 */ /* 0x000fc600010e0611 */
[----:B------:R1:W2:Y:S02]  /*2e4c0*/  @!P4 LDG.E.U8 R26, desc[UR22][R10.64] ;  /* 0x000000160a1ac981 */ /* 0x0002a4000c1e1100 */
[----:B-1----:R-:W-:Y:S02]  /*2e4d0*/  @!P4 IMAD.MOV.U32 R10, RZ, RZ, R15 ;  /* 0x000000ffff0ac224 */ /* 0x002fe400078e000f */
[----:B------:R-:W-:-:S05]  /*2e4e0*/  @!P4 IMAD.MOV.U32 R11, RZ, RZ, R17 ;  /* 0x000000ffff0bc224 */ /* 0x000fca00078e0011 */
[----:B------:R1:W2:Y:S01]  /*2e4f0*/  @!P4 LDG.E.U8 R30, desc[UR22][R10.64] ;  /* 0x000000160a1ec981 */ /* 0x0002a2000c1e1100 */
[----:B------:R-:W-:Y:S02]  /*2e500*/  IADD3 R12, P2, PT, R8, R12, RZ ;  /* 0x0000000c080c7210 */ /* 0x000fe40007f5e0ff */
[----:B------:R-:W-:-:S03]  /*2e510*/  PRMT R32, RZ, 0x7610, R32 ;  /* 0x00007610ff207816 */ /* 0x000fc60000000020 */
[----:B------:R-:W-:Y:S01]  /*2e520*/  IMAD.X R28, R9, 0x1, R28, P2 ;  /* 0x00000001091c7824 */ /* 0x000fe200010e061c */
[----:B------:R-:W-:Y:S01]  /*2e530*/  IADD3 R13, P3, PT, R8, R13, RZ ;  /* 0x0000000d080d7210 */ /* 0x000fe20007f7e0ff */
[----:B-1----:R-:W-:Y:S02]  /*2e540*/  @!P4 IMAD.MOV.U32 R10, RZ, RZ, R12 ;  /* 0x000000ffff0ac224 */ /* 0x002fe400078e000c */
[----:B------:R-:W-:Y:S01]  /*2e550*/  @!P4 IMAD.MOV.U32 R11, RZ, RZ, R28 ;  /* 0x000000ffff0bc224 */ /* 0x000fe200078e001c */
[----:B------:R-:W-:Y:S01]  /*2e560*/  STL [R1+0x34c], R34 ;  /* 0x00034c2201007387 */ /* 0x000fe20000100800 */
[----:B------:R-:W-:-:S03]  /*2e570*/  PRMT R18, RZ, 0x7610, R18 ;  /* 0x00007610ff127816 */ /* 0x000fc60000000012 */
[----:B------:R-:W-:Y:S04]  /*2e580*/  STL [R1+0x364], R17 ;  /* 0x0003641101007387 */ /* 0x000fe80000100800 */
[----:B0-----:R-:W2:Y:S04]  /*2e590*/  LDL.LU R15, [R1+0x38c] ;  /* 0x00038c00010f7983 */ /* 0x001ea80000300800 */
[----:B------:R0:W2:Y:S02]  /*2e5a0*/  @!P4 LDG.E.U8 R32, desc[UR22][R10.64] ;  /* 0x000000160a20c981 */ /* 0x0000a4000c1e1100 */
[----:B0-----:R-:W-:Y:S01]  /*2e5b0*/  @!P4 IMAD.MOV.U32 R10, RZ, RZ, R13 ;  /* 0x000000ffff0ac224 */ /* 0x001fe200078e000d */
[----:B----4-:R-:W-:Y:S01]  /*2e5c0*/  IADD3 R14, P2, PT, R8, R14, RZ ;  /* 0x0000000e080e7210 */ /* 0x010fe20007f5e0ff */
[----:B---3--:R-:W-:-:S04]  /*2e5d0*/  IMAD.X R25, R9, 0x1, R25, P3 ;  /* 0x0000000109197824 */ /* 0x008fc800018e0619 */
[----:B------:R-:W-:-:S05]  /*2e5e0*/  @!P4 IMAD.MOV.U32 R11, RZ, RZ, R25 ;  /* 0x000000ffff0bc224 */ /* 0x000fca00078e0019 */
[----:B------:R0:W3:Y:S04]  /*2e5f0*/  @!P4 LDG.E.U8 R18, desc[UR22][R10.64] ;  /* 0x000000160a12c981 */ /* 0x0000e8000c1e1100 */
[----:B--2---:R1:W-:Y:S04]  /*2e600*/  STL [R1+0x50], R26 ;  /* 0x0000501a01007387 */ /* 0x0043e80000100800 */
[----:B-1----:R-:W2:Y:S04]  /*2e610*/  LDL.LU R26, [R1+0x3a8] ;  /* 0x0003a800011a7983 */ /* 0x002ea80000300800 */
[----:B------:R-:W-:Y:S04]  /*2e620*/  STL [R1+0x370], R12 ;  /* 0x0003700c01007387 */ /* 0x000fe80000100800 */
[----:B------:R-:W4:Y:S04]  /*2e630*/  LDL.LU R17, [R1+0x3b0] ;  /* 0x0003b00001117983 */ /* 0x000f280000300800 */
[----:B------:R-:W-:Y:S04]  /*2e640*/  STL [R1+0x388], R13 ;  /* 0x0003880d01007387 */ /* 0x000fe80000100800 */
[----:B------:R-:W-:Y:S04]  /*2e650*/  STL [R1+0x58], R37 ;  /* 0x0000582501007387 */ /* 0x000fe80000100800 */
[----:B------:R-:W-:Y:S04]  /*2e660*/  STL [R1+0x36c], R28 ;  /* 0x00036c1c01007387 */ /* 0x000fe80000100800 */
[----:B------:R-:W-:Y:S04]  /*2e670*/  STL [R1+0x390], R14 ;  /* 0x0003900e01007387 */ /* 0x000fe80000100800 */
[----:B------:R1:W-:Y:S04]  /*2e680*/  STL [R1+0x4c], R30 ;  /* 0x00004c1e01007387 */ /* 0x0003e80000100800 */
[----:B-1----:R-:W4:Y:S04]  /*2e690*/  LDL.LU R30, [R1+0x3a4] ;  /* 0x0003a400011e7983 */ /* 0x002f280000300800 */
[----:B------:R-:W-:Y:S04]  /*2e6a0*/  STL [R1+0x384], R25 ;  /* 0x0003841901007387 */ /* 0x000fe80000100800 */
[----:B------:R-:W4:Y:S04]  /*2e6b0*/  LDL.LU R28, [R1+0x3ac] ;  /* 0x0003ac00011c7983 */ /* 0x000f280000300800 */
[----:B------:R-:W4:Y:S01]  /*2e6c0*/  LDL.LU R12, [R1+0x3c8] ;  /* 0x0003c800010c7983 */ /* 0x000f220000300800 */
[----:B------:R-:W-:-:S03]  /*2e6d0*/  IMAD.X R15, R9, 0x1, R15, P2 ;  /* 0x00000001090f7824 */ /* 0x000fc600010e060f */
[----:B------:R-:W-:Y:S01]  /*2e6e0*/  STL [R1+0x54], R35 ;  /* 0x0000542301007387 */ /* 0x000fe20000100800 */
[----:B0-----:R-:W-:-:S03]  /*2e6f0*/  @!P4 IMAD.MOV.U32 R10, RZ, RZ, R14 ;  /* 0x000000ffff0ac224 */ /* 0x001fc600078e000e */
[----:B------:R-:W4:Y:S04]  /*2e700*/  LDL.LU R13, [R1+0x3c4] ;  /* 0x0003c400010d7983 */ /* 0x000f280000300800 */
[----:B------:R-:W-:Y:S01]  /*2e710*/  STL [R1+0x38c], R15 ;  /* 0x00038c0f01007387 */ /* 0x000fe20000100800 */
[----:B------:R-:W-:Y:S01]  /*2e720*/  PRMT R31, RZ, 0x7610, R31 ;  /* 0x00007610ff1f7816 */ /* 0x000fe2000000001f */
[----:B------:R-:W-:-:S05]  /*2e730*/  @!P4 IMAD.MOV.U32 R11, RZ, RZ, R15 ;  /* 0x000000ffff0bc224 */ /* 0x000fca00078e000f */
[----:B------:R0:W4:Y:S04]  /*2e740*/  @!P4 LDG.E.U8 R31, desc[UR22][R10.64] ;  /* 0x000000160a1fc981 */ /* 0x000128000c1e1100 */
[----:B---3--:R1:W-:Y:S04]  /*2e750*/  STL [R1+0x44], R18 ;  /* 0x0000441201007387 */ /* 0x0083e80000100800 */
[----:B-1----:R-:W3:Y:S04]  /*2e760*/  LDL.LU R18, [R1+0x3cc] ;  /* 0x0003cc0001127983 */ /* 0x002ee80000300800 */
[----:B------:R-:W3:Y:S01]  /*2e770*/  LDL.LU R14, [R1+0x3d0] ;  /* 0x0003d000010e7983 */ /* 0x000ee20000300800 */
[----:B--2---:R-:W-:-:S05]  /*2e780*/  IADD3 R26, P2, PT, R8, R26, RZ ;  /* 0x0000001a081a7210 */ /* 0x004fca0007f5e0ff */
[----:B------:R1:W-:Y:S01]  /*2e790*/  STL [R1+0x3a8], R26 ;  /* 0x0003a81a01007387 */ /* 0x0003e20000100800 */
[----:B----4-:R-:W-:-:S03]  /*2e7a0*/  IADD3 R17, P3, PT, R8, R17, RZ ;  /* 0x0000001108117210 */ /* 0x010fc60007f7e0ff */
[----:B------:R-:W2:Y:S01]  /*2e7b0*/  LDL.LU R25, [R1+0x3e8] ;  /* 0x0003e80001197983 */ /* 0x000ea20000300800 */
[----:B0-----:R-:W-:-:S03]  /*2e7c0*/  @!P4 IMAD.MOV.U32 R10, RZ, RZ, R26 ;  /* 0x000000ffff0ac224 */ /* 0x001fc600078e001a */
[----:B------:R-:W4:Y:S04]  /*2e7d0*/  LDL.LU R15, [R1+0x3f0] ;  /* 0x0003f000010f7983 */ /* 0x000f280000300800 */
[----:B------:R0:W-:Y:S01]  /*2e7e0*/  STL [R1+0x3b0], R17 ;  /* 0x0003b01101007387 */ /* 0x0001e20000100800 */
[----:B------:R-:W-:-:S05]  /*2e7f0*/  IMAD.X R30, R9, 0x1, R30, P2 ;  /* 0x00000001091e7824 */ /* 0x000fca00010e061e */
[----:B------:R-:W-:Y:S01]  /*2e800*/  STL [R1+0x3a4], R30 ;  /* 0x0003a41e01007387 */ /* 0x000fe20000100800 */
[----:B------:R-:W-:-:S05]  /*2e810*/  IADD3 R12, P2, PT, R8, R12, RZ ;  /* 0x0000000c080c7210 */ /* 0x000fca0007f5e0ff */
[----:B------:R-:W-:Y:S04]  /*2e820*/  STL [R1+0x3c8], R12 ;  /* 0x0003c80c01007387 */ /* 0x000fe80000100800 */
[----:B-1----:R-:W4:Y:S01]  /*2e830*/  LDL.LU R26, [R1+0x3e4] ;  /* 0x0003e400011a7983 */ /* 0x002f220000300800 */
[----:B------:R-:W-:Y:S01]  /*2e840*/  PRMT R29, RZ, 0x7610, R29 ;  /* 0x00007610ff1d7816 */ /* 0x000fe2000000001d */
[----:B------:R-:W-:Y:S02]  /*2e850*/  @!P4 IMAD.MOV.U32 R11, RZ, RZ, R30 ;  /* 0x000000ffff0bc224 */ /* 0x000fe400078e001e */
[C---:B------:R-:W-:Y:S01]  /*2e860*/  IMAD.X R28, R9.reuse, 0x1, R28, P3 ;  /* 0x00000001091c7824 */ /* 0x040fe200018e061c */
[----:B------:R-:W-:Y:S02]  /*2e870*/  PRMT R16, RZ, 0x7610, R16 ;  /* 0x00007610ff107816 */ /* 0x000fe40000000010 */
[----:B------:R1:W4:Y:S01]  /*2e880*/  @!P4 LDG.E.U8 R29, desc[UR22][R10.64] ;  /* 0x000000160a1dc981 */ /* 0x000322000c1e1100 */
[----:B------:R-:W-:-:S02]  /*2e890*/  IMAD.X R13, R9, 0x1, R13, P2 ;  /* 0x00000001090d7824 */ /* 0x000fc400010e060d */
[----:B-1----:R-:W-:Y:S02]  /*2e8a0*/  @!P4 IMAD.MOV.U32 R10, RZ, RZ, R17 ;  /* 0x000000ffff0ac224 */ /* 0x002fe400078e0011 */
[----:B------:R-:W-:Y:S01]  /*2e8b0*/  @!P4 IMAD.MOV.U32 R11, RZ, RZ, R28 ;  /* 0x000000ffff0bc224 */ /* 0x000fe200078e001c */
[----:B------:R-:W-:-:S04]  /*2e8c0*/  PRMT R22, RZ, 0x7610, R22 ;  /* 0x00007610ff167816 */ /* 0x000fc80000000016 */
[----:B------:R1:W4:Y:S01]  /*2e8d0*/  @!P4 LDG.E.U8 R16, desc[UR22][R10.64] ;  /* 0x000000160a10c981 */ /* 0x000322000c1e1100 */
[----:B------:R-:W-:-:S03]  /*2e8e0*/  PRMT R27, RZ, 0x7610, R27 ;  /* 0x00007610ff1b7816 */ /* 0x000fc6000000001b */
[----:B------:R-:W-:Y:S01]  /*2e8f0*/  STL [R1+0x3ac], R28 ;  /* 0x0003ac1c01007387 */ /* 0x000fe20000100800 */
[----:B-1----:R-:W-:Y:S02]  /*2e900*/  @!P4 IMAD.MOV.U32 R10, RZ, RZ, R12 ;  /* 0x000000ffff0ac224 */ /* 0x002fe400078e000c */
[----:B------:R-:W-:Y:S01]  /*2e910*/  @!P4 IMAD.MOV.U32 R11, RZ, RZ, R13 ;  /* 0x000000ffff0bc224 */ /* 0x000fe200078e000d */
[----:B------:R-:W-:Y:S04]  /*2e920*/  STL [R1+0x48], R32 ;  /* 0x0000482001007387 */ /* 0x000fe80000100800 */
[----:B------:R1:W4:Y:S04]  /*2e930*/  @!P4 LDG.E.U8 R22, desc[UR22][R10.64] ;  /* 0x000000160a16c981 */ /* 0x000328000c1e1100 */
[----:B0-----:R-:W4:Y:S01]  /*2e940*/  LDL.LU R17, [R1+0x3ec] ;  /* 0x0003ec0001117983 */ /* 0x001f220000300800 */
[----:B---3--:R-:W-:-:S05]  /*2e950*/  IADD3 R14, P2, PT, R8, R14, RZ ;  /* 0x0000000e080e7210 */ /* 0x008fca0007f5e0ff */
[----:B------:R-:W-:Y:S02]  /*2e960*/  IMAD.X R18, R9, 0x1, R18, P2 ;  /* 0x0000000109127824 */ /* 0x000fe400010e0612 */
[----:B-1----:R-:W-:Y:S02]  /*2e970*/  @!P4 IMAD.MOV.U32 R10, RZ, RZ, R14 ;  /* 0x000000ffff0ac224 */ /* 0x002fe400078e000e */
[----:B------:R-:W-:Y:S01]  /*2e980*/  @!P4 IMAD.MOV.U32 R11, RZ, RZ, R18 ;  /* 0x000000ffff0bc224 */ /* 0x000fe200078e0012 */
[----:B------:R-:W-:-:S04]  /*2e990*/  PRMT R19, RZ, 0x7610, R19 ;  /* 0x00007610ff137816 */ /* 0x000fc80000000013 */
[----:B------:R0:W3:Y:S01]  /*2e9a0*/  @!P4 LDG.E.U8 R27, desc[UR22][R10.64] ;  /* 0x000000160a1bc981 */ /* 0x0000e2000c1e1100 */
[----:B--2---:R-:W-:-:S05]  /*2e9b0*/  IADD3 R25, P3, PT, R8, R25, RZ ;  /* 0x0000001908197210 */ /* 0x004fca0007f7e0ff */
[----:B0-----:R-:W-:Y:S02]  /*2e9c0*/  @!P4 IMAD.MOV.U32 R10, RZ, RZ, R25 ;  /* 0x000000ffff0ac224 */ /* 0x001fe400078e0019 */
[----:B----4-:R-:W-:-:S04]  /*2e9d0*/  IMAD.X R26, R9, 0x1, R26, P3 ;  /* 0x00000001091a7824 */ /* 0x010fc800018e061a */
[----:B------:R-:W-:-:S05]  /*2e9e0*/  @!P4 IMAD.MOV.U32 R11, RZ, RZ, R26 ;  /* 0x000000ffff0bc224 */ /* 0x000fca00078e001a */
[----:B------:R0:W2:Y:S04]  /*2e9f0*/  @!P4 LDG.E.U8 R19, desc[UR22][R10.64] ;  /* 0x000000160a13c981 */ /* 0x0000a8000c1e1100 */
[----:B------:R-:W-:Y:S01]  /*2ea00*/  STL [R1+0x3c4], R13 ;  /* 0x0003c40d01007387 */ /* 0x000fe20000100800 */
[----:B------:R-:W-:-:S03]  /*2ea10*/  IADD3 R15, P2, PT, R8, R15, RZ ;  /* 0x0000000f080f7210 */ /* 0x000fc60007f5e0ff */
[----:B------:R1:W-:Y:S04]  /*2ea20*/  STL [R1+0x38], R16 ;  /* 0x0000381001007387 */ /* 0x0003e80000100800 */
[----:B-1----:R-:W4:Y:S04]  /*2ea30*/  LDL.LU R16, [R1+0x404] ;  /* 0x0004040001107983 */ /* 0x002f280000300800 */
[----:B------:R-:W3:Y:S04]  /*2ea40*/  LDL.LU R12, [R1+0x408] ;  /* 0x00040800010c7983 */ /* 0x000ee80000300800 */
[----:B------:R-:W-:Y:S04]  /*2ea50*/  STL [R1+0x3d0], R14 ;  /* 0x0003d00e01007387 */ /* 0x000fe80000100800 */
[----:B------:R-:W4:Y:S04]  /*2ea60*/  LDL.LU R13, [R1+0x410] ;  /* 0x00041000010d7983 */ /* 0x000f280000300800 */
[----:B------:R-:W-:Y:S04]  /*2ea70*/  STL [R1+0x40], R31 ;  /* 0x0000401f01007387 */ /* 0x000fe80000100800 */
[----:B------:R-:W-:Y:S04]  /*2ea80*/  STL [R1+0x3e8], R25 ;  /* 0x0003e81901007387 */ /* 0x000fe80000100800 */
[----:B------:R1:W-:Y:S01]  /*2ea90*/  STL [R1+0x3cc], R18 ;  /* 0x0003cc1201007387 */ /* 0x0003e20000100800 */
[----:B------:R-:W-:-:S03]  /*2eaa0*/  IMAD.X R17, R9, 0x1, R17, P2 ;  /* 0x0000000109117824 */ /* 0x000fc600010e0611 */
[----:B------:R-:W-:Y:S01]  /*2eab0*/  STL [R1+0x3f0], R15 ;  /* 0x0003f00f01007387 */ /* 0x000fe20000100800 */
[----:B------:R-:W-:-:S03]  /*2eac0*/  PRMT R20, RZ, 0x7610, R20 ;  /* 0x00007610ff147816 */ /* 0x000fc60000000014 */
[----:B-1----:R-:W4:Y:S04]  /*2ead0*/  LDL.LU R18, [R1+0x40c] ;  /* 0x00040c0001127983 */ /* 0x002f280000300800 */
[----:B------:R-:W-:Y:S04]  /*2eae0*/  STL [R1+0x3e4], R26 ;  /* 0x0003e41a01007387 */ /* 0x000fe80000100800 */
[----:B------:R1:W-:Y:S01]  /*2eaf0*/  STL [R1+0x34], R22 ;  /* 0x0000341601007387 */ /* 0x0003e20000100800 */
[----:B0-----:R-:W-:Y:S02]  /*2eb00*/  @!P4 IMAD.MOV.U32 R10, RZ, RZ, R15 ;  /* 0x000000ffff0ac224 */ /* 0x001fe400078e000f */
[----:B------:R-:W-:-:S05]  /*2eb10*/  @!P4 IMAD.MOV.U32 R11, RZ, RZ, R17 ;  /* 0x000000ffff0bc224 */ /* 0x000fca00078e0011 */
[----:B------:R0:W4:Y:S04]  /*2eb20*/  @!P4 LDG.E.U8 R20, desc[UR22][R10.64] ;  /* 0x000000160a14c981 */ /* 0x000128000c1e1100 */
[----:B-1----:R-:W4:Y:S04]  /*2eb30*/  LDL.LU R22, [R1+0x424] ;  /* 0x0004240001167983 */ /* 0x002f280000300800 */
[----:B------:R-:W4:Y:S04]  /*2eb40*/  LDL.LU R14, [R1+0x428] ;  /* 0x00042800010e7983 */ /* 0x000f280000300800 */
[----:B------:R-:W-:Y:S04]  /*2eb50*/  STL [R1+0x3c], R29 ;  /* 0x00003c1d01007387 */ /* 0x000fe80000100800 */
[----:B------:R-:W-:Y:S04]  /*2eb60*/  STL [R1+0x3ec], R17 ;  /* 0x0003ec1101007387 */ /* 0x000fe80000100800 */
[----:B--2---:R1:W-:Y:S04]  /*2eb70*/  STL [R1+0x2c], R19 ;  /* 0x00002c1301007387 */ /* 0x0043e80000100800 */
[----:B-1----:R-:W2:Y:S04]  /*2eb80*/  LDL.LU R19, [R1+0x42c] ;  /* 0x00042c0001137983 */ /* 0x002ea80000300800 */
[----:B------:R-:W2:Y:S01]  /*2eb90*/  LDL.LU R17, [R1+0x430] ;  /* 0x0004300001117983 */ /* 0x000ea20000300800 */
[----:B------:R-:W-:-:S02]  /*2eba0*/  PRMT R24, RZ, 0x7610, R24 ;  /* 0x00007610ff187816 */ /* 0x000fc40000000018 */
[----:B---3--:R-:W-:-:S05]  /*2ebb0*/  IADD3 R12, P2, PT, R8, R12, RZ ;  /* 0x0000000c080c7210 */ /* 0x008fca0007f5e0ff */
[----:B----4-:R-:W-:Y:S01]  /*2ebc0*/  IMAD.X R16, R9, 0x1, R16, P2 ;  /* 0x0000000109107824 */ /* 0x010fe200010e0610 */
[----:B------:R-:W-:Y:S01]  /*2ebd0*/  IADD3 R13, P3, PT, R8, R13, RZ ;  /* 0x0000000d080d7210 */ /* 0x000fe20007f7e0ff */
[----:B0-----:R-:W-:Y:S02]  /*2ebe0*/  @!P4 IMAD.MOV.U32 R10, RZ, RZ, R12 ;  /* 0x000000ffff0ac224 */ /* 0x001fe400078e000c */
[----:B------:R-:W-:Y:S01]  /*2ebf0*/  @!P4 IMAD.MOV.U32 R11, RZ, RZ, R16 ;  /* 0x000000ffff0bc224 */ /* 0x000fe200078e0010 */
[----:B------:R-:W-:Y:S01]  /*2ec00*/  PRMT R2, RZ, 0x7610, R2 ;  /* 0x00007610ff027816 */ /* 0x000fe20000000002 */
[----:B------:R-:W-:Y:S04]  /*2ec10*/  STL [R1+0x408], R12 ;  /* 0x0004080c01007387 */ /* 0x000fe80000100800 */
[----:B------:R0:W3:Y:S01]  /*2ec20*/  @!P4 LDG.E.U8 R24, desc[UR22][R10.64] ;  /* 0x000000160a18c981 */ /* 0x0000e2000c1e1100 */
[----:B------:R-:W-:-:S03]  /*2ec30*/  PRMT R21, RZ, 0x7610, R21 ;  /* 0x00007610ff157816 */ /* 0x000fc60000000015 */
[----:B------:R-:W4:Y:S01]  /*2ec40*/  LDL.LU R15, [R1+0x448] ;  /* 0x00044800010f7983 */ /* 0x000f220000300800 */
[----:B------:R-:W-:Y:S02]  /*2ec50*/  IMAD.X R18, R9, 0x1, R18, P3 ;  /* 0x0000000109127824 */ /* 0x000fe400018e0612 */
[----:B0-----:R-:W-:Y:S02]  /*2ec60*/  @!P4 IMAD.MOV.U32 R10, RZ, RZ, R13 ;  /* 0x000000ffff0ac224 */ /* 0x001fe400078e000d */
[----:B------:R-:W-:-:S05]  /*2ec70*/  @!P4 IMAD.MOV.U32 R11, RZ, RZ, R18 ;  /* 0x000000ffff0bc224 */ /* 0x000fca00078e0012 */
[----:B------:R0:W3:Y:S04]  /*2ec80*/  @!P4 LDG.E.U8 R2, desc[UR22][R10.64] ;  /* 0x000000160a02c981 */ /* 0x0000e8000c1e1100 */
[----:B------:R1:W-:Y:S01]  /*2ec90*/  STL [R1+0x28], R20 ;  /* 0x0000281401007387 */ /* 0x0003e20000100800 */
[----:B------:R-:W-:-:S03]  /*2eca0*/  IADD3 R14, P2, PT, R8, R14, RZ ;  /* 0x0000000e080e7210 */ /* 0x000fc60007f5e0ff */
[----:B-1----:R-:W3:Y:S02]  /*2ecb0*/  LDL.LU R20, [R1+0x444] ;  /* 0x0004440001147983 */ /* 0x002ee40000300800 */
[----:B------:R-:W-:Y:S02]  /*2ecc0*/  IMAD.X R22, R9, 0x1, R22, P2 ;  /* 0x0000000109167824 */ /* 0x000fe400010e0616 */
[----:B------:R-:W-:Y:S01]  /*2ecd0*/  STL [R1+0x410], R13 ;  /* 0x0004100d01007387 */ /* 0x000fe20000100800 */
[----:B0-----:R-:W-:Y:S02]  /*2ece0*/  @!P4 IMAD.MOV.U32 R10, RZ, RZ, R14 ;  /* 0x000000ffff0ac224 */ /* 0x001fe400078e000e */
[----:B------:R-:W-:Y:S01]  /*2ecf0*/  @!P4 IMAD.MOV.U32 R11, RZ, RZ, R22 ;  /* 0x000000ffff0bc224 */ /* 0x000fe200078e0016 */
[----:B------:R0:W-:Y:S04]  /*2ed00*/  STL [R1+0x404], R16 ;  /* 0x0004041001007387 */ /* 0x0001e80000100800 */
[----:B------:R-:W-:Y:S04]  /*2ed10*/  STL [R1+0x428], R14 ;  /* 0x0004280e01007387 */ /* 0x000fe80000100800 */
[----:B------:R1:W3:Y:S04]  /*2ed20*/  @!P4 LDG.E.U8 R21, desc[UR22][R10.64] ;  /* 0x000000160a15c981 */ /* 0x0002e8000c1e1100 */
[----:B0-----:R-:W3:Y:S04]  /*2ed30*/  LDL.LU R16, [R1+0x44c] ;  /* 0x00044c0001107983 */ /* 0x001ee80000300800 */
[----:B------:R0:W-:Y:S04]  /*2ed40*/  STL [R1+0x40c], R18 ;  /* 0x00040c1201007387 */ /* 0x0001e80000100800 */
[----:B------:R-:W3:Y:S01]  /*2ed50*/  LDL.LU R12, [R1+0x450] ;  /* 0x00045000010c7983 */ /* 0x000ee20000300800 */
[----:B------:R-:W-:-:S02]  /*2ed60*/  PRMT R3, RZ, 0x7610, R3 ;  /* 0x00007610ff037816 */ /* 0x000fc40000000003 */
[----:B--2---:R-:W-:-:S05]  /*2ed70*/  IADD3 R17, P2, PT, R8, R17, RZ ;  /* 0x0000001108117210 */ /* 0x004fca0007f5e0ff */
[----:B------:R-:W-:Y:S02]  /*2ed80*/  IMAD.X R19, R9, 0x1, R19, P2 ;  /* 0x0000000109137824 */ /* 0x000fe400010e0613 */
[----:B-1----:R-:W-:Y:S02]  /*2ed90*/  @!P4 IMAD.MOV.U32 R10, RZ, RZ, R17 ;  /* 0x000000ffff0ac224 */ /* 0x002fe400078e0011 */
[----:B------:R-:W-:-:S05]  /*2eda0*/  @!P4 IMAD.MOV.U32 R11, RZ, RZ, R19 ;  /* 0x000000ffff0bc224 */ /* 0x000fca00078e0013 */
[----:B------:R-:W2:Y:S04]  /*2edb0*/  @!P4 LDG.E.U8 R3, desc[UR22][R10.64] ;  /* 0x000000160a03c981 */ /* 0x000ea8000c1e1100 */
[----:B------:R-:W-:Y:S04]  /*2edc0*/  STL [R1+0x30], R27 ;  /* 0x0000301b01007387 */ /* 0x000fe80000100800 */
[----:B0-----:R-:W2:Y:S04]  /*2edd0*/  LDL.LU R18, [R1+0x468] ;  /* 0x0004680001127983 */ /* 0x001ea80000300800 */
[----:B------:R0:W-:Y:S04]  /*2ede0*/  STL [R1+0x424], R22 ;  /* 0x0004241601007387 */ /* 0x0001e80000100800 */
[----:B------:R-:W2:Y:S01]  /*2edf0*/  LDL.LU R13, [R1+0x470] ;  /* 0x00047000010d7983 */ /* 0x000ea20000300800 */
[----:B------:R-:W-:-:S02]  /*2ee00*/  PRMT R23, RZ, 0x7610, R23 ;  /* 0x00007610ff177816 */ /* 0x000fc40000000017 */
[----:B----4-:R-:W-:Y:S01]  /*2ee10*/  IADD3 R15, P3, PT, R8, R15, RZ ;  /* 0x0000000f080f7210 */ /* 0x010fe20007f7e0ff */
[----:B---3--:R-:W-:Y:S04]  /*2ee20*/  STL [R1+0xce4], R2 ;  /* 0x000ce40201007387 */ /* 0x008fe80000100800 */
[----:B------:R-:W3:Y:S04]  /*2ee30*/  LDL.LU R14, [R1+0x488] ;  /* 0x00048800010e7983 */ /* 0x000ee80000300800 */
[----:B------:R-:W-:Y:S04]  /*2ee40*/  STL [R1+0x430], R17 ;  /* 0x0004301101007387 */ /* 0x000fe80000100800 */
[----:B0-----:R-:W4:Y:S01]  /*2ee50*/  LDL.LU R22, [R1+0x464] ;  /* 0x0004640001167983 */ /* 0x001f220000300800 */
[----:B------:R-:W-:-:S03]  /*2ee60*/  IMAD.X R20, R9, 0x1, R20, P3 ;  /* 0x0000000109147824 */ /* 0x000fc600018e0614 */
[----:B------:R0:W-:Y:S04]  /*2ee70*/  STL [R1+0x1c], R21 ;  /* 0x00001c1501007387 */ /* 0x0001e80000100800 */
[----:B0-----:R-:W3:Y:S01]  /*2ee80*/  LDL.LU R21, [R1+0x46c] ;  /* 0x00046c0001157983 */ /* 0x001ee20000300800 */
[----:B------:R-:W-:-:S03]  /*2ee90*/  IADD3 R12, P2, PT, R8, R12, RZ ;  /* 0x0000000c080c7210 */ /* 0x000fc60007f5e0ff */
[----:B------:R-:W-:Y:S04]  /*2eea0*/  STL [R1+0x448], R15 ;  /* 0x0004480f01007387 */ /* 0x000fe80000100800 */
[----:B------:R0:W-:Y:S04]  /*2eeb0*/  STL [R1+0x42c], R19 ;  /* 0x00042c1301007387 */ /* 0x0001e80000100800 */
[----:B------:R-:W-:Y:S04]  /*2eec0*/  STL.S16 [R1+0x14], R23 ;  /* 0x0000141701007387 */ /* 0x000fe80000100600 */
[----:B------:R-:W-:Y:S04]  /*2eed0*/  STL [R1+0x450], R12 ;  /* 0x0004500c01007387 */ /* 0x000fe80000100800 */
[----:B------:R-:W3:Y:S04]  /*2eee0*/  LDL.LU R17, [R1+0x484] ;  /* 0x0004840001117983 */ /* 0x000ee80000300800 */
[----:B------:R-:W-:Y:S04]  /*2eef0*/  STL [R1+0x444], R20 ;  /* 0x0004441401007387 */ /* 0x000fe80000100800 */
[----:B0-----:R-:W3:Y:S04]  /*2ef00*/  LDL.LU R19, [R1+0x490] ;  /* 0x0004900001137983 */ /* 0x001ee80000300800 */
[----:B------:R-:W-:Y:S04]  /*2ef10*/  STL [R1+0x24], R24 ;  /* 0x0000241801007387 */ /* 0x000fe80000100800 */
[----:B--2---:R0:W-:Y:S04]  /*2ef20*/  STL [R1+0xce8], R3 ;  /* 0x000ce80301007387 */ /* 0x0041e80000100800 */
[----:B0-----:R-:W2:Y:S01]  /*2ef30*/  LDL.LU R3, [R1+0x14] ;  /* 0x0000140001037983 */ /* 0x001ea20000300800 */
[----:B------:R-:W-:-:S02]  /*2ef40*/  @!P4 IMAD.MOV.U32 R10, RZ, RZ, R15 ;  /* 0x000000ffff0ac224 */ /* 0x000fc400078e000f */
[----:B------:R-:W-:Y:S01]  /*2ef50*/  @!P4 IMAD.MOV.U32 R11, RZ, RZ, R20 ;  /* 0x000000ffff0bc224 */ /* 0x000fe200078e0014 */
[----:B------:R-:W-:Y:S01]  /*2ef60*/  PRMT R7, RZ, 0x7610, R7 ;  /* 0x00007610ff077816 */ /* 0x000fe20000000007 */
[C---:B------:R-:W-:Y:S01]  /*2ef70*/  IMAD.X R16, R9.reuse, 0x1, R16, P2 ;  /* 0x0000000109107824 */ /* 0x040fe200010e0610 */
[C---:B------:R-:W-:Y:S01]  /*2ef80*/  IADD3 R18, P2, PT, R8.reuse, R18, RZ ;  /* 0x0000001208127210 */ /* 0x040fe20007f5e0ff */
[----:B------:R-:W2:Y:S01]  /*2ef90*/  LDL.LU R15, [R1+0x4a8] ;  /* 0x0004a800010f7983 */ /* 0x000ea20000300800 */
[----:B------:R-:W-:Y:S02]  /*2efa0*/  IADD3 R13, P3, PT, R8, R13, RZ ;  /* 0x0000000d080d7210 */ /* 0x000fe40007f7e0ff */
[----:B------:R-:W-:Y:S02]  /*2efb0*/  PRMT R2, RZ, 0x7610, R2 ;  /* 0x00007610ff027816 */ /* 0x000fe40000000002 */
[----:B------:R-:W-:Y:S01]  /*2efc0*/  PRMT R0, RZ, 0x7610, R0 ;  /* 0x00007610ff007816 */ /* 0x000fe20000000000 */
[----:B----4-:R-:W-:-:S02]  /*2efd0*/  IMAD.X R22, R9, 0x1, R22, P2 ;  /* 0x0000000109167824 */ /* 0x010fc400010e0616 */
[----:B---3--:R-:W-:Y:S01]  /*2efe0*/  IMAD.X R21, R9, 0x1, R21, P3 ;  /* 0x0000000109157824 */ /* 0x008fe200018e0615 */
[----:B--2---:R0:W2:Y:S02]  /*2eff0*/  @!P4 LDG.E.U8 R3, desc[UR22][R10.64] ;  /* 0x000000160a03c981 */ /* 0x0040a4000c1e1100 */
[----:B0-----:R-:W-:Y:S02]  /*2f000*/  @!P4 IMAD.MOV.U32 R10, RZ, RZ, R12 ;  /* 0x000000ffff0ac224 */ /* 0x001fe400078e000c */
[----:B------:R-:W-:-:S05]  /*2f010*/  @!P4 IMAD.MOV.U32 R11, RZ, RZ, R16 ;  /* 0x000000ffff0bc224 */ /* 0x000fca00078e0010 */
[----:B------:R0:W3:Y:S02]  /*2f020*/  @!P4 LDG.E.U8 R7, desc[UR22][R10.64] ;  /* 0x000000160a07c981 */ /* 0x0000e4000c1e1100 */
[----:B0-----:R-:W-:Y:S02]  /*2f030*/  @!P4 IMAD.MOV.U32 R10, RZ, RZ, R18 ;  /* 0x000000ffff0ac224 */ /* 0x001fe400078e0012 */
[----:B------:R-:W-:-:S05]  /*2f040*/  @!P4 IMAD.MOV.U32 R11, RZ, RZ, R22 ;  /* 0x000000ffff0bc224 */ /* 0x000fca00078e0016 */
[----:B------:R0:W4:Y:S02]  /*2f050*/  @!P4 LDG.E.U8 R2, desc[UR22][R10.64] ;  /* 0x000000160a02c981 */ /* 0x000124000c1e1100 */
[----:B0-----:R-:W-:Y:S02]  /*2f060*/  @!P4 IMAD.MOV.U32 R10, RZ, RZ, R13 ;  /* 0x000000ffff0ac224 */ /* 0x001fe400078e000d */
[----:B------:R-:W-:-:S05]  /*2f070*/  @!P4 IMAD.MOV.U32 R11, RZ, RZ, R21 ;  /* 0x000000ffff0bc224 */ /* 0x000fca00078e0015 */
[----:B------:R0:W4:Y:S04]  /*2f080*/  @!P4 LDG.E.U8 R0, desc[UR22][R10.64] ;  /* 0x000000160a00c981 */ /* 0x000128000c1e1100 */
[----:B------:R1:W-:Y:S01]  /*2f090*/  STL [R1+0x44c], R16 ;  /* 0x00044c1001007387 */ /* 0x0003e20000100800 */
[----:B------:R-:W-:-:S05]  /*2f0a0*/  IADD3 R14, P2, PT, R8, R14, RZ ;  /* 0x0000000e080e7210 */ /* 0x000fca0007f5e0ff */
[----:B------:R-:W-:Y:S01]  /*2f0b0*/  IMAD.X R17, R9, 0x1, R17, P2 ;  /* 0x0000000109117824 */ /* 0x000fe200010e0611 */
[----:B------:R-:W-:Y:S01]  /*2f0c0*/  PRMT R6, RZ, 0x7610, R6 ;  /* 0x00007610ff067816 */ /* 0x000fe20000000006 */
[----:B0-----:R-:W-:Y:S02]  /*2f0d0*/  @!P4 IMAD.MOV.U32 R10, RZ, RZ, R14 ;  /* 0x000000ffff0ac224 */ /* 0x001fe400078e000e */
[----:B------:R-:W-:-:S05]  /*2f0e0*/  @!P4 IMAD.MOV.U32 R11, RZ, RZ, R17 ;  /* 0x000000ffff0bc224 */ /* 0x000fca00078e0011 */
[----:B------:R0:W4:Y:S04]  /*2f0f0*/  @!P4 LDG.E.U8 R6, desc[UR22][R10.64] ;  /* 0x000000160a06c981 */ /* 0x000128000c1e1100 */
[----:B--2---:R2:W-:Y:S04]  /*2f100*/  STL [R1+0xcec], R3 ;  /* 0x000cec0301007387 */ /* 0x0045e80000100800 */
[----:B------:R-:W4:Y:S04]  /*2f110*/  LDL.LU R20, [R1+0x48c] ;  /* 0x00048c0001147983 */ /* 0x000f280000300800 */
[----:B-1----:R-:W4:Y:S04]  /*2f120*/  LDL.LU R16, [R1+0x4a4] ;  /* 0x0004a40001107983 */ /* 0x002f280000300800 */
[----:B------:R1:W-:Y:S04]  /*2f130*/  STL [R1+0x468], R18 ;  /* 0x0004681201007387 */ /* 0x0003e80000100800 */
[----:B------:R-:W4:Y:S04]  /*2f140*/  LDL.LU R12, [R1+0x4ac] ;  /* 0x0004ac00010c7983 */ /* 0x000f280000300800 */
[----:B--2---:R-:W2:Y:S04]  /*2f150*/  LDL.LU R3, [R1+0x4b0] ;  /* 0x0004b00001037983 */ /* 0x004ea80000300800 */
[----:B---3--:R-:W-:Y:S04]  /*2f160*/  STL [R1+0xcf0], R7 ;  /* 0x000cf00701007387 */ /* 0x008fe80000100800 */
[----:B------:R3:W-:Y:S04]  /*2f170*/  STL [R1+0x470], R13 ;  /* 0x0004700d01007387 */ /* 0x0007e80000100800 */
[----:B------:R-:W-:Y:S04]  /*2f180*/  STL [R1+0x464], R22 ;  /* 0x0004641601007387 */ /* 0x000fe80000100800 */
[----:B------:R-:W-:Y:S04]  /*2f190*/  STL [R1+0x488], R14 ;  /* 0x0004880e01007387 */ /* 0x000fe80000100800 */
[----:B-1----:R-:W2:Y:S04]  /*2f1a0*/  LDL.LU R18, [R1+0x4c8] ;  /* 0x0004c80001127983 */ /* 0x002ea80000300800 */
[----:B------:R-:W-:Y:S04]  /*2f1b0*/  STL [R1+0x46c], R21 ;  /* 0x00046c1501007387 */ /* 0x000fe80000100800 */
[----:B----4-:R1:W-:Y:S04]  /*2f1c0*/  STL [R1+0xcf4], R2 ;  /* 0x000cf40201007387 */ /* 0x0103e80000100800 */
[----:B---3--:R-:W3:Y:S04]  /*2f1d0*/  LDL.LU R13, [R1+0x4d0] ;  /* 0x0004d000010d7983 */ /* 0x008ee80000300800 */
[----:B------:R-:W-:Y:S04]  /*2f1e0*/  STL [R1+0x484], R17 ;  /* 0x0004841101007387 */ /* 0x000fe80000100800 */
[----:B------:R4:W-:Y:S04]  /*2f1f0*/  STL [R1+0xcf8], R0 ;  /* 0x000cf80001007387 */ /* 0x0009e80000100800 */
[----:B-1----:R-:W3:Y:S04]  /*2f200*/  LDL.LU R2, [R1+0x4c4] ;  /* 0x0004c40001027983 */ /* 0x002ee80000300800 */
[----:B----4-:R-:W4:Y:S01]  /*2f210*/  LDL.LU R0, [R1+0x4cc] ;  /* 0x0004cc0001007983 */ /* 0x010f220000300800 */
[----:B------:R-:W-:-:S02]  /*2f220*/  IADD3 R19, P2, PT, R8, R19, RZ ;  /* 0x0000001308137210 */ /* 0x000fc40007f5e0ff */
[----:B------:R-:W-:Y:S02]  /*2f230*/  IADD3 R15, P3, PT, R8, R15, RZ ;  /* 0x0000000f080f7210 */ /* 0x000fe40007f7e0ff */
[----:B------:R-:W-:Y:S01]  /*2f240*/  PRMT R4, RZ, 0x7610, R4 ;  /* 0x00007610ff047816 */ /* 0x000fe20000000004 */
[----:B0-----:R-:W-:Y:S01]  /*2f250*/  @!P4 IMAD.MOV.U32 R10, RZ, RZ, R19 ;  /* 0x000000ffff0ac224 */ /* 0x001fe200078e0013 */
[----:B------:R-:W-:Y:S01]  /*2f260*/  STL [R1+0x490], R19 ;  /* 0x0004901301007387 */ /* 0x000fe20000100800 */
[----:B------:R-:W-:-:S03]  /*2f270*/  PRMT R92, RZ, 0x7610, R92 ;  /* 0x00007610ff5c7816 */ /* 0x000fc6000000005c */
[----:B------:R-:W4:Y:S04]  /*2f280*/  LDL.LU R17, [R1+0x4e4] ;  /* 0x0004e40001117983 */ /* 0x000f280000300800 */
[----:B------:R-:W4:Y:S01]  /*2f290*/  LDL.LU R14, [R1+0x4e8] ;  /* 0x0004e800010e7983 */ /* 0x000f220000300800 */
[----:B------:R-:W-:Y:S02]  /*2f2a0*/  PRMT R90, RZ, 0x7610, R90 ;  /* 0x00007610ff5a7816 */ /* 0x000fe4000000005a */
[----:B------:R-:W-:Y:S02]  /*2f2b0*/  PRMT R88, RZ, 0x7610, R88 ;  /* 0x00007610ff587816 */ /* 0x000fe40000000058 */
[----:B------:R-:W-:Y:S01]  /*2f2c0*/  PRMT R86, RZ, 0x7610, R86 ;  /* 0x00007610ff567816 */ /* 0x000fe20000000056 */
[----:B------:R-:W-:Y:S04]  /*2f2d0*/  STL [R1+0xcfc], R6 ;  /* 0x000cfc0601007387 */ /* 0x000fe80000100800 */
[----:B------:R-:W-:Y:S01]  /*2f2e0*/  STL [R1+0x4a8], R15 ;  /* 0x0004a80f01007387 */ /* 0x000fe20000100800 */
[----:B------:R-:W-:-:S04]  /*2f2f0*/  IMAD.X R20, R9, 0x1, R20, P2 ;  /* 0x0000000109147824 */ /* 0x000fc800010e0614 */
[----:B------:R-:W-:Y:S02]  /*2f300*/  @!P4 IMAD.MOV.U32 R11, RZ, RZ, R20 ;  /* 0x000000ffff0bc224 */ /* 0x000fe400078e0014 */
[----:B------:R-:W-:-:S03]  /*2f310*/  IMAD.X R16, R9, 0x1, R16, P3 ;  /* 0x0000000109107824 */ /* 0x000fc600018e0610 */
[----:B------:R0:W4:Y:S02]  /*2f320*/  @!P4 LDG.E.U8 R4, desc[UR22][R10.64] ;  /* 0x000000160a04c981 */ /* 0x000124000c1e1100 */
[----:B0-----:R-:W-:Y:S02]  /*2f330*/  @!P4 IMAD.MOV.U32 R10, RZ, RZ, R15 ;  /* 0x000000ffff0ac224 */ /* 0x001fe400078e000f */
[----:B------:R-:W-:Y:S01]  /*2f340*/  @!P4 IMAD.MOV.U32 R11, RZ, RZ, R16 ;  /* 0x000000ffff0bc224 */ /* 0x000fe200078e0010 */
[----:B--2---:R-:W-:-:S04]  /*2f350*/  IADD3 R3, P2, PT, R8, R3, RZ ;  /* 0x0000000308037210 */ /* 0x004fc80007f5e0ff */
[----:B------:R0:W2:Y:S01]  /*2f360*/  @!P4 LDG.E.U8 R92, desc[UR22][R10.64] ;  /* 0x000000160a5cc981 */ /* 0x0000a2000c1e1100 */
[----:B------:R-:W-:Y:S01]  /*2f370*/  IMAD.X R12, R9, 0x1, R12, P2 ;  /* 0x00000001090c7824 */ /* 0x000fe200010e060c */
[----:B------:R-:W-:Y:S01]  /*2f380*/  IADD3 R18, P2, PT, R8, R18, RZ ;  /* 0x0000001208127210 */ /* 0x000fe20007f5e0ff */
[----:B0-----:R-:W-:Y:S02]  /*2f390*/  @!P4 IMAD.MOV.U32 R10, RZ, RZ, R3 ;  /* 0x000000ffff0ac224 */ /* 0x001fe400078e0003 */
[----:B------:R-:W-:-:S05]  /*2f3a0*/  @!P4 IMAD.MOV.U32 R11, RZ, RZ, R12 ;  /* 0x000000ffff0bc224 */ /* 0x000fca00078e000c */
[----:B------:R0:W2:Y:S01]  /*2f3b0*/  @!P4 LDG.E.U8 R90, desc[UR22][R10.64] ;  /* 0x000000160a5ac981 */ /* 0x0000a2000c1e1100 */
[----:B---3--:R-:W-:Y:S01]  /*2f3c0*/  IADD3 R13, P3, PT, R8, R13, RZ ;  /* 0x0000000d080d7210 */ /* 0x008fe20007f7e0ff */
[----:B0-----:R-:W-:Y:S02]  /*2f3d0*/  @!P4 IMAD.MOV.U32 R10, RZ, RZ, R18 ;  /* 0x000000ffff0ac224 */ /* 0x001fe400078e0012 */
[----:B------:R-:W-:-:S04]  /*2f3e0*/  IMAD.X R2, R9, 0x1, R2, P2 ;  /* 0x0000000109027824 */ /* 0x000fc800010e0602 */
[----:B------:R-:W-:Y:S02]  /*2f3f0*/  @!P4 IMAD.MOV.U32 R11, RZ, RZ, R2 ;  /* 0x000000ffff0bc224 */ /* 0x000fe400078e0002 */
[----:B----4-:R-:W-:-:S03]  /*2f400*/  IMAD.X R0, R9, 0x1, R0, P3 ;  /* 0x0000000109007824 */ /* 0x010fc600018e0600 */
[----:B------:R0:W3:Y:S02]  /*2f410*/  @!P4 LDG.E.U8 R88, desc[UR22][R10.64] ;  /* 0x000000160a58c981 */ /* 0x0000e4000c1e1100 */
[----:B0-----:R-:W-:Y:S02]  /*2f420*/  @!P4 IMAD.MOV.U32 R10, RZ, RZ, R13 ;  /* 0x000000ffff0ac224 */ /* 0x001fe400078e000d */
[----:B------:R-:W-:-:S05]  /*2f430*/  @!P4 IMAD.MOV.U32 R11, RZ, RZ, R0 ;  /* 0x000000ffff0bc224 */ /* 0x000fca00078e0000 */
[----:B------:R0:W4:Y:S04]  /*2f440*/  @!P4 LDG.E.U8 R86, desc[UR22][R10.64] ;  /* 0x000000160a56c981 */ /* 0x000128000c1e1100 */
[----:B------:R-:W-:Y:S04]  /*2f450*/  STL [R1+0x48c], R20 ;  /* 0x00048c1401007387 */ /* 0x000fe80000100800 */
[----:B------:R-:W-:Y:S04]  /*2f460*/  STL [R1+0x4b0], R3 ;  /* 0x0004b00301007387 */ /* 0x000fe80000100800 */
[----:B------:R-:W4:Y:S01]  /*2f470*/  LDL.LU R7, [R1+0x4f0] ;  /* 0x0004f00001077983 */ /* 0x000f220000300800 */
[----:B------:R-:W-:-:S03]  /*2f480*/  IADD3 R14, P2, PT, R8, R14, RZ ;  /* 0x0000000e080e7210 */ /* 0x000fc60007f5e0ff */
[----:B------:R1:W-:Y:S02]  /*2f490*/  STL [R1+0x4a4], R16 ;  /* 0x0004a41001007387 */ /* 0x0003e40000100800 */
[----:B------:R-:W-:Y:S01]  /*2f4a0*/  IMAD.X R17, R9, 0x1, R17, P2 ;  /* 0x0000000109117824 */ /* 0x000fe200010e0611 */
[----:B------:R-:W-:Y:S01]  /*2f4b0*/  PRMT R84, RZ, 0x7610, R84 ;  /* 0x00007610ff547816 */ /* 0x000fe20000000054 */
[----:B0-----:R-:W-:Y:S02]  /*2f4c0*/  @!P4 IMAD.MOV.U32 R10, RZ, RZ, R14 ;  /* 0x000000ffff0ac224 */ /* 0x001fe400078e000e */
[----:B------:R-:W-:-:S05]  /*2f4d0*/  @!P4 IMAD.MOV.U32 R11, RZ, RZ, R17 ;  /* 0x000000ffff0bc224 */ /* 0x000fca00078e0011 */
[----:B------:R0:W4:Y:S04]  /*2f4e0*/  @!P4 LDG.E.U8 R84, desc[UR22][R10.64] ;  /* 0x000000160a54c981 */ /* 0x000128000c1e1100 */
[----:B------:R-:W-:Y:S04]  /*2f4f0*/  STL [R1+0xd00], R4 ;  /* 0x000d000401007387 */ /* 0x000fe80000100800 */
[----:B------:R0:W-:Y:S04]  /*2f500*/  STL [R1+0x4ac], R12 ;  /* 0x0004ac0c01007387 */ /* 0x0001e80000100800 */
[----:B--2---:R-:W-:Y:S04]  /*2f510*/  STL [R1+0xd04], R92 ;  /* 0x000d045c01007387 */ /* 0x004fe80000100800 */
[----:B-1----:R-:W2:Y:S04]  /*2f520*/  LDL.LU R16, [R1+0x4ec] ;  /* 0x0004ec0001107983 */ /* 0x002ea80000300800 */
[----:B------:R-:W2:Y:S04]  /*2f530*/  LDL.LU R15, [R1+0x504] ;  /* 0x00050400010f7983 */ /* 0x000ea80000300800 */
[----:B------:R-:W-:Y:S04]  /*2f540*/  STL [R1+0x4c8], R18 ;  /* 0x0004c81201007387 */ /* 0x000fe80000100800 */
[----:B------:R-:W2:Y:S04]  /*2f550*/  LDL.LU R3, [R1+0x508] ;  /* 0x0005080001037983 */ /* 0x000ea80000300800 */
[----:B0-----:R-:W2:Y:S04]  /*2f560*/  LDL.LU R12, [R1+0x50c] ;  /* 0x00050c00010c7983 */ /* 0x001ea80000300800 */
[----:B------:R-:W2:Y:S04]  /*2f570*/  LDL.LU R6, [R1+0x510] ;  /* 0x0005100001067983 */ /* 0x000ea80000300800 */
[----:B------:R-:W-:Y:S04]  /*2f580*/  STL [R1+0xd08], R90 ;  /* 0x000d085a01007387 */ /* 0x000fe80000100800 */
[----:B------:R-:W-:Y:S04]  /*2f590*/  STL [R1+0x4d0], R13 ;  /* 0x0004d00d01007387 */ /* 0x000fe80000100800 */
[----:B------:R0:W-:Y:S04]  /*2f5a0*/  STL [R1+0x4c4], R2 ;  /* 0x0004c40201007387 */ /* 0x0001e80000100800 */
[----:B------:R-:W-:Y:S04]  /*2f5b0*/  STL [R1+0x4e8], R14 ;  /* 0x0004e80e01007387 */ /* 0x000fe80000100800 */
[----:B0-----:R-:W2:Y:S04]  /*2f5c0*/  LDL.LU R2, [R1+0x528] ;  /* 0x0005280001027983 */ /* 0x001ea80000300800 */
[----:B------:R0:W-:Y:S04]  /*2f5d0*/  STL [R1+0x4cc], R0 ;  /* 0x0004cc0001007387 */ /* 0x0001e80000100800 */
[----:B---3--:R-:W-:Y:S04]  /*2f5e0*/  STL [R1+0xd0c], R88 ;  /* 0x000d0c5801007387 */ /* 0x008fe80000100800 */
[----:B------:R-:W3:Y:S04]  /*2f5f0*/  LDL.LU R18, [R1+0x524] ;  /* 0x0005240001127983 */ /* 0x000ee80000300800 */
[----:B------:R1:W-:Y:S04]  /*2f600*/  STL [R1+0x4e4], R17 ;  /* 0x0004e41101007387 */ /* 0x0003e80000100800 */
[----:B0-----:R-:W3:Y:S04]  /*2f610*/  LDL.LU R0, [R1+0x530] ;  /* 0x0005300001007983 */ /* 0x001ee80000300800 */
[----:B------:R-:W3:Y:S04]  /*2f620*/  LDL.LU R13, [R1+0x548] ;  /* 0x00054800010d7983 */ /* 0x000ee80000300800 */
[----:B----4-:R-:W-:Y:S04]  /*2f630*/  STL [R1+0xd10], R86 ;  /* 0x000d105601007387 */ /* 0x010fe80000100800 */
[----:B-1----:R-:W4:Y:S04]  /*2f640*/  LDL.LU R17, [R1+0x52c] ;  /* 0x00052c0001117983 */ /* 0x002f280000300800 */
[----:B------:R-:W4:Y:S01]  /*2f650*/  LDL.LU R14, [R1+0x544] ;  /* 0x00054400010e7983 */ /* 0x000f220000300800 */
[----:B------:R-:W-:-:S05]  /*2f660*/  IADD3 R7, P2, PT, R8, R7, RZ ;  /* 0x0000000708077210 */ /* 0x000fca0007f5e0ff */
[----:B------:R0:W-:Y:S04]  /*2f670*/  STL [R1+0x4f0], R7 ;  /* 0x0004f00701007387 */ /* 0x0001e80000100800 */
[----:B------:R-:W4:Y:S01]  /*2f680*/  LDL.LU R4, [R1+0x550] ;  /* 0x0005500001047983 */ /* 0x000f220000300800 */
[----:B------:R-:W-:Y:S01]  /*2f690*/  PRMT R82, RZ, 0x7610, R82 ;  /* 0x00007610ff527816 */ /* 0x000fe20000000052 */
[----:B------:R-:W-:Y:S02]  /*2f6a0*/  @!P4 IMAD.MOV.U32 R10, RZ, RZ, R7 ;  /* 0x000000ffff0ac224 */ /* 0x000fe400078e0007 */
[----:B------:R-:W-:Y:S01]  /*2f6b0*/  STL [R1+0xd14], R84 ;  /* 0x000d145401007387 */ /* 0x000fe20000100800 */
[----:B------:R-:W-:Y:S02]  /*2f6c0*/  PRMT R80, RZ, 0x7610, R80 ;  /* 0x00007610ff507816 */ /* 0x000fe40000000050 */
[----:B------:R-:W-:-:S02]  /*2f6d0*/  PRMT R78, RZ, 0x7610, R78 ;  /* 0x00007610ff4e7816 */ /* 0x000fc4000000004e */
[----:B------:R-:W-:Y:S02]  /*2f6e0*/  PRMT R76, RZ, 0x7610, R76 ;  /* 0x00007610ff4c7816 */ /* 0x000fe4000000004c */
[----:B------:R-:W-:Y:S01]  /*2f6f0*/  PRMT R74, RZ, 0x7610, R74 ;  /* 0x00007610ff4a7816 */ /* 0x000fe2000000004a */
[----:B--2---:R-:W-:-:S04]  /*2f700*/  IMAD.X R16, R9, 0x1, R16, P2 ;  /* 0x0000000109107824 */ /* 0x004fc800010e0610 */
[----:B------:R-:W-:-:S05]  /*2f710*/  @!P4 IMAD.MOV.U32 R11, RZ, RZ, R16 ;  /* 0x000000ffff0bc224 */ /* 0x000fca00078e0010 */
[----:B------:R1:W2:Y:S01]  /*2f720*/  @!P4 LDG.E.U8 R82, desc[UR22][R10.64] ;  /* 0x000000160a52c981 */ /* 0x0002a2000c1e1100 */
[----:B------:R-:W-:-:S05]  /*2f730*/  IADD3 R3, P3, PT, R8, R3, RZ ;  /* 0x0000000308037210 */ /* 0x000fca0007f7e0ff */
[C---:B------:R-:W-:Y:S01]  /*2f740*/  IMAD.X R15, R9.reuse, 0x1, R15, P3 ;  /* 0x00000001090f7824 */ /* 0x040fe200018e060f */
[----:B------:R-:W-:Y:S01]  /*2f750*/  IADD3 R6, P2, PT, R8, R6, RZ ;  /* 0x0000000608067210 */ /* 0x000fe20007f5e0ff */
[----:B------:R-:W-:Y:S04]  /*2f760*/  STL [R1+0x508], R3 ;  /* 0x0005080301007387 */ /* 0x000fe80000100800 */
[----:B------:R0:W-:Y:S01]  /*2f770*/  STL [R1+0x4ec], R16 ;  /* 0x0004ec1001007387 */ /* 0x0001e20000100800 */
[----:B------:R-:W-:-:S03]  /*2f780*/  IMAD.X R12, R9, 0x1, R12, P2 ;  /* 0x00000001090c7824 */ /* 0x000fc600010e060c */
[----:B------:R-:W-:Y:S01]  /*2f790*/  STL [R1+0x510], R6 ;  /* 0x0005100601007387 */ /* 0x000fe20000100800 */
[----:B-1----:R-:W-:-:S03]  /*2f7a0*/  @!P4 IMAD.MOV.U32 R10, RZ, RZ, R3 ;  /* 0x000000ffff0ac224 */ /* 0x002fc600078e0003 */
[----:B0-----:R-:W2:Y:S01]  /*2f7b0*/  LDL.LU R7, [R1+0x568] ;  /* 0x0005680001077983 */ /* 0x001ea20000300800 */
[----:B------:R-:W-:-:S03]  /*2f7c0*/  @!P4 IMAD.MOV.U32 R11, RZ, RZ, R15 ;  /* 0x000000ffff0bc224 */ /* 0x000fc600078e000f */
[----:B------:R0:W-:Y:S04]  /*2f7d0*/  STL [R1+0x504], R15 ;  /* 0x0005040f01007387 */ /* 0x0001e80000100800 */
[----:B------:R-:W2:Y:S01]  /*2f7e0*/  LDL.LU R16, [R1+0x54c] ;  /* 0x00054c0001107983 */ /* 0x000ea20000300800 */
[----:B------:R-:W-:-:S03]  /*2f7f0*/  IADD3 R2, P2, PT, R8, R2, RZ ;  /* 0x0000000208027210 */ /* 0x000fc60007f5e0ff */
[----:B------:R1:W-:Y:S04]  /*2f800*/  STL [R1+0x50c], R12 ;  /* 0x00050c0c01007387 */ /* 0x0003e80000100800 */
[----:B------:R-:W2:Y:S04]  /*2f810*/  LDL.LU R3, [R1+0x570] ;  /* 0x0005700001037983 */ /* 0x000ea80000300800 */
[----:B------:R1:W2:Y:S01]  /*2f820*/  @!P4 LDG.E.U8 R80, desc[UR22][R10.64] ;  /* 0x000000160a50c981 */ /* 0x0002a2000c1e1100 */
[----:B---3--:R-:W-:-:S03]  /*2f830*/  IMAD.X R18, R9, 0x1, R18, P2 ;  /* 0x0000000109127824 */ /* 0x008fc600010e0612 */
[----:B0-----:R-:W3:Y:S01]  /*2f840*/  LDL.LU R15, [R1+0x564] ;  /* 0x00056400010f7983 */ /* 0x001ee20000300800 */
[C---:B------:R-:W-:Y:S01]  /*2f850*/  IADD3 R0, P3, PT, R8.reuse, R0, RZ ;  /* 0x0000000008007210 */ /* 0x040fe20007f7e0ff */
[----:B-1----:R-:W-:Y:S02]  /*2f860*/  @!P4 IMAD.MOV.U32 R10, RZ, RZ, R6 ;  /* 0x000000ffff0ac224 */ /* 0x002fe400078e0006 */
[----:B------:R-:W-:Y:S01]  /*2f870*/  @!P4 IMAD.MOV.U32 R11, RZ, RZ, R12 ;  /* 0x000000ffff0bc224 */ /* 0x000fe200078e000c */
[----:B------:R-:W-:Y:S01]  /*2f880*/  IADD3 R13, P2, PT, R8, R13, RZ ;  /* 0x0000000d080d7210 */ /* 0x000fe20007f5e0ff */
[----:B------:R-:W3:Y:S04]  /*2f890*/  LDL.LU R12, [R1+0x56c] ;  /* 0x00056c00010c7983 */ /* 0x000ee80000300800 */
[----:B------:R0:W-:Y:S01]  /*2f8a0*/  STL [R1+0x528], R2 ;  /* 0x0005280201007387 */ /* 0x0001e20000100800 */
[----:B----4-:R-:W-:-:S03]  /*2f8b0*/  IMAD.X R17, R9, 0x1, R17, P3 ;  /* 0x0000000109117824 */ /* 0x010fc600018e0611 */
[----:B------:R1:W4:Y:S04]  /*2f8c0*/  @!P4 LDG.E.U8 R78, desc[UR22][R10.64] ;  /* 0x000000160a4ec981 */ /* 0x000328000c1e1100 */
[----:B------:R-:W4:Y:S01]  /*2f8d0*/  LDL.LU R6, [R1+0x588] ;  /* 0x0005880001067983 */ /* 0x000f220000300800 */
[----:B------:R-:W-:-:S03]  /*2f8e0*/  IMAD.X R14, R9, 0x1, R14, P2 ;  /* 0x00000001090e7824 */ /* 0x000fc600010e060e */
[----:B------:R-:W-:Y:S01]  /*2f8f0*/  STL [R1+0x530], R0 ;  /* 0x0005300001007387 */ /* 0x000fe20000100800 */
[----:B-1----:R-:W-:Y:S02]  /*2f900*/  @!P4 IMAD.MOV.U32 R10, RZ, RZ, R2 ;  /* 0x000000ffff0ac224 */ /* 0x002fe400078e0002 */
[----:B------:R-:W-:Y:S01]  /*2f910*/  @!P4 IMAD.MOV.U32 R11, RZ, RZ, R18 ;  /* 0x000000ffff0bc224 */ /* 0x000fe200078e0012 */
[----:B------:R1:W-:Y:S04]  /*2f920*/  STL [R1+0x524], R18 ;  /* 0x0005241201007387 */ /* 0x0003e80000100800 */
[----:B------:R-:W-:Y:S04]  /*2f930*/  STL [R1+0x548], R13 ;  /* 0x0005480d01007387 */ /* 0x000fe80000100800 */
[----:B0-----:R-:W4:Y:S04]  /*2f940*/  LDL.LU R2, [R1+0x590] ;  /* 0x0005900001027983 */ /* 0x001f280000300800 */
[----:B------:R0:W-:Y:S04]  /*2f950*/  STL [R1+0x52c], R17 ;  /* 0x00052c1101007387 */ /* 0x0001e80000100800 */
[----:B------:R0:W4:Y:S04]  /*2f960*/  @!P4 LDG.E.U8 R76, desc[UR22][R10.64] ;  /* 0x000000160a4cc981 */ /* 0x000128000c1e1100 */
[----:B-1----:R-:W4:Y:S04]  /*2f970*/  LDL.LU R18, [R1+0x584] ;  /* 0x0005840001127983 */ /* 0x002f280000300800 */
[----:B------:R1:W-:Y:S01]  /*2f980*/  STL [R1+0x544], R14 ;  /* 0x0005440e01007387 */ /* 0x0003e20000100800 */
[----:B0-----:R-:W-:-:S02]  /*2f990*/  @!P4 IMAD.MOV.U32 R10, RZ, RZ, R0 ;  /* 0x000000ffff0ac224 */ /* 0x001fc400078e0000 */
[----:B------:R-:W-:Y:S01]  /*2f9a0*/  @!P4 IMAD.MOV.U32 R11, RZ, RZ, R17 ;  /* 0x000000ffff0bc224 */ /* 0x000fe200078e0011 */
[----:B------:R-:W4:Y:S04]  /*2f9b0*/  LDL.LU R0, [R1+0x5a8] ;  /* 0x0005a80001007983 */ /* 0x000f280000300800 */
[----:B------:R0:W4:Y:S04]  /*2f9c0*/  @!P4 LDG.E.U8 R74, desc[UR22][R10.64] ;  /* 0x000000160a4ac981 */ /* 0x000128000c1e1100 */
[----:B------:R-:W4:Y:S01]  /*2f9d0*/  LDL.LU R17, [R1+0x58c] ;  /* 0x00058c0001117983 */ /* 0x000f220000300800 */
[----:B0-----:R-:W-:-:S03]  /*2f9e0*/  @!P4 IMAD.MOV.U32 R10, RZ, RZ, R13 ;  /* 0x000000ffff0ac224 */ /* 0x001fc600078e000d */
[----:B------:R-:W4:Y:S01]  /*2f9f0*/  LDL.LU R13, [R1+0x5a4] ;  /* 0x0005a400010d7983 */ /* 0x000f220000300800 */
[----:B------:R-:W-:Y:S01]  /*2fa00*/  IADD3 R4, P2, PT, R8, R4, RZ ;  /* 0x0000000408047210 */ /* 0x000fe20007f5e0ff */
[----:B------:R-:W-:-:S04]  /*2fa10*/  @!P4 IMAD.MOV.U32 R11, RZ, RZ, R14 ;  /* 0x000000ffff0bc224 */ /* 0x000fc800078e000e */
[----:B------:R0:W-:Y:S04]  /*2fa20*/  STL [R1+0x550], R4 ;  /* 0x0005500401007387 */ /* 0x0001e80000100800 */
[----:B-1----:R-:W4:Y:S01]  /*2fa30*/  LDL.LU R14, [R1+0x5b0] ;  /* 0x0005b000010e7983 */ /* 0x002f220000300800 */
[----:B------:R-:W-:Y:S02]  /*2fa40*/  PRMT R72, RZ, 0x7610, R72 ;  /* 0x00007610ff487816 */ /* 0x000fe40000000048 */
[----:B------:R-:W-:-:S04]  /*2fa50*/  PRMT R70, RZ, 0x7610, R70 ;  /* 0x00007610ff467816 */ /* 0x000fc80000000046 */
[----:B------:R1:W4:Y:S01]  /*2fa60*/  @!P4 LDG.E.U8 R72, desc[UR22][R10.64] ;  /* 0x000000160a48c981 */ /* 0x000322000c1e1100 */
[----:B------:R-:W-:Y:S01]  /*2fa70*/  PRMT R68, RZ, 0x7610, R68 ;  /* 0x00007610ff447816 */ /* 0x000fe20000000044 */
[----:B-1----:R-:W-:Y:S01]  /*2fa80*/  @!P4 IMAD.MOV.U32 R10, RZ, RZ, R4 ;  /* 0x000000ffff0ac224 */ /* 0x002fe200078e0004 */
[----:B------:R-:W-:Y:S02]  /*2fa90*/  PRMT R66, RZ, 0x7610, R66 ;  /* 0x00007610ff427816 */ /* 0x000fe40000000042 */
[----:B------:R-:W-:Y:S02]  /*2faa0*/  PRMT R64, RZ, 0x7610, R64 ;  /* 0x00007610ff407816 */ /* 0x000fe40000000040 */
[----:B------:R-:W-:Y:S02]  /*2fab0*/  PRMT R62, RZ, 0x7610, R62 ;  /* 0x00007610ff3e7816 */ /* 0x000fe4000000003e */
[----:B--2---:R-:W-:Y:S01]  /*2fac0*/  IADD3 R7, P3, PT, R8, R7, RZ ;  /* 0x0000000708077210 */ /* 0x004fe20007f7e0ff */
[----:B------:R-:W-:-:S04]  /*2fad0*/  IMAD.X R16, R9, 0x1, R16, P2 ;  /* 0x0000000109107824 */ /* 0x000fc800010e0610 */
[----:B------:R-:W-:Y:S01]  /*2fae0*/  STL [R1+0x568], R7 ;  /* 0x0005680701007387 */ /* 0x000fe20000100800 */
[----:B------:R-:W-:Y:S01]  /*2faf0*/  @!P4 IMAD.MOV.U32 R11, RZ, RZ, R16 ;  /* 0x000000ffff0bc224 */ /* 0x000fe200078e0010 */
[----:B------:R-:W-:Y:S02]  /*2fb00*/  IADD3 R3, P2, PT, R8, R3, RZ ;  /* 0x0000000308037210 */ /* 0x000fe40007f5e0ff */
[----:B------:R1:W-:Y:S04]  /*2fb10*/  STL [R1+0x54c], R16 ;  /* 0x00054c1001007387 */ /* 0x0003e80000100800 */
[----:B------:R-:W-:Y:S01]  /*2fb20*/  STL [R1+0x570], R3 ;  /* 0x0005700301007387 */ /* 0x000fe20000100800 */
[----:B---3--:R-:W-:-:S03]  /*2fb30*/  IMAD.X R15, R9, 0x1, R15, P3 ;  /* 0x00000001090f7824 */ /* 0x008fc600018e060f */
[----:B0-----:R-:W2:Y:S04]  /*2fb40*/  LDL.LU R4, [R1+0x5c8] ;  /* 0x0005c80001047983 */ /* 0x001ea80000300800 */
[----:B------:R0:W3:Y:S04]  /*2fb50*/  @!P4 LDG.E.U8 R70, desc[UR22][R10.64] ;  /* 0x000000160a46c981 */ /* 0x0000e8000c1e1100 */
[----:B------:R-:W-:Y:S01]  /*2fb60*/  STL [R1+0x564], R15 ;  /* 0x0005640f01007387 */ /* 0x000fe20000100800 */
[----:B------:R-:W-:-:S03]  /*2fb70*/  IMAD.X R12, R9, 0x1, R12, P2 ;  /* 0x00000001090c7824 */ /* 0x000fc600010e060c */
[----:B-1----:R-:W3:Y:S01]  /*2fb80*/  LDL.LU R16, [R1+0x5ac] ;  /* 0x0005ac0001107983 */ /* 0x002ee20000300800 */
[----:B0-----:R-:W-:Y:S02]  /*2fb90*/  @!P4 IMAD.MOV.U32 R10, RZ, RZ, R7 ;  /* 0x000000ffff0ac224 */ /* 0x001fe400078e0007 */
[----:B------:R-:W-:Y:S01]  /*2fba0*/  @!P4 IMAD.MOV.U32 R11, RZ, RZ, R15 ;  /* 0x000000ffff0bc224 */ /* 0x000fe200078e000f */
[----:B------:R0:W-:Y:S01]  /*2fbb0*/  STL [R1+0x56c], R12 ;  /* 0x00056c0c01007387 */ /* 0x0001e20000100800 */
[----:B----4-:R-:W-:-:S03]  /*2fbc0*/  IADD3 R6, P2, PT, R8, R6, RZ ;  /* 0x0000000608067210 */ /* 0x010fc60007f5e0ff */
[----:B------:R1:W4:Y:S04]  /*2fbd0*/  @!P4 LDG.E.U8 R68, desc[UR22][R10.64] ;  /* 0x000000160a44c981 */ /* 0x000328000c1e1100 */
[----:B------:R-:W4:Y:S01]  /*2fbe0*/  LDL.LU R7, [R1+0x5d0] ;  /* 0x0005d00001077983 */ /* 0x000f220000300800 */
[----:B-1----:R-:W-:Y:S02]  /*2fbf0*/  @!P4 IMAD.MOV.U32 R11, RZ, RZ, R12 ;  /* 0x000000ffff0bc224 */ /* 0x002fe400078e000c */
[----:B------:R-:W-:Y:S01]  /*2fc00*/  @!P4 IMAD.MOV.U32 R10, RZ, RZ, R3 ;  /* 0x000000ffff0ac224 */ /* 0x000fe200078e0003 */
[----:B0-----:R-:W4:Y:S01]  /*2fc10*/  LDL.LU R12, [R1+0x5c4] ;  /* 0x0005c400010c7983 */ /* 0x001f220000300800 */
[----:B------:R-:W-:-:S03]  /*2fc20*/  IADD3 R2, P3, PT, R8, R2, RZ ;  /* 0x0000000208027210 */ /* 0x000fc60007f7e0ff */
[----:B------:R-:W4:Y:S04]  /*2fc30*/  LDL.LU R15, [R1+0x5cc] ;  /* 0x0005cc00010f7983 */ /* 0x000f280000300800 */
[----:B------:R0:W-:Y:S04]  /*2fc40*/  STL [R1+0x588], R6 ;  /* 0x0005880601007387 */ /* 0x0001e80000100800 */
[----:B------:R1:W4:Y:S01]  /*2fc50*/  @!P4 LDG.E.U8 R66, desc[UR22][R10.64] ;  /* 0x000000160a42c981 */ /* 0x000322000c1e1100 */
[----:B------:R-:W-:-:S03]  /*2fc60*/  IMAD.X R18, R9, 0x1, R18, P2 ;  /* 0x0000000109127824 */ /* 0x000fc600010e0612 */
[----:B------:R-:W4:Y:S04]  /*2fc70*/  LDL.LU R3, [R1+0x5e8] ;  /* 0x0005e80001037983 */ /* 0x000f280000300800 */
[----:B------:R-:W-:Y:S01]  /*2fc80*/  STL [R1+0x590], R2 ;  /* 0x0005900201007387 */ /* 0x000fe20000100800 */
[----:B------:R-:W-:Y:S01]  /*2fc90*/  IADD3 R0, P2, PT, R8, R0, RZ ;  /* 0x0000000008007210 */ /* 0x000fe20007f5e0ff */
[----:B-1----:R-:W-:Y:S02]  /*2fca0*/  @!P4 IMAD.MOV.U32 R10, RZ, RZ, R6 ;  /* 0x000000ffff0ac224 */ /* 0x002fe400078e0006 */
[----:B------:R-:W-:Y:S01]  /*2fcb0*/  @!P4 IMAD.MOV.U32 R11, RZ, RZ, R18 ;  /* 0x000000ffff0bc224 */ /* 0x000fe200078e0012 */
[----:B------:R1:W-:Y:S01]  /*2fcc0*/  STL [R1+0x584], R18 ;  /* 0x0005841201007387 */ /* 0x0003e20000100800 */
[----:B------:R-:W-:-:S03]  /*2fcd0*/  IMAD.X R17, R9, 0x1, R17, P3 ;  /* 0x0000000109117824 */ /* 0x000fc600018e0611 */
[----:B------:R-:W-:Y:S04]  /*2fce0*/  STL [R1+0x5a8], R0 ;  /* 0x0005a80001007387 */ /* 0x000fe80000100800 */
[----:B0-----:R-:W4:Y:S01]  /*2fcf0*/  LDL.LU R6, [R1+0x5f0] ;  /* 0x0005f00001067983 */ /* 0x001f220000300800 */
[----:B------:R-:W-:-:S03]  /*2fd00*/  IMAD.X R13, R9, 0x1, R13, P2 ;  /* 0x00000001090d7824 */ /* 0x000fc600010e060d */
        /* <DEDUP_REMOVED lines=9> */
[----:B------:R-:W-:Y:S01]  /*2fda0*/  IADD3 R14, P2, PT, R8, R14, RZ ;  /* 0x0000000e080e7210 */ /* 0x000fe20007f5e0ff */
[----:B0-----:R-:W-:-:S02]  /*2fdb0*/  @!P4 IMAD.MOV.U32 R11, RZ, RZ, R13 ;  /* 0x000000ffff0bc224 */ /* 0x001fc400078e000d */
[----:B-1----:R-:W4:Y:S01]  /*2fdc0*/  LDL.LU R13, [R1+0x604] ;  /* 0x00060400010d7983 */ /* 0x002f220000300800 */
[----:B------:R-:W-:-:S03]  /*2fdd0*/  @!P4 IMAD.MOV.U32 R10, RZ, RZ, R0 ;  /* 0x000000ffff0ac224 */ /* 0x000fc600078e0000 */
[----:B------:R0:W-:Y:S04]  /*2fde0*/  STL [R1+0x5b0], R14 ;  /* 0x0005b00e01007387 */ /* 0x0001e80000100800 */
[----:B------:R-:W4:Y:S01]  /*2fdf0*/  LDL.LU R0, [R1+0x610] ;  /* 0x0006100001007983 */ /* 0x000f220000300800 */
        /* <DEDUP_REMOVED lines=9> */
[----:B---3--:R-:W-:-:S04]  /*2fe90*/  IMAD.X R16, R9, 0x1, R16, P2 ;  /* 0x0000000109107824 */ /* 0x008fc800010e0610 */
[----:B------:R-:W-:Y:S01]  /*2fea0*/  @!P4 IMAD.MOV.U32 R11, RZ, RZ, R16 ;  /* 0x000000ffff0bc224 */ /* 0x000fe200078e0010 */
[----:B------:R-:W-:Y:S04]  /*2feb0*/  STL [R1+0x5c8], R4 ;  /* 0x0005c80401007387 */ /* 0x000fe80000100800 */
[----:B------:R1:W2:Y:S01]  /*2fec0*/  @!P4 LDG.E.U8 R58, desc[UR22][R10.64] ;  /* 0x000000160a3ac981 */ /* 0x0002a2000c1e1100 */
[----:B----4-:R-:W-:-:S03]  /*2fed0*/  IADD3 R7, P2, PT, R8, R7, RZ ;  /* 0x0000000708077210 */ /* 0x010fc60007f5e0ff */
[----:B------:R-:W-:Y:S01]  /*2fee0*/  STL [R1+0x5ac], R16 ;  /* 0x0005ac1001007387 */ /* 0x000fe20000100800 */
[----:B-1----:R-:W-:Y:S02]  /*2fef0*/  @!P4 IMAD.MOV.U32 R10, RZ, RZ, R4 ;  /* 0x000000ffff0ac224 */ /* 0x002fe400078e0004 */
[C---:B------:R-:W-:Y:S01]  /*2ff00*/  IMAD.X R12, R9.reuse, 0x1, R12, P3 ;  /* 0x00000001090c7824 */ /* 0x040fe200018e060c */
[----:B------:R-:W-:Y:S03]  /*2ff10*/  STL [R1+0x5d0], R7 ;  /* 0x0005d00701007387 */ /* 0x000fe60000100800 */
[----:B------:R-:W-:Y:S01]  /*2ff20*/  @!P4 IMAD.MOV.U32 R11, RZ, RZ, R12 ;  /* 0x000000ffff0bc224 */ /* 0x000fe200078e000c */
[----:B0-----:R-:W3:Y:S01]  /*2ff30*/  LDL.LU R14, [R1+0x628] ;  /* 0x00062800010e7983 */ /* 0x001ee20000300800 */
[----:B------:R-:W-:-:S03]  /*2ff40*/  IMAD.X R15, R9, 0x1, R15, P2 ;  /* 0x00000001090f7824 */ /* 0x000fc600010e060f */
[----:B------:R0:W-:Y:S04]  /*2ff50*/  STL [R1+0x5c4], R12 ;  /* 0x0005c40c01007387 */ /* 0x0001e80000100800 */
[----:B------:R1:W4:Y:S01]  /*2ff60*/  @!P4 LDG.E.U8 R56, desc[UR22][R10.64] ;  /* 0x000000160a38c981 */ /* 0x000322000c1e1100 */
[----:B------:R-:W-:-:S03]  /*2ff70*/  IADD3 R3, P2, PT, R8, R3, RZ ;  /* 0x0000000308037210 */ /* 0x000fc60007f5e0ff */
[----:B0-----:R-:W2:Y:S01]  /*2ff80*/  LDL.LU R12, [R1+0x60c] ;  /* 0x00060c00010c7983 */ /* 0x001ea20000300800 */
[----:B-1----:R-:W-:-:S03]  /*2ff90*/  @!P4 IMAD.MOV.U32 R10, RZ, RZ, R7 ;  /* 0x000000ffff0ac224 */ /* 0x002fc600078e0007 */
[----:B------:R0:W-:Y:S01]  /*2ffa0*/  STL [R1+0x5cc], R15 ;  /* 0x0005cc0f01007387 */ /* 0x0001e20000100800 */
[----:B------:R-:W-:-:S03]  /*2ffb0*/  @!P4 IMAD.MOV.U32 R11, RZ, RZ, R15 ;  /* 0x000000ffff0bc224 */ /* 0x000fc600078e000f */
[----:B------:R-:W4:Y:S04]  /*2ffc0*/  LDL.LU R4, [R1+0x630] ;  /* 0x0006300001047983 */ /* 0x000f280000300800 */
[----:B------:R1:W4:Y:S04]  /*2ffd0*/  @!P4 LDG.E.U8 R54, desc[UR22][R10.64] ;  /* 0x000000160a36c981 */ /* 0x000328000c1e1100 */
[----:B0-----:R-:W4:Y:S01]  /*2ffe0*/  LDL.LU R15, [R1+0x624] ;  /* 0x00062400010f7983 */ /* 0x001f220000300800 */
[----:B------:R-:W-:-:S03]  /*2fff0*/  IADD3 R6, P3, PT, R8, R6, RZ ;  /* 0x0000000608067210 */ /* 0x000fc60007f7e0ff */
[----:B------:R-:W4:Y:S01]  /*30000*/  LDL.LU R7, [R1+0x62c] ;  /* 0x00062c0001077983 */ /* 0x000f220000300800 */
[----:B-1----:R-:W-:-:S03]  /*30010*/  @!P4 IMAD.MOV.U32 R10, RZ, RZ, R3 ;  /* 0x000000ffff0ac224 */ /* 0x002fc600078e0003 */
[----:B------:R0:W-:Y:S04]  /*30020*/  STL [R1+0x5e8], R3 ;  /* 0x0005e80301007387 */ /* 0x0001e80000100800 */
[----:B------:R-:W4:Y:S01]  /*30030*/  LDL.LU R16, [R1+0x648] ;  /* 0x0006480001107983 */ /* 0x000f220000300800 */
[----:B------:R-:W-:-:S04]  /*30040*/  IMAD.X R18, R9, 0x1, R18, P2 ;  /* 0x0000000109127824 */ /* 0x000fc800010e0612 */
[----:B------:R-:W-:Y:S01]  /*30050*/  @!P4 IMAD.MOV.U32 R11, RZ, RZ, R18 ;  /* 0x000000ffff0bc224 */ /* 0x000fe200078e0012 */
[----:B------:R-:W-:Y:S01]  /*30060*/  STL [R1+0x5f0], R6 ;  /* 0x0005f00601007387 */ /* 0x000fe20000100800 */
[----:B------:R-:W-:-:S03]  /*30070*/  IADD3 R2, P2, PT, R8, R2, RZ ;  /* 0x0000000208027210 */ /* 0x000fc60007f5e0ff */
[----:B------:R-:W-:Y:S04]  /*30080*/  STL [R1+0x5e4], R18 ;  /* 0x0005e41201007387 */ /* 0x000fe80000100800 */
[----:B------:R-:W-:Y:S01]  /*30090*/  STL [R1+0x608], R2 ;  /* 0x0006080201007387 */ /* 0x000fe20000100800 */
[----:B------:R-:W-:-:S03]  /*300a0*/  IMAD.X R17, R9, 0x1, R17, P3 ;  /* 0x0000000109117824 */ /* 0x000fc600018e0611 */
[----:B0-----:R-:W4:Y:S04]  /*300b0*/  LDL.LU R3, [R1+0x650] ;  /* 0x0006500001037983 */ /* 0x001f280000300800 */
[----:B------:R0:W4:Y:S01]  /*300c0*/  @!P4 LDG.E.U8 R52, desc[UR22][R10.64] ;  /* 0x000000160a34c981 */ /* 0x000122000c1e1100 */
[----:B------:R-:W-:-:S03]  /*300d0*/  IMAD.X R13, R9, 0x1, R13, P2 ;  /* 0x00000001090d7824 */ /* 0x000fc600010e060d */
[----:B------:R1:W-:Y:S01]  /*300e0*/  STL [R1+0x5ec], R17 ;  /* 0x0005ec1101007387 */ /* 0x0003e20000100800 */
[----:B0-----:R-:W-:Y:S02]  /*300f0*/  @!P4 IMAD.MOV.U32 R11, RZ, RZ, R17 ;  /* 0x000000ffff0bc224 */ /* 0x001fe400078e0011 */
[----:B------:R-:W-:Y:S01]  /*30100*/  @!P4 IMAD.MOV.U32 R10, RZ, RZ, R6 ;  /* 0x000000ffff0ac224 */ /* 0x000fe200078e0006 */
[----:B-1----:R-:W4:Y:S04]  /*30110*/  LDL.LU R17, [R1+0x644] ;  /* 0x0006440001117983 */ /* 0x002f280000300800 */
[----:B------:R0:W-:Y:S01]  /*30120*/  STL [R1+0x604], R13 ;  /* 0x0006040d01007387 */ /* 0x0001e20000100800 */
[----:B------:R-:W-:-:S03]  /*30130*/  IADD3 R0, P2, PT, R8, R0, RZ ;  /* 0x0000000008007210 */ /* 0x000fc60007f5e0ff */
[----:B------:R-:W4:Y:S04]  /*30140*/  LDL.LU R6, [R1+0x668] ;  /* 0x0006680001067983 */ /* 0x000f280000300800 */
[----:B------:R-:W4:Y:S04]  /*30150*/  LDL.LU R20, [R1+0x64c] ;  /* 0x00064c0001147983 */ /* 0x000f280000300800 */
[----:B------:R-:W4:Y:S04]  /*30160*/  LDL.LU R19, [R1+0x664] ;  /* 0x0006640001137983 */ /* 0x000f280000300800 */
[----:B------:R1:W4:Y:S04]  /*30170*/  @!P4 LDG.E.U8 R50, desc[UR22][R10.64] ;  /* 0x000000160a32c981 */ /* 0x000328000c1e1100 */
[----:B------:R-:W-:Y:S01]  /*30180*/  STL [R1+0x610], R0 ;  /* 0x0006100001007387 */ /* 0x000fe20000100800 */
[----:B-1----:R-:W-:-:S03]  /*30190*/  @!P4 IMAD.MOV.U32 R10, RZ, RZ, R2 ;  /* 0x000000ffff0ac224 */ /* 0x002fc600078e0002 */
[----:B------:R-:W4:Y:S01]  /*301a0*/  LDL.LU R2, [R1+0x670] ;  /* 0x0006700001027983 */ /* 0x000f220000300800 */
[----:B------:R-:W-:Y:S01]  /*301b0*/  PRMT R48, RZ, 0x7610, R48 ;  /* 0x00007610ff307816 */ /* 0x000fe20000000030 */
[----:B------:R-:W-:-:S05]  /*301c0*/  @!P4 IMAD.MOV.U32 R11, RZ, RZ, R13 ;  /* 0x000000ffff0bc224 */ /* 0x000fca00078e000d */
[----:B------:R1:W4:Y:S02]  /*301d0*/  @!P4 LDG.E.U8 R48, desc[UR22][R10.64] ;  /* 0x000000160a30c981 */ /* 0x000324000c1e1100 */
[----:B-1----:R-:W-:Y:S02]  /*301e0*/  PRMT R10, RZ, 0x7610, R10 ;  /* 0x00007610ff0a7816 */ /* 0x002fe4000000000a */
[----:B------:R-:W-:Y:S02]  /*301f0*/  PRMT R11, RZ, 0x7610, R11 ;  /* 0x00007610ff0b7816 */ /* 0x000fe4000000000b */
[----:B---3--:R-:W-:-:S05]  /*30200*/  IADD3 R14, P3, PT, R8, R14, RZ ;  /* 0x0000000e080e7210 */ /* 0x008fca0007f7e0ff */
[----:B------:R-:W-:Y:S01]  /*30210*/  STL [R1+0x628], R14 ;  /* 0x0006280e01007387 */ /* 0x000fe20000100800 */
[----:B--2---:R-:W-:-:S04]  /*30220*/  IMAD.X R12, R9, 0x1, R12, P2 ;  /* 0x00000001090c7824 */ /* 0x004fc800010e060c */
[----:B0-----:R-:W-:Y:S01]  /*30230*/  @!P4 IMAD.MOV.U32 R13, RZ, RZ, R12 ;  /* 0x000000ffff0dc224 */ /* 0x001fe200078e000c */
[----:B------:R0:W-:Y:S01]  /*30240*/  STL [R1+0x60c], R12 ;  /* 0x00060c0c01007387 */ /* 0x0001e20000100800 */
[----:B----4-:R-:W-:Y:S01]  /*30250*/  IADD3 R4, P2, PT, R8, R4, RZ ;  /* 0x0000000408047210 */ /* 0x010fe20007f5e0ff */
[----:B0-----:R-:W-:Y:S02]  /*30260*/  @!P4 IMAD.MOV.U32 R12, RZ, RZ, R0 ;  /* 0x000000ffff0cc224 */ /* 0x001fe400078e0000 */
[C---:B------:R-:W-:Y:S02]  /*30270*/  IMAD.X R15, R9.reuse, 0x1, R15, P3 ;  /* 0x00000001090f7824 */ /* 0x040fe400018e060f */
[----:B------:R-:W-:Y:S01]  /*30280*/  STL [R1+0x630], R4 ;  /* 0x0006300401007387 */ /* 0x000fe20000100800 */
[----:B------:R-:W-:-:S03]  /*30290*/  IMAD.X R7, R9, 0x1, R7, P2 ;  /* 0x0000000109077824 */ /* 0x000fc600010e0607 */
[----:B------:R-:W2:Y:S04]  /*302a0*/  LDL.LU R0, [R1+0x688] ;  /* 0x0006880001007983 */ /* 0x000ea80000300800 */
[----:B------:R0:W-:Y:S01]  /*302b0*/  STL [R1+0x624], R15 ;  /* 0x0006240f01007387 */ /* 0x0001e20000100800 */
[----:B------:R-:W-:-:S03]  /*302c0*/  IADD3 R16, P2, PT, R8, R16, RZ ;  /* 0x0000001008107210 */ /* 0x000fc60007f5e0ff */
[----:B------:R1:W3:Y:S04]  /*302d0*/  @!P4 LDG.E.U8 R10, desc[UR22][R12.64] ;  /* 0x000000160c0ac981 */ /* 0x0002e8000c1e1100 */
[----:B------:R-:W4:Y:S04]  /*302e0*/  LDL.LU R18, [R1+0x66c] ;  /* 0x00066c0001127983 */ /* 0x000f280000300800 */
[----:B------:R0:W3:Y:S01]  /*302f0*/  @!P4 LDG.E.U8 R11, desc[UR22][R14.64] ;  /* 0x000000160e0bc981 */ /* 0x0000e2000c1e1100 */
[----:B-1----:R-:W-:-:S03]  /*30300*/  PRMT R12, RZ, 0x7610, R12 ;  /* 0x00007610ff0c7816 */ /* 0x002fc6000000000c */
[----:B------:R1:W-:Y:S01]  /*30310*/  STL [R1+0x62c], R7 ;  /* 0x00062c0701007387 */ /* 0x0003e20000100800 */
[----:B------:R-:W-:Y:S02]  /*30320*/  PRMT R13, RZ, 0x7610, R13 ;  /* 0x00007610ff0d7816 */ /* 0x000fe4000000000d */
[----:B------:R-:W-:Y:S01]  /*30330*/  IADD3 R3, P3, PT, R8, R3, RZ ;  /* 0x0000000308037210 */ /* 0x000fe20007f7e0ff */
[----:B0-----:R-:W-:Y:S02]  /*30340*/  @!P4 IMAD.MOV.U32 R14, RZ, RZ, R4 ;  /* 0x000000ffff0ec224 */ /* 0x001fe400078e0004 */
[----:B------:R-:W-:Y:S01]  /*30350*/  @!P4 IMAD.MOV.U32 R15, RZ, RZ, R7 ;  /* 0x000000ffff0fc224 */ /* 0x000fe200078e0007 */
[----:B------:R-:W3:Y:S04]  /*30360*/  LDL.LU R4, [R1+0x684] ;  /* 0x0006840001047983 */ /* 0x000ee80000300800 */
[----:B------:R-:W3:Y:S04]  /*30370*/  LDL.LU R27, [R1+0x68c] ;  /* 0x00068c00011b7983 */ /* 0x000ee80000300800 */
[----:B------:R0:W-:Y:S04]  /*30380*/  STL [R1+0x648], R16 ;  /* 0x0006481001007387 */ /* 0x0001e80000100800 */
[----:B------:R-:W3:Y:S01]  /*30390*/  LDL.LU R23, [R1+0x690] ;  /* 0x0006900001177983 */ /* 0x000ee20000300800 */
[----:B------:R-:W-:-:S03]  /*303a0*/  IMAD.X R17, R9, 0x1, R17, P2 ;  /* 0x0000000109117824 */ /* 0x000fc600010e0611 */
[----:B-1----:R-:W3:Y:S04]  /*303b0*/  LDL.LU R7, [R1+0x6a8] ;  /* 0x0006a80001077983 */ /* 0x002ee80000300800 */
[----:B------:R1:W3:Y:S01]  /*303c0*/  @!P4 LDG.E.U8 R12, desc[UR22][R14.64] ;  /* 0x000000160e0cc981 */ /* 0x0002e2000c1e1100 */
[----:B------:R-:W-:-:S03]  /*303d0*/  IADD3 R6, P2, PT, R8, R6, RZ ;  /* 0x0000000608067210 */ /* 0x000fc60007f5e0ff */
[----:B------:R-:W-:Y:S01]  /*303e0*/  STL [R1+0x650], R3 ;  /* 0x0006500301007387 */ /* 0x000fe20000100800 */
[----:B------:R-:W-:-:S03]  /*303f0*/  IMAD.X R20, R9, 0x1, R20, P3 ;  /* 0x0000000109147824 */ /* 0x000fc600018e0614 */
[----:B------:R0:W-:Y:S01]  /*30400*/  STL [R1+0x644], R17 ;  /* 0x0006441101007387 */ /* 0x0001e20000100800 */
[----:B-1----:R-:W-:Y:S01]  /*30410*/  PRMT R14, RZ, 0x7610, R14 ;  /* 0x00007610ff0e7816 */ /* 0x002fe2000000000e */
[----:B------:R-:W-:Y:S02]  /*30420*/  IMAD.X R19, R9, 0x1, R19, P2 ;  /* 0x0000000109137824 */ /* 0x000fe400010e0613 */
[----:B------:R0:W3:Y:S04]  /*30430*/  @!P4 LDG.E.U8 R13, desc[UR22][R16.64] ;  /* 0x00000016100dc981 */ /* 0x0000e8000c1e1100 */
[----:B------:R1:W-:Y:S01]  /*30440*/  STL [R1+0x668], R6 ;  /* 0x0006680601007387 */ /* 0x0003e20000100800 */
[----:B0-----:R-:W-:Y:S02]  /*30450*/  @!P4 IMAD.MOV.U32 R16, RZ, RZ, R3 ;  /* 0x000000ffff10c224 */ /* 0x001fe400078e0003 */
[----:B------:R-:W-:Y:S01]  /*30460*/  @!P4 IMAD.MOV.U32 R17, RZ, RZ, R20 ;  /* 0x000000ffff11c224 */ /* 0x000fe200078e0014 */
[----:B------:R-:W-:Y:S01]  /*30470*/  STL [R1+0x64c], R20 ;  /* 0x00064c1401007387 */ /* 0x000fe20000100800 */
[----:B------:R-:W-:-:S03]  /*30480*/  IADD3 R2, P2, PT, R8, R2, RZ ;  /* 0x0000000208027210 */ /* 0x000fc60007f5e0ff */
[----:B------:R-:W3:Y:S04]  /*30490*/  LDL.LU R22, [R1+0x6a4] ;  /* 0x0006a40001167983 */ /* 0x000ee80000300800 */
[----:B------:R0:W-:Y:S04]  /*304a0*/  STL [R1+0x664], R19 ;  /* 0x0006641301007387 */ /* 0x0001e80000100800 */
[----:B------:R0:W3:Y:S04]  /*304b0*/  @!P4 LDG.E.U8 R14, desc[UR22][R16.64] ;  /* 0x00000016100ec981 */ /* 0x0000e8000c1e1100 */
[----:B------:R-:W3:Y:S01]  /*304c0*/  LDL.LU R3, [R1+0x6b0] ;  /* 0x0006b00001037983 */ /* 0x000ee20000300800 */
[----:B0-----:R-:W-:-:S03]  /*304d0*/  @!P4 IMAD.MOV.U32 R16, RZ, RZ, R6 ;  /* 0x000000ffff10c224 */ /* 0x001fc600078e0006 */
[----:B-1----:R-:W3:Y:S04]  /*304e0*/  LDL.LU R6, [R1+0x6ac] ;  /* 0x0006ac0001067983 */ /* 0x002ee80000300800 */
[----:B------:R-:W3:Y:S04]  /*304f0*/  LDL.LU R25, [R1+0x6c4] ;  /* 0x0006c40001197983 */ /* 0x000ee80000300800 */
[----:B------:R-:W-:Y:S04]  /*30500*/  STL [R1+0x670], R2 ;  /* 0x0006700201007387 */ /* 0x000fe80000100800 */
[----:B------:R-:W3:Y:S01]  /*30510*/  LDL.LU R24, [R1+0x6c8] ;  /* 0x0006c80001187983 */ /* 0x000ee20000300800 */
[----:B------:R-:W-:Y:S01]  /*30520*/  PRMT R15, RZ, 0x7610, R15 ;  /* 0x00007610ff0f7816 */ /* 0x000fe2000000000f */
[----:B------:R-:W-:-:S05]  /*30530*/  @!P4 IMAD.MOV.U32 R17, RZ, RZ, R19 ;  /* 0x000000ffff11c224 */ /* 0x000fca00078e0013 */
[----:B------:R0:W3:Y:S02]  /*30540*/  @!P4 LDG.E.U8 R15, desc[UR22][R16.64] ;  /* 0x00000016100fc981 */ /* 0x0000e4000c1e1100 */
[----:B0-----:R-:W-:Y:S02]  /*30550*/  PRMT R17, RZ, 0x7610, R17 ;  /* 0x00007610ff117816 */ /* 0x001fe40000000011 */
[----:B--2---:R-:W-:-:S05]  /*30560*/  IADD3 R0, P3, PT, R8, R0, RZ ;  /* 0x0000000008007210 */ /* 0x004fca0007f7e0ff */
[----:B------:R-:W-:Y:S01]  /*30570*/  STL [R1+0x688], R0 ;  /* 0x0006880001007387 */ /* 0x000fe20000100800 */
[----:B----4-:R-:W-:-:S04]  /*30580*/  IMAD.X R18, R9, 0x1, R18, P2 ;  /* 0x0000000109127824 */ /* 0x010fc800010e0612 */
[----:B------:R-:W-:Y:S01]  /*30590*/  @!P4 IMAD.MOV.U32 R19, RZ, RZ, R18 ;  /* 0x000000ffff13c224 */ /* 0x000fe200078e0012 */
[----:B------:R0:W-:Y:S01]  /*305a0*/  STL [R1+0x66c], R18 ;  /* 0x00066c1201007387 */ /* 0x0001e20000100800 */
[----:B------:R-:W-:Y:S02]  /*305b0*/  @!P4 IMAD.MOV.U32 R20, RZ, RZ, R0 ;  /* 0x000000ffff14c224 */ /* 0x000fe400078e0000 */
[----:B0-----:R-:W-:Y:S02]  /*305c0*/  @!P4 IMAD.MOV.U32 R18, RZ, RZ, R2 ;  /* 0x000000ffff12c224 */ /* 0x001fe400078e0002 */
[----:B---3--:R-:W-:-:S04]  /*305d0*/  IMAD.X R4, R9, 0x1, R4, P3 ;  /* 0x0000000109047824 */ /* 0x008fc800018e0604 */
[----:B------:R-:W-:-:S05]  /*305e0*/  @!P4 IMAD.MOV.U32 R21, RZ, RZ, R4 ;  /* 0x000000ffff15c224 */ /* 0x000fca00078e0004 */
[----:B------:R0:W2:Y:S01]  /*305f0*/  @!P4 LDG.E.U8 R17, desc[UR22][R20.64] ;  /* 0x000000161411c981 */ /* 0x0000a2000c1e1100 */
[----:B------:R-:W-:-:S05]  /*30600*/  IADD3 R23, P2, PT, R8, R23, RZ ;  /* 0x0000001708177210 */ /* 0x000fca0007f5e0ff */
[----:B------:R-:W-:Y:S01]  /*30610*/  IMAD.X R27, R9, 0x1, R27, P2 ;  /* 0x00000001091b7824 */ /* 0x000fe200010e061b */
[----:B------:R-:W-:Y:S01]  /*30620*/  STL [R1+0x690], R23 ;  /* 0x0006901701007387 */ /* 0x000fe20000100800 */
[----:B------:R-:W-:-:S03]  /*30630*/  IADD3 R7, P2, PT, R8, R7, RZ ;  /* 0x0000000708077210 */ /* 0x000fc60007f5e0ff */
[----:B------:R-:W3:Y:S04]  /*30640*/  LDL.LU R2, [R1+0x6d0] ;  /* 0x0006d00001027983 */ /* 0x000ee80000300800 */
[----:B------:R1:W-:Y:S01]  /*30650*/  STL [R1+0x684], R4 ;  /* 0x0006840401007387 */ /* 0x0003e20000100800 */
[----:B0-----:R-:W-:-:S03]  /*30660*/  @!P4 IMAD.MOV.U32 R20, RZ, RZ, R23 ;  /* 0x000000ffff14c224 */ /* 0x001fc600078e0017 */
[----:B-1----:R-:W4:Y:S04]  /*30670*/  LDL.LU R4, [R1+0x6cc] ;  /* 0x0006cc0001047983 */ /* 0x002f280000300800 */
[----:B------:R-:W-:Y:S04]  /*30680*/  STL [R1+0x68c], R27 ;  /* 0x00068c1b01007387 */ /* 0x000fe80000100800 */
[----:B------:R-:W2:Y:S04]  /*30690*/  LDL.LU R26, [R1+0x6e4] ;  /* 0x0006e400011a7983 */ /* 0x000ea80000300800 */
[----:B------:R-:W2:Y:S01]  /*306a0*/  LDL.LU R0, [R1+0x6e8] ;  /* 0x0006e80001007983 */ /* 0x000ea20000300800 */
[----:B------:R-:W-:-:S03]  /*306b0*/  IMAD.X R22, R9, 0x1, R22, P2 ;  /* 0x0000000109167824 */ /* 0x000fc600010e0616 */
[----:B------:R-:W2:Y:S01]  /*306c0*/  LDL.LU R28, [R1+0x6ec] ;  /* 0x0006ec00011c7983 */ /* 0x000ea20000300800 */
[----:B------:R-:W-:-:S03]  /*306d0*/  @!P4 IMAD.MOV.U32 R23, RZ, RZ, R22 ;  /* 0x000000ffff17c224 */ /* 0x000fc600078e0016 */
[----:B------:R-:W-:Y:S01]  /*306e0*/  STL [R1+0x6a8], R7 ;  /* 0x0006a80701007387 */ /* 0x000fe20000100800 */
[----:B------:R-:W-:-:S05]  /*306f0*/  IADD3 R3, P3, PT, R8, R3, RZ ;  /* 0x0000000308037210 */ /* 0x000fca0007f7e0ff */
[----:B------:R-:W-:Y:S04]  /*30700*/  STL [R1+0x6b0], R3 ;  /* 0x0006b00301007387 */ /* 0x000fe80000100800 */
[----:B------:R0:W-:Y:S01]  /*30710*/  STL [R1+0x6a4], R22 ;  /* 0x0006a41601007387 */ /* 0x0001e20000100800 */
[----:B------:R-:W-:Y:S01]  /*30720*/  IADD3 R24, P2, PT, R8, R24, RZ ;  /* 0x0000001808187210 */ /* 0x000fe20007f5e0ff */
[----:B0-----:R-:W-:-:S04]  /*30730*/  @!P4 IMAD.MOV.U32 R22, RZ, RZ, R7 ;  /* 0x000000ffff16c224 */ /* 0x001fc800078e0007 */
[----:B------:R-:W-:Y:S04]  /*30740*/  STL [R1+0x6c8], R24 ;  /* 0x0006c81801007387 */ /* 0x000fe80000100800 */
[----:B------:R-:W2:Y:S01]  /*30750*/  LDL.LU R7, [R1+0x6f0] ;  /* 0x0006f00001077983 */ /* 0x000ea20000300800 */
[----:B------:R-:W-:Y:S01]  /*30760*/  PRMT R16, RZ, 0x7610, R16 ;  /* 0x00007610ff107816 */ /* 0x000fe20000000010 */
[----:B------:R-:W-:-:S05]  /*30770*/  IMAD.X R6, R9, 0x1, R6, P3 ;  /* 0x0000000109067824 */ /* 0x000fca00018e0606 */
[----:B------:R0:W2:Y:S01]  /*30780*/  @!P4 LDG.E.U8 R16, desc[UR22][R18.64] ;  /* 0x000000161210c981 */ /* 0x0000a2000c1e1100 */
[----:B------:R-:W-:Y:S02]  /*30790*/  @!P4 IMAD.MOV.U32 R21, RZ, RZ, R27 ;  /* 0x000000ffff15c224 */ /* 0x000fe400078e001b */
[----:B------:R-:W-:Y:S01]  /*307a0*/  IMAD.X R25, R9, 0x1, R25, P2 ;  /* 0x0000000109197824 */ /* 0x000fe200010e0619 */
[----:B0-----:R-:W-:Y:S02]  /*307b0*/  PRMT R19, RZ, 0x7610, R19 ;  /* 0x00007610ff137816 */ /* 0x001fe40000000013 */
[----:B------:R-:W-:Y:S01]  /*307c0*/  PRMT R18, RZ, 0x7610, R18 ;  /* 0x00007610ff127816 */ /* 0x000fe20000000012 */
[----:B------:R0:W-:Y:S04]  /*307d0*/  STL [R1+0x6ac], R6 ;  /* 0x0006ac0601007387 */ /* 0x0001e80000100800 */
[----:B------:R1:W2:Y:S04]  /*307e0*/  @!P4 LDG.E.U8 R19, desc[UR22][R22.64] ;  /* 0x000000161613c981 */ /* 0x0002a8000c1e1100 */
[----:B------:R0:W2:Y:S01]  /*307f0*/  @!P4 LDG.E.U8 R18, desc[UR22][R20.64] ;  /* 0x000000161412c981 */ /* 0x0000a2000c1e1100 */
[----:B-1----:R-:W-:-:S03]  /*30800*/  @!P4 IMAD.MOV.U32 R23, RZ, RZ, R6 ;  /* 0x000000ffff17c224 */ /* 0x002fc600078e0006 */
[----:B0-----:R-:W2:Y:S01]  /*30810*/  LDL.LU R6, [R1+0x704] ;  /* 0x0007040001067983 */ /* 0x001ea20000300800 */
[----:B------:R-:W-:Y:S01]  /*30820*/  @!P4 IMAD.MOV.U32 R22, RZ, RZ, R3 ;  /* 0x000000ffff16c224 */ /* 0x000fe200078e0003 */
[----:B------:R-:W-:Y:S02]  /*30830*/  PRMT R20, RZ, 0x7610, R20 ;  /* 0x00007610ff147816 */ /* 0x000fe40000000014 */
[----:B------:R0:W-:Y:S04]  /*30840*/  STL [R1+0x6c4], R25 ;  /* 0x0006c41901007387 */ /* 0x0001e80000100800 */
[----:B------:R-:W2:Y:S04]  /*30850*/  LDL.LU R3, [R1+0x708] ;  /* 0x0007080001037983 */ /* 0x000ea80000300800 */
[----:B------:R-:W2:Y:S04]  /*30860*/  LDL.LU R33, [R1+0x70c] ;  /* 0x00070c0001217983 */ /* 0x000ea80000300800 */
[----:B------:R-:W2:Y:S04]  /*30870*/  LDL.LU R31, [R1+0x710] ;  /* 0x00071000011f7983 */ /* 0x000ea80000300800 */
[----:B------:R1:W2:Y:S02]  /*30880*/  @!P4 LDG.E.U8 R20, desc[UR22][R22.64] ;  /* 0x000000161614c981 */ /* 0x0002a4000c1e1100 */
[----:B-1----:R-:W-:-:S02]  /*30890*/  @!P4 IMAD.MOV.U32 R23, RZ, RZ, R25 ;  /* 0x000000ffff17c224 */ /* 0x002fc400078e0019 */
[----:B------:R-:W-:Y:S01]  /*308a0*/  @!P4 IMAD.MOV.U32 R22, RZ, RZ, R24 ;  /* 0x000000ffff16c224 */ /* 0x000fe200078e0018 */
[----:B---3--:R-:W-:-:S05]  /*308b0*/  IADD3 R2, P2, PT, R8, R2, RZ ;  /* 0x0000000208027210 */ /* 0x008fca0007f5e0ff */
[----:B------:R-:W-:Y:S01]  /*308c0*/  STL [R1+0x6d0], R2 ;  /* 0x0006d00201007387 */ /* 0x000fe20000100800 */
[----:B------:R-:W-:Y:S02]  /*308d0*/  @!P4 IMAD.MOV.U32 R24, RZ, RZ, R2 ;  /* 0x000000ffff18c224 */ /* 0x000fe400078e0002 */
[----:B----4-:R-:W-:-:S04]  /*308e0*/  IMAD.X R4, R9, 0x1, R4, P2 ;  /* 0x0000000109047824 */ /* 0x010fc800010e0604 */
[----:B0-----:R-:W-:Y:S01]  /*308f0*/  @!P4 IMAD.MOV.U32 R25, RZ, RZ, R4 ;  /* 0x000000ffff19c224 */ /* 0x001fe200078e0004 */
[----:B--2---:R-:W-:-:S05]  /*30900*/  IADD3 R0, P3, PT, R8, R0, RZ ;  /* 0x0000000008007210 */ /* 0x004fca0007f7e0ff */
[----:B------:R-:W-:Y:S01]  /*30910*/  IMAD.X R26, R9, 0x1, R26, P3 ;  /* 0x00000001091a7824 */ /* 0x000fe200018e061a */
[----:B------:R-:W-:Y:S04]  /*30920*/  STL [R1+0x6e8], R0 ;  /* 0x0006e80001007387 */ /* 0x000fe80000100800 */
[----:B------:R0:W-:Y:S01]  /*30930*/  STL [R1+0x6cc], R4 ;  /* 0x0006cc0401007387 */ /* 0x0001e20000100800 */
[----:B------:R-:W-:Y:S01]  /*30940*/  @!P4 IMAD.MOV.U32 R27, RZ, RZ, R26 ;  /* 0x000000ffff1bc224 */ /* 0x000fe200078e001a */
[----:B------:R-:W-:-:S05]  /*30950*/  IADD3 R7, P2, PT, R8, R7, RZ ;  /* 0x0000000708077210 */ /* 0x000fca0007f5e0ff */
[----:B------:R-:W-:Y:S04]  /*30960*/  STL [R1+0x6f0], R7 ;  /* 0x0006f00701007387 */ /* 0x000fe80000100800 */
[----:B0-----:R-:W2:Y:S04]  /*30970*/  LDL.LU R4, [R1+0x724] ;  /* 0x0007240001047983 */ /* 0x001ea80000300800 */
[----:B------:R0:W-:Y:S04]  /*30980*/  STL [R1+0x6e4], R26 ;  /* 0x0006e41a01007387 */ /* 0x0001e80000100800 */
[----:B------:R-:W3:Y:S04]  /*30990*/  LDL.LU R2, [R1+0x728] ;  /* 0x0007280001027983 */ /* 0x000ee80000300800 */
[----:B------:R-:W4:Y:S01]  /*309a0*/  LDL.LU R30, [R1+0x72c] ;  /* 0x00072c00011e7983 */ /* 0x000f220000300800 */
[----:B0-----:R-:W-:-:S03]  /*309b0*/  @!P4 IMAD.MOV.U32 R26, RZ, RZ, R0 ;  /* 0x000000ffff1ac224 */ /* 0x001fc600078e0000 */
[----:B------:R-:W4:Y:S01]  /*309c0*/  LDL.LU R0, [R1+0x730] ;  /* 0x0007300001007983 */ /* 0x000f220000300800 */
[----:B------:R-:W-:Y:S01]  /*309d0*/  PRMT R21, RZ, 0x7610, R21 ;  /* 0x00007610ff157816 */ /* 0x000fe20000000015 */
[----:B------:R-:W-:-:S05]  /*309e0*/  IMAD.X R28, R9, 0x1, R28, P2 ;  /* 0x00000001091c7824 */ /* 0x000fca00010e061c */
[----:B------:R0:W4:Y:S02]  /*309f0*/  @!P4 LDG.E.U8 R21, desc[UR22][R22.64] ;  /* 0x000000161615c981 */ /* 0x000124000c1e1100 */
[----:B0-----:R-:W-:Y:S02]  /*30a00*/  PRMT R22, RZ, 0x7610, R22 ;  /* 0x00007610ff167816 */ /* 0x001fe40000000016 */
[C---:B------:R-:W-:Y:S02]  /*30a10*/  IADD3 R3, P3, PT, R8.reuse, R3, RZ ;  /* 0x0000000308037210 */ /* 0x040fe40007f7e0ff */
[----:B------:R-:W-:Y:S01]  /*30a20*/  PRMT R23, RZ, 0x7610, R23 ;  /* 0x00007610ff177816 */ /* 0x000fe20000000017 */
[----:B------:R0:W-:Y:S02]  /*30a30*/  STL [R1+0x6ec], R28 ;  /* 0x0006ec1c01007387 */ /* 0x0001e40000100800 */
[----:B------:R-:W-:Y:S02]  /*30a40*/  IMAD.X R6, R9, 0x1, R6, P3 ;  /* 0x0000000109067824 */ /* 0x000fe400018e0606 */
[----:B------:R1:W4:Y:S01]  /*30a50*/  @!P4 LDG.E.U8 R22, desc[UR22][R24.64] ;  /* 0x000000161816c981 */ /* 0x000322000c1e1100 */
[----:B------:R-:W-:Y:S01]  /*30a60*/  IADD3 R31, P2, PT, R8, R31, RZ ;  /* 0x0000001f081f7210 */ /* 0x000fe20007f5e0ff */
[----:B------:R-:W-:-:S02]  /*30a70*/  @!P4 IMAD.MOV.U32 R29, RZ, RZ, R6 ;  /* 0x000000ffff1dc224 */ /* 0x000fc400078e0006 */
[----:B------:R0:W4:Y:S02]  /*30a80*/  @!P4 LDG.E.U8 R23, desc[UR22][R26.64] ;  /* 0x000000161a17c981 */ /* 0x000124000c1e1100 */
[----:B------:R-:W-:Y:S02]  /*30a90*/  IMAD.X R33, R9, 0x1, R33, P2 ;  /* 0x0000000109217824 */ /* 0x000fe400010e0621 */
[----:B------:R-:W4:Y:S01]  /*30aa0*/  LDL.LU R32, [R1+0x744] ;  /* 0x0007440001207983 */ /* 0x000f220000300800 */
[----:B-1----:R-:W-:Y:S02]  /*30ab0*/  PRMT R24, RZ, 0x7610, R24 ;  /* 0x00007610ff187816 */ /* 0x002fe40000000018 */
[----:B------:R-:W-:Y:S01]  /*30ac0*/  PRMT R25, RZ, 0x7610, R25 ;  /* 0x00007610ff197816 */ /* 0x000fe20000000019 */
[----:B------:R-:W-:Y:S01]  /*30ad0*/  STL [R1+0x708], R3 ;  /* 0x0007080301007387 */ /* 0x000fe20000100800 */
[----:B0-----:R-:W-:Y:S02]  /*30ae0*/  @!P4 IMAD.MOV.U32 R26, RZ, RZ, R7 ;  /* 0x000000ffff1ac224 */ /* 0x001fe400078e0007 */
[----:B------:R-:W-:Y:S01]  /*30af0*/  @!P4 IMAD.MOV.U32 R27, RZ, RZ, R28 ;  /* 0x000000ffff1bc224 */ /* 0x000fe200078e001c */
[----:B------:R-:W4:Y:S01]  /*30b00*/  LDL.LU R7, [R1+0x748] ;  /* 0x0007480001077983 */ /* 0x000f220000300800 */
[----:B------:R-:W-:-:S03]  /*30b10*/  @!P4 IMAD.MOV.U32 R28, RZ, RZ, R3 ;  /* 0x000000ffff1cc224 */ /* 0x000fc600078e0003 */
[----:B------:R-:W-:Y:S04]  /*30b20*/  STL [R1+0x710], R31 ;  /* 0x0007101f01007387 */ /* 0x000fe80000100800 */
[----:B------:R0:W4:Y:S04]  /*30b30*/  @!P4 LDG.E.U8 R24, desc[UR22][R26.64] ;  /* 0x000000161a18c981 */ /* 0x000128000c1e1100 */
[----:B------:R1:W-:Y:S04]  /*30b40*/  STL [R1+0x704], R6 ;  /* 0x0007040601007387 */ /* 0x0003e80000100800 */
[----:B------:R-:W-:Y:S01]  /*30b50*/  STL [R1+0x70c], R33 ;  /* 0x00070c2101007387 */ /* 0x000fe20000100800 */
[----:B0-----:R-:W-:-:S03]  /*30b60*/  PRMT R26, RZ, 0x7610, R26 ;  /* 0x00007610ff1a7816 */ /* 0x001fc6000000001a */
[----:B------:R0:W4:Y:S04]  /*30b70*/  @!P4 LDG.E.U8 R25, desc[UR22][R28.64] ;  /* 0x000000161c19c981 */ /* 0x000128000c1e1100 */
[----:B-1----:R-:W4:Y:S04]  /*30b80*/  LDL.LU R6, [R1+0x74c] ;  /* 0x00074c0001067983 */ /* 0x002f280000300800 */
[----:B------:R-:W4:Y:S01]  /*30b90*/  LDL.LU R3, [R1+0x750] ;  /* 0x0007500001037983 */ /* 0x000f220000300800 */
[----:B0-----:R-:W-:Y:S02]  /*30ba0*/  @!P4 IMAD.MOV.U32 R28, RZ, RZ, R31 ;  /* 0x000000ffff1cc224 */ /* 0x001fe400078e001f */
[----:B------:R-:W-:-:S05]  /*30bb0*/  @!P4 IMAD.MOV.U32 R29, RZ, RZ, R33 ;  /* 0x000000ffff1dc224 */ /* 0x000fca00078e0021 */
[----:B------:R0:W4:Y:S01]  /*30bc0*/  @!P4 LDG.E.U8 R26, desc[UR22][R28.64] ;  /* 0x000000161c1ac981 */ /* 0x000122000c1e1100 */
[----:B---3--:R-:W-:-:S05]  /*30bd0*/  IADD3 R2, P2, PT, R8, R2, RZ ;  /* 0x0000000208027210 */ /* 0x008fca0007f5e0ff */
[C---:B--2---:R-:W-:Y:S01]  /*30be0*/  IMAD.X R4, R9.reuse, 0x1, R4, P2 ;  /* 0x0000000109047824 */ /* 0x044fe200010e0604 */
[----:B------:R-:W-:Y:S01]  /*30bf0*/  STL [R1+0x728], R2 ;  /* 0x0007280201007387 */ /* 0x000fe20000100800 */
[----:B----4-:R-:W-:Y:S02]  /*30c00*/  IADD3 R0, P2, PT, R8, R0, RZ ;  /* 0x0000000008007210 */ /* 0x010fe40007f5e0ff */
[----:B0-----:R-:W-:Y:S01]  /*30c10*/  @!P4 IMAD.MOV.U32 R29, RZ, RZ, R4 ;  /* 0x000000ffff1dc224 */ /* 0x001fe200078e0004 */
[----:B------:R-:W2:Y:S04]  /*30c20*/  LDL.LU R34, [R1+0x764] ;  /* 0x0007640001227983 */ /* 0x000ea80000300800 */
[----:B------:R0:W-:Y:S01]  /*30c30*/  STL [R1+0x724], R4 ;  /* 0x0007240401007387 */ /* 0x0001e20000100800 */
[----:B------:R-:W-:-:S02]  /*30c40*/  IMAD.X R30, R9, 0x1, R30, P2 ;  /* 0x00000001091e7824 */ /* 0x000fc400010e061e */
[----:B------:R-:W-:Y:S01]  /*30c50*/  @!P4 IMAD.MOV.U32 R28, RZ, RZ, R2 ;  /* 0x000000ffff1cc224 */ /* 0x000fe200078e0002 */
[----:B0-----:R-:W3:Y:S01]  /*30c60*/  LDL.LU R4, [R1+0x768] ;  /* 0x0007680001047983 */ /* 0x001ee20000300800 */
[----:B------:R-:W-:-:S03]  /*30c70*/  @!P4 IMAD.MOV.U32 R31, RZ, RZ, R30 ;  /* 0x000000ffff1fc224 */ /* 0x000fc600078e001e */
[----:B------:R-:W4:Y:S04]  /*30c80*/  LDL.LU R2, [R1+0x76c] ;  /* 0x00076c0001027983 */ /* 0x000f280000300800 */
[----:B------:R-:W-:Y:S04]  /*30c90*/  STL [R1+0x730], R0 ;  /* 0x0007300001007387 */ /* 0x000fe80000100800 */
[----:B------:R0:W-:Y:S02]  /*30ca0*/  STL [R1+0x72c], R30 ;  /* 0x00072c1e01007387 */ /* 0x0001e40000100800 */
[----:B0-----:R-:W-:-:S02]  /*30cb0*/  @!P4 IMAD.MOV.U32 R30, RZ, RZ, R0 ;  /* 0x000000ffff1ec224 */ /* 0x001fc400078e0000 */
[----:B------:R-:W4:Y:S01]  /*30cc0*/  LDL.LU R0, [R1+0x770] ;  /* 0x0007700001007983 */ /* 0x000f220000300800 */
[----:B------:R-:W-:Y:S02]  /*30cd0*/  PRMT R27, RZ, 0x7610, R27 ;  /* 0x00007610ff1b7816 */ /* 0x000fe4000000001b */
[----:B------:R-:W-:-:S04]  /*30ce0*/  IADD3 R7, P2, PT, R8, R7, RZ ;  /* 0x0000000708077210 */ /* 0x000fc80007f5e0ff */
[----:B------:R0:W4:Y:S01]  /*30cf0*/  @!P4 LDG.E.U8 R27, desc[UR22][R28.64] ;  /* 0x000000161c1bc981 */ /* 0x000122000c1e1100 */
[----:B------:R-:W-:-:S03]  /*30d00*/  IMAD.X R32, R9, 0x1, R32, P2 ;  /* 0x0000000109207824 */ /* 0x000fc600010e0620 */
[----:B------:R1:W-:Y:S01]  /*30d10*/  STL [R1+0x748], R7 ;  /* 0x0007480701007387 */ /* 0x0003e20000100800 */
[----:B0-----:R-:W-:-:S03]  /*30d20*/  PRMT R28, RZ, 0x7610, R28 ;  /* 0x00007610ff1c7816 */ /* 0x001fc6000000001c */
[----:B------:R0:W-:Y:S01]  /*30d30*/  STL [R1+0x744], R32 ;  /* 0x0007442001007387 */ /* 0x0001e20000100800 */
[----:B------:R-:W-:-:S03]  /*30d40*/  PRMT R29, RZ, 0x7610, R29 ;  /* 0x00007610ff1d7816 */ /* 0x000fc6000000001d */
[----:B------:R-:W4:Y:S04]  /*30d50*/  LDL.LU R36, [R1+0x784] ;  /* 0x0007840001247983 */ /* 0x000f280000300800 */
[----:B------:R0:W4:Y:S01]  /*30d60*/  @!P4 LDG.E.U8 R28, desc[UR22][R30.64] ;  /* 0x000000161e1cc981 */ /* 0x000122000c1e1100 */
[----:B------:R-:W-:Y:S01]  /*30d70*/  IADD3 R3, P2, PT, R8, R3, RZ ;  /* 0x0000000308037210 */ /* 0x000fe20007f5e0ff */
[----:B0-----:R-:W-:Y:S02]  /*30d80*/  @!P4 IMAD.MOV.U32 R30, RZ, RZ, R7 ;  /* 0x000000ffff1ec224 */ /* 0x001fe400078e0007 */
[----:B------:R-:W-:Y:S01]  /*30d90*/  @!P4 IMAD.MOV.U32 R31, RZ, RZ, R32 ;  /* 0x000000ffff1fc224 */ /* 0x000fe200078e0020 */
[----:B-1----:R-:W4:Y:S01]  /*30da0*/  LDL.LU R7, [R1+0x788] ;  /* 0x0007880001077983 */ /* 0x002f220000300800 */
[----:B------:R-:W-:-:S03]  /*30db0*/  IMAD.X R6, R9, 0x1, R6, P2 ;  /* 0x0000000109067824 */ /* 0x000fc600010e0606 */
[----:B------:R0:W4:Y:S01]  /*30dc0*/  @!P4 LDG.E.U8 R29, desc[UR22][R30.64] ;  /* 0x000000161e1dc981 */ /* 0x000122000c1e1100 */
[----:B------:R-:W-:-:S03]  /*30dd0*/  @!P4 IMAD.MOV.U32 R33, RZ, RZ, R6 ;  /* 0x000000ffff21c224 */ /* 0x000fc600078e0006 */
[----:B------:R-:W-:Y:S01]  /*30de0*/  STL [R1+0x750], R3 ;  /* 0x0007500301007387 */ /* 0x000fe20000100800 */
[----:B------:R-:W-:-:S03]  /*30df0*/  @!P4 IMAD.MOV.U32 R32, RZ, RZ, R3 ;  /* 0x000000ffff20c224 */ /* 0x000fc600078e0003 */
[----:B------:R1:W-:Y:S01]  /*30e00*/  STL [R1+0x74c], R6 ;  /* 0x00074c0601007387 */ /* 0x0003e20000100800 */
[----:B0-----:R-:W-:-:S06]  /*30e10*/  PRMT R30, RZ, 0x7610, R30 ;  /* 0x00007610ff1e7816 */ /* 0x001fcc000000001e */
[----:B------:R0:W4:Y:S04]  /*30e20*/  @!P4 LDG.E.U8 R30, desc[UR22][R32.64] ;  /* 0x00000016201ec981 */ /* 0x000128000c1e1100 */
[----:B-1----:R-:W4:Y:S04]  /*30e30*/  LDL.LU R6, [R1+0x78c] ;  /* 0x00078c0001067983 */ /* 0x002f280000300800 */
[----:B------:R-:W4:Y:S01]  /*30e40*/  LDL.LU R3, [R1+0x790] ;  /* 0x0007900001037983 */ /* 0x000f220000300800 */
[----:B---3--:R-:W-:-:S05]  /*30e50*/  IADD3 R4, P2, PT, R8, R4, RZ ;  /* 0x0000000408047210 */ /* 0x008fca0007f5e0ff */
[----:B--2---:R-:W-:Y:S01]  /*30e60*/  IMAD.X R34, R9, 0x1, R34, P2 ;  /* 0x0000000109227824 */ /* 0x004fe200010e0622 */
[----:B------:R1:W-:Y:S01]  /*30e70*/  STL [R1+0x768], R4 ;  /* 0x0007680401007387 */ /* 0x0003e20000100800 */
[----:B0-----:R-:W-:-:S03]  /*30e80*/  @!P4 IMAD.MOV.U32 R32, RZ, RZ, R4 ;  /* 0x000000ffff20c224 */ /* 0x001fc600078e0004 */
[----:B------:R0:W-:Y:S04]  /*30e90*/  STL [R1+0x764], R34 ;  /* 0x0007642201007387 */ /* 0x0001e80000100800 */
[----:B------:R-:W2:Y:S04]  /*30ea0*/  LDL.LU R38, [R1+0x7a4] ;  /* 0x0007a40001267983 */ /* 0x000ea80000300800 */
[----:B-1----:R-:W3:Y:S01]  /*30eb0*/  LDL.LU R4, [R1+0x7a8] ;  /* 0x0007a80001047983 */ /* 0x002ee20000300800 */
[----:B----4-:R-:W-:-:S05]  /*30ec0*/  IADD3 R0, P2, PT, R8, R0, RZ ;  /* 0x0000000008007210 */ /* 0x010fca0007f5e0ff */
[----:B------:R-:W-:Y:S01]  /*30ed0*/  IMAD.X R2, R9, 0x1, R2, P2 ;  /* 0x0000000109027824 */ /* 0x000fe200010e0602 */
[----:B------:R-:W-:Y:S01]  /*30ee0*/  STL [R1+0x770], R0 ;  /* 0x0007700001007387 */ /* 0x000fe20000100800 */
[----:B------:R-:W-:Y:S02]  /*30ef0*/  @!P4 IMAD.MOV.U32 R33, RZ, RZ, R34 ;  /* 0x000000ffff21c224 */ /* 0x000fe400078e0022 */
[----:B------:R-:W-:Y:S01]  /*30f00*/  @!P4 IMAD.MOV.U32 R35, RZ, RZ, R2 ;  /* 0x000000ffff23c224 */ /* 0x000fe200078e0002 */
[----:B------:R1:W-:Y:S01]  /*30f10*/  STL [R1+0x76c], R2 ;  /* 0x00076c0201007387 */ /* 0x0003e20000100800 */
[----:B0-----:R-:W-:-:S03]  /*30f20*/  @!P4 IMAD.MOV.U32 R34, RZ, RZ, R0 ;  /* 0x000000ffff22c224 */ /* 0x001fc600078e0000 */
[----:B-1----:R-:W4:Y:S04]  /*30f30*/  LDL.LU R2, [R1+0x7ac] ;  /* 0x0007ac0001027983 */ /* 0x002f280000300800 */
[----:B------:R-:W4:Y:S01]  /*30f40*/  LDL.LU R0, [R1+0x7b0] ;  /* 0x0007b00001007983 */ /* 0x000f220000300800 */
[----:B------:R-:W-:-:S06]  /*30f50*/  PRMT R31, RZ, 0x7610, R31 ;  /* 0x00007610ff1f7816 */ /* 0x000fcc000000001f */
[----:B------:R0:W4:Y:S01]  /*30f60*/  @!P4 LDG.E.U8 R31, desc[UR22][R32.64] ;  /* 0x00000016201fc981 */ /* 0x000122000c1e1100 */
[----:B------:R-:W-:Y:S02]  /*30f70*/  IADD3 R7, P2, PT, R8, R7, RZ ;  /* 0x0000000708077210 */ /* 0x000fe40007f5e0ff */
[----:B0-----:R-:W-:-:S03]  /*30f80*/  PRMT R32, RZ, 0x7610, R32 ;  /* 0x00007610ff207816 */ /* 0x001fc60000000020 */
[----:B------:R-:W-:Y:S01]  /*30f90*/  IMAD.X R36, R9, 0x1, R36, P2 ;  /* 0x0000000109247824 */ /* 0x000fe200010e0624 */
[----:B------:R-:W-:Y:S02]  /*30fa0*/  PRMT R33, RZ, 0x7610, R33 ;  /* 0x00007610ff217816 */ /* 0x000fe40000000021 */
[----:B------:R0:W4:Y:S04]  /*30fb0*/  @!P4 LDG.E.U8 R32, desc[UR22][R34.64] ;  /* 0x000000162220c981 */ /* 0x000128000c1e1100 */
[----:B------:R1:W-:Y:S01]  /*30fc0*/  STL [R1+0x788], R7 ;  /* 0x0007880701007387 */ /* 0x0003e20000100800 */
[----:B0-----:R-:W-:Y:S02]  /*30fd0*/  @!P4 IMAD.MOV.U32 R34, RZ, RZ, R7 ;  /* 0x000000ffff22c224 */ /* 0x001fe400078e0007 */
[----:B------:R-:W-:Y:S01]  /*30fe0*/  @!P4 IMAD.MOV.U32 R35, RZ, RZ, R36 ;  /* 0x000000ffff23c224 */ /* 0x000fe200078e0024 */
[----:B------:R0:W-:Y:S04]  /*30ff0*/  STL [R1+0x784], R36 ;  /* 0x0007842401007387 */ /* 0x0001e80000100800 */
[----:B-1----:R-:W4:Y:S01]  /*31000*/  LDL.LU R7, [R1+0x7c4] ;  /* 0x0007c40001077983 */ /* 0x002f220000300800 */
[----:B------:R-:W-:-:S03]  /*31010*/  IADD3 R3, P2, PT, R8, R3, RZ ;  /* 0x0000000308037210 */ /* 0x000fc60007f5e0ff */
[----:B------:R1:W4:Y:S02]  /*31020*/  @!P4 LDG.E.U8 R33, desc[UR22][R34.64] ;  /* 0x000000162221c981 */ /* 0x000324000c1e1100 */
[----:B------:R-:W-:Y:S02]  /*31030*/  IMAD.X R6, R9, 0x1, R6, P2 ;  /* 0x0000000109067824 */ /* 0x000fe400010e0606 */
[----:B------:R1:W-:Y:S01]  /*31040*/  STL [R1+0x790], R3 ;  /* 0x0007900301007387 */ /* 0x0003e20000100800 */
[----:B0-----:R-:W-:Y:S02]  /*31050*/  @!P4 IMAD.MOV.U32 R36, RZ, RZ, R3 ;  /* 0x000000ffff24c224 */ /* 0x001fe400078e0003 */
[----:B------:R-:W-:Y:S01]  /*31060*/  @!P4 IMAD.MOV.U32 R37, RZ, RZ, R6 ;  /* 0x000000ffff25c224 */ /* 0x000fe200078e0006 */
[----:B------:R0:W-:Y:S01]  /*31070*/  STL [R1+0x78c], R6 ;  /* 0x00078c0601007387 */ /* 0x0001e20000100800 */
[----:B-1----:R-:W-:-:S03]  /*31080*/  PRMT R34, RZ, 0x7610, R34 ;  /* 0x00007610ff227816 */ /* 0x002fc60000000022 */
[----:B------:R-:W4:Y:S04]  /*31090*/  LDL.LU R3, [R1+0x7c8] ;  /* 0x0007c80001037983 */ /* 0x000f280000300800 */
[----:B0-----:R-:W4:Y:S04]  /*310a0*/  LDL.LU R6, [R1+0x7cc] ;  /* 0x0007cc0001067983 */ /* 0x001f280000300800 */
[----:B------:R0:W4:Y:S01]  /*310b0*/  @!P4 LDG.E.U8 R34, desc[UR22][R36.64] ;  /* 0x000000162422c981 */ /* 0x000122000c1e1100 */
[----:B---3--:R-:W-:-:S05]  /*310c0*/  IADD3 R4, P2, PT, R8, R4, RZ ;  /* 0x0000000408047210 */ /* 0x008fca0007f5e0ff */
[----:B--2---:R-:W-:Y:S01]  /*310d0*/  IMAD.X R38, R9, 0x1, R38, P2 ;  /* 0x0000000109267824 */ /* 0x004fe200010e0626 */
[----:B------:R1:W-:Y:S01]  /*310e0*/  STL [R1+0x7a8], R4 ;  /* 0x0007a80401007387 */ /* 0x0003e20000100800 */
[----:B0-----:R-:W-:-:S03]  /*310f0*/  @!P4 IMAD.MOV.U32 R36, RZ, RZ, R4 ;  /* 0x000000ffff24c224 */ /* 0x001fc600078e0004 */
[----:B------:R0:W-:Y:S04]  /*31100*/  STL [R1+0x7a4], R38 ;  /* 0x0007a42601007387 */ /* 0x0001e80000100800 */
[----:B-1----:R-:W2:Y:S01]  /*31110*/  LDL.LU R4, [R1+0x7d0] ;  /* 0x0007d00001047983 */ /* 0x002ea20000300800 */
[----:B------:R-:W-:Y:S01]  /*31120*/  @!P4 IMAD.MOV.U32 R37, RZ, RZ, R38 ;  /* 0x000000ffff25c224 */ /* 0x000fe200078e0026 */
[----:B----4-:R-:W-:-:S05]  /*31130*/  IADD3 R0, P2, PT, R8, R0, RZ ;  /* 0x0000000008007210 */ /* 0x010fca0007f5e0ff */
[----:B------:R-:W-:Y:S01]  /*31140*/  IMAD.X R2, R9, 0x1, R2, P2 ;  /* 0x0000000109027824 */ /* 0x000fe200010e0602 */
[----:B------:R-:W-:Y:S01]  /*31150*/  STL [R1+0x7b0], R0 ;  /* 0x0007b00001007387 */ /* 0x000fe20000100800 */
[----:B0-----:R-:W-:Y:S02]  /*31160*/  @!P4 IMAD.MOV.U32 R38, RZ, RZ, R0 ;  /* 0x000000ffff26c224 */ /* 0x001fe400078e0000 */
[----:B------:R-:W-:Y:S01]  /*31170*/  @!P4 IMAD.MOV.U32 R39, RZ, RZ, R2 ;  /* 0x000000ffff27c224 */ /* 0x000fe200078e0002 */
[----:B------:R0:W-:Y:S04]  /*31180*/  STL [R1+0x7ac], R2 ;  /* 0x0007ac0201007387 */ /* 0x0001e80000100800 */
[----:B0-----:R-:W3:Y:S04]  /*31190*/  LDL.LU R2, [R1+0x7e4] ;  /* 0x0007e40001027983 */ /* 0x001ee80000300800 */
[----:B------:R-:W4:Y:S01]  /*311a0*/  LDL.LU R0, [R1+0x7e8] ;  /* 0x0007e80001007983 */ /* 0x000f220000300800 */
[----:B------:R-:W-:-:S06]  /*311b0*/  PRMT R35, RZ, 0x7610, R35 ;  /* 0x00007610ff237816 */ /* 0x000fcc0000000023 */
[----:B------:R0:W3:Y:S02]  /*311c0*/  @!P4 LDG.E.U8 R35, desc[UR22][R36.64] ;  /* 0x000000162423c981 */ /* 0x0000e4000c1e1100 */
[----:B0-----:R-:W-:-:S06]  /*311d0*/  PRMT R36, RZ, 0x7610, R36 ;  /* 0x00007610ff247816 */ /* 0x001fcc0000000024 */
[----:B------:R0:W3:Y:S01]  /*311e0*/  @!P4 LDG.E.U8 R36, desc[UR22][R38.64] ;  /* 0x000000162624c981 */ /* 0x0000e2000c1e1100 */
[----:B------:R-:W-:-:S05]  /*311f0*/  IADD3 R3, P2, PT, R8, R3, RZ ;  /* 0x0000000308037210 */ /* 0x000fca0007f5e0ff */
[----:B------:R-:W-:Y:S01]  /*31200*/  IMAD.X R7, R9, 0x1, R7, P2 ;  /* 0x0000000109077824 */ /* 0x000fe200010e0607 */
[----:B------:R-:W-:Y:S01]  /*31210*/  STL [R1+0x7c8], R3 ;  /* 0x0007c80301007387 */ /* 0x000fe20000100800 */
[----:B0-----:R-:W-:Y:S02]  /*31220*/  @!P4 IMAD.MOV.U32 R38, RZ, RZ, R3 ;  /* 0x000000ffff26c224 */ /* 0x001fe400078e0003 */
[----:B------:R-:W-:Y:S01]  /*31230*/  @!P4 IMAD.MOV.U32 R39, RZ, RZ, R7 ;  /* 0x000000ffff27c224 */ /* 0x000fe200078e0007 */
[----:B------:R0:W-:Y:S01]  /*31240*/  STL [R1+0x7c4], R7 ;  /* 0x0007c40701007387 */ /* 0x0001e20000100800 */
[----:B------:R-:W-:-:S06]  /*31250*/  PRMT R37, RZ, 0x7610, R37 ;  /* 0x00007610ff257816 */ /* 0x000fcc0000000025 */
[----:B------:R1:W3:Y:S04]  /*31260*/  @!P4 LDG.E.U8 R37, desc[UR22][R38.64] ;  /* 0x000000162625c981 */ /* 0x0002e8000c1e1100 */
[----:B0-----:R-:W3:Y:S04]  /*31270*/  LDL.LU R7, [R1+0x7ec] ;  /* 0x0007ec0001077983 */ /* 0x001ee80000300800 */
[----:B------:R-:W3:Y:S01]  /*31280*/  LDL.LU R3, [R1+0x7f0] ;  /* 0x0007f00001037983 */ /* 0x000ee20000300800 */
[----:B-1----:R-:W-:Y:S02]  /*31290*/  PRMT R38, RZ, 0x7610, R38 ;  /* 0x00007610ff267816 */ /* 0x002fe40000000026 */
[----:B--2---:R-:W-:-:S05]  /*312a0*/  IADD3 R4, P2, PT, R8, R4, RZ ;  /* 0x0000000408047210 */ /* 0x004fca0007f5e0ff */
[----:B------:R-:W-:Y:S01]  /*312b0*/  IMAD.X R6, R9, 0x1, R6, P2 ;  /* 0x0000000109067824 */ /* 0x000fe200010e0606 */
[----:B------:R-:W-:Y:S01]  /*312c0*/  STL [R1+0x7d0], R4 ;  /* 0x0007d00401007387 */ /* 0x000fe20000100800 */
[----:B------:R-:W-:Y:S02]  /*312d0*/  @!P4 IMAD.MOV.U32 R40, RZ, RZ, R4 ;  /* 0x000000ffff28c224 */ /* 0x000fe400078e0004 */
[----:B------:R-:W-:Y:S01]  /*312e0*/  @!P4 IMAD.MOV.U32 R41, RZ, RZ, R6 ;  /* 0x000000ffff29c224 */ /* 0x000fe200078e0006 */
[----:B------:R0:W-:Y:S04]  /*312f0*/  STL [R1+0x7cc], R6 ;  /* 0x0007cc0601007387 */ /* 0x0001e80000100800 */
[----:B------:R1:W2:Y:S04]  /*31300*/  @!P4 LDG.E.U8 R38, desc[UR22][R40.64] ;  /* 0x000000162826c981 */ /* 0x0002a8000c1e1100 */
[----:B0-----:R-:W2:Y:S04]  /*31310*/  LDL.LU R6, [R1+0x804] ;  /* 0x0008040001067983 */ /* 0x001ea80000300800 */
[----:B------:R-:W2:Y:S01]  /*31320*/  LDL.LU R4, [R1+0x808] ;  /* 0x0008080001047983 */ /* 0x000ea20000300800 */
[----:B----4-:R-:W-:-:S05]  /*31330*/  IADD3 R0, P2, PT, R8, R0, RZ ;  /* 0x0000000008007210 */ /* 0x010fca0007f5e0ff */
[----:B---3--:R-:W-:Y:S01]  /*31340*/  IMAD.X R2, R9, 0x1, R2, P2 ;  /* 0x0000000109027824 */ /* 0x008fe200010e0602 */
[----:B------:R-:W-:Y:S01]  /*31350*/  STL [R1+0x7e8], R0 ;  /* 0x0007e80001007387 */ /* 0x000fe20000100800 */
[----:B-1----:R-:W-:Y:S02]  /*31360*/  @!P4 IMAD.MOV.U32 R40, RZ, RZ, R0 ;  /* 0x000000ffff28c224 */ /* 0x002fe400078e0000 */
[----:B------:R-:W-:Y:S01]  /*31370*/  @!P4 IMAD.MOV.U32 R41, RZ, RZ, R2 ;  /* 0x000000ffff29c224 */ /* 0x000fe200078e0002 */
[----:B------:R0:W-:Y:S04]  /*31380*/  STL [R1+0x7e4], R2 ;  /* 0x0007e40201007387 */ /* 0x0001e80000100800 */
[----:B0-----:R-:W3:Y:S04]  /*31390*/  LDL.LU R2, [R1+0x80c] ;  /* 0x00080c0001027983 */ /* 0x001ee80000300800 */
[----:B------:R-:W4:Y:S01]  /*313a0*/  LDL.LU R0, [R1+0x810] ;  /* 0x0008100001007983 */ /* 0x000f220000300800 */
[----:B------:R-:W-:-:S06]  /*313b0*/  PRMT R39, RZ, 0x7610, R39 ;  /* 0x00007610ff277816 */ /* 0x000fcc0000000027 */
[----:B------:R0:W3:Y:S02]  /*313c0*/  @!P4 LDG.E.U8 R39, desc[UR22][R40.64] ;  /* 0x000000162827c981 */ /* 0x0000e4000c1e1100 */
[----:B0-----:R-:W-:Y:S02]  /*313d0*/  PRMT R40, RZ, 0x7610, R40 ;  /* 0x00007610ff287816 */ /* 0x001fe40000000028 */
[----:B------:R-:W-:-:S05]  /*313e0*/  IADD3 R3, P2, PT, R8, R3, RZ ;  /* 0x0000000308037210 */ /* 0x000fca0007f5e0ff */
[----:B------:R-:W-:Y:S01]  /*313f0*/  IMAD.X R7, R9, 0x1, R7, P2 ;  /* 0x0000000109077824 */ /* 0x000fe200010e0607 */
[----:B------:R-:W-:Y:S01]  /*31400*/  STL [R1+0x7f0], R3 ;  /* 0x0007f00301007387 */ /* 0x000fe20000100800 */
[----:B------:R-:W-:Y:S02]  /*31410*/  @!P4 IMAD.MOV.U32 R42, RZ, RZ, R3 ;  /* 0x000000ffff2ac224 */ /* 0x000fe400078e0003 */
[----:B------:R-:W-:Y:S01]  /*31420*/  @!P4 IMAD.MOV.U32 R43, RZ, RZ, R7 ;  /* 0x000000ffff2bc224 */ /* 0x000fe200078e0007 */
[----:B------:R0:W-:Y:S04]  /*31430*/  STL [R1+0x7ec], R7 ;  /* 0x0007ec0701007387 */ /* 0x0001e80000100800 */
[----:B------:R-:W3:Y:S04]  /*31440*/  LDL.LU R46, [R1+0x824] ;  /* 0x00082400012e7983 */ /* 0x000ee80000300800 */
[----:B------:R1:W3:Y:S04]  /*31450*/  @!P4 LDG.E.U8 R40, desc[UR22][R42.64] ;  /* 0x000000162a28c981 */ /* 0x0002e8000c1e1100 */
[----:B0-----:R-:W3:Y:S01]  /*31460*/  LDL.LU R7, [R1+0x828] ;  /* 0x0008280001077983 */ /* 0x001ee20000300800 */
[----:B------:R-:W-:Y:S01]  /*31470*/  IMAD.MOV.U32 R3, RZ, RZ, R44 ;  /* 0x000000ffff037224 */ /* 0x000fe200078e002c */
        /* <DEDUP_REMOVED lines=8> */
[----:B----4-:R-:W-:-:S05]  /*31500*/  IADD3 R0, P2, PT, R8, R0, RZ ;  /* 0x0000000008007210 */ /* 0x010fca0007f5e0ff */
[----:B---3--:R-:W-:Y:S01]  /*31510*/  IMAD.X R2, R9, 0x1, R2, P2 ;  /* 0x0000000109027824 */ /* 0x008fe200010e0602 */
[----:B------:R-:W-:Y:S01]  /*31520*/  STL [R1+0x810], R0 ;  /* 0x0008100001007387 */ /* 0x000fe20000100800 */
[----:B------:R-:W-:Y:S02]  /*31530*/  @!P4 IMAD.MOV.U32 R44, RZ, RZ, R0 ;  /* 0x000000ffff2cc224 */ /* 0x000fe400078e0000 */
[----:B------:R-:W-:Y:S01]  /*31540*/  @!P4 IMAD.MOV.U32 R45, RZ, RZ, R2 ;  /* 0x000000ffff2dc224 */ /* 0x000fe200078e0002 */
[----:B------:R0:W-:Y:S04]  /*31550*/  STL [R1+0x80c], R2 ;  /* 0x00080c0201007387 */ /* 0x0001e80000100800 */
[----:B0-----:R-:W3:Y:S04]  /*31560*/  LDL.LU R2, [R1+0x844] ;  /* 0x0008440001027983 */ /* 0x001ee80000300800 */
[----:B------:R-:W4:Y:S01]  /*31570*/  LDL.LU R0, [R1+0x848] ;  /* 0x0008480001007983 */ /* 0x000f220000300800 */
[----:B------:R-:W-:-:S06]  /*31580*/  PRMT R41, RZ, 0x7610, R41 ;  /* 0x00007610ff297816 */ /* 0x000fcc0000000029 */
[----:B------:R0:W3:Y:S02]  /*31590*/  @!P4 LDG.E.U8 R41, desc[UR22][R42.64] ;  /* 0x000000162a29c981 */ /* 0x0000e4000c1e1100 */
[----:B0-----:R-:W-:Y:S02]  /*315a0*/  PRMT R42, RZ, 0x7610, R42 ;  /* 0x00007610ff2a7816 */ /* 0x001fe4000000002a */
[----:B------:R-:W-:-:S04]  /*315b0*/  PRMT R43, RZ, 0x7610, R43 ;  /* 0x00007610ff2b7816 */ /* 0x000fc8000000002b */
[----:B------:R0:W3:Y:S01]  /*315c0*/  @!P4 LDG.E.U8 R42, desc[UR22][R44.64] ;  /* 0x000000162c2ac981 */ /* 0x0000e2000c1e1100 */
[----:B------:R-:W-:-:S05]  /*315d0*/  IADD3 R7, P2, PT, R8, R7, RZ ;  /* 0x0000000708077210 */ /* 0x000fca0007f5e0ff */
[----:B------:R-:W-:Y:S01]  /*315e0*/  IMAD.X R46, R9, 0x1, R46, P2 ;  /* 0x00000001092e7824 */ /* 0x000fe200010e062e */
[----:B------:R1:W-:Y:S01]  /*315f0*/  STL [R1+0x828], R7 ;  /* 0x0008280701007387 */ /* 0x0003e20000100800 */
[----:B0-----:R-:W-:-:S03]  /*31600*/  @!P4 IMAD.MOV.U32 R44, RZ, RZ, R7 ;  /* 0x000000ffff2cc224 */ /* 0x001fc600078e0007 */
[----:B------:R0:W-:Y:S04]  /*31610*/  STL [R1+0x824], R46 ;  /* 0x0008242e01007387 */ /* 0x0001e80000100800 */
[----:B------:R-:W3:Y:S01]  /*31620*/  LDL.LU R84, [R1+0x84c] ;  /* 0x00084c0001547983 */ /* 0x000ee20000300800 */
[----:B------:R-:W-:-:S03]  /*31630*/  @!P4 IMAD.MOV.U32 R45, RZ, RZ, R46 ;  /* 0x000000ffff2dc224 */ /* 0x000fc600078e002e */
[----:B-1----:R-:W3:Y:S04]  /*31640*/  LDL.LU R7, [R1+0x850] ;  /* 0x0008500001077983 */ /* 0x002ee80000300800 */
[----:B------:R1:W3:Y:S02]  /*31650*/  @!P4 LDG.E.U8 R43, desc[UR22][R44.64] ;  /* 0x000000162c2bc981 */ /* 0x0002e4000c1e1100 */
[----:B-1----:R-:W-:Y:S02]  /*31660*/  PRMT R44, RZ, 0x7610, R44 ;  /* 0x00007610ff2c7816 */ /* 0x002fe4000000002c */
[----:B--2---:R-:W-:-:S05]  /*31670*/  IADD3 R4, P2, PT, R8, R4, RZ ;  /* 0x0000000408047210 */ /* 0x004fca0007f5e0ff */
[----:B------:R-:W-:Y:S01]  /*31680*/  IMAD.X R6, R9, 0x1, R6, P2 ;  /* 0x0000000109067824 */ /* 0x000fe200010e0606 */
[----:B------:R-:W-:Y:S01]  /*31690*/  STL [R1+0x830], R4 ;  /* 0x0008300401007387 */ /* 0x000fe20000100800 */
[----:B0-----:R-:W-:Y:S02]  /*316a0*/  @!P4 IMAD.MOV.U32 R46, RZ, RZ, R4 ;  /* 0x000000ffff2ec224 */ /* 0x001fe400078e0004 */
        /* <DEDUP_REMOVED lines=13> */
[----:B------:R-:W-:-:S02]  /*31780*/  PRMT R45, RZ, 0x7610, R45 ;  /* 0x00007610ff2d7816 */ /* 0x000fc4000000002d */
[----:B------:R-:W-:-:S04]  /*31790*/  PRMT R49, RZ, 0x7610, R49 ;  /* 0x00007610ff317816 */ /* 0x000fc80000000031 */
[----:B------:R0:W3:Y:S01]  /*317a0*/  @!P4 LDG.E.U8 R45, desc[UR22][R46.64] ;  /* 0x000000162e2dc981 */ /* 0x0000e2000c1e1100 */
[----:B------:R-:W-:-:S05]  /*317b0*/  IADD3 R7, P2, PT, R8, R7, RZ ;  /* 0x0000000708077210 */ /* 0x000fca0007f5e0ff */
[----:B------:R-:W-:Y:S01]  /*317c0*/  IMAD.X R84, R9, 0x1, R84, P2 ;  /* 0x0000000109547824 */ /* 0x000fe200010e0654 */
[----:B------:R-:W-:Y:S01]  /*317d0*/  STL [R1+0x850], R7 ;  /* 0x0008500701007387 */ /* 0x000fe20000100800 */
[----:B0-----:R-:W-:Y:S02]  /*317e0*/  @!P4 IMAD.MOV.U32 R46, RZ, RZ, R7 ;  /* 0x000000ffff2ec224 */ /* 0x001fe400078e0007 */
[----:B------:R-:W-:Y:S01]  /*317f0*/  @!P4 IMAD.MOV.U32 R47, RZ, RZ, R84 ;  /* 0x000000ffff2fc224 */ /* 0x000fe200078e0054 */
[----:B------:R0:W-:Y:S04]  /*31800*/  STL [R1+0x84c], R84 ;  /* 0x00084c5401007387 */ /* 0x0001e80000100800 */
[----:B------:R1:W3:Y:S04]  /*31810*/  @!P4 LDG.E.U8 R49, desc[UR22][R46.64] ;  /* 0x000000162e31c981 */ /* 0x0002e8000c1e1100 */
[----:B0-----:R-:W3:Y:S04]  /*31820*/  LDL.LU R84, [R1+0x884] ;  /* 0x0008840001547983 */ /* 0x001ee80000300800 */
[----:B------:R-:W3:Y:S01]  /*31830*/  LDL.LU R7, [R1+0x888] ;  /* 0x0008880001077983 */ /* 0x000ee20000300800 */
[----:B------:R-:W-:-:S02]  /*31840*/  PRMT R51, RZ, 0x7610, R51 ;  /* 0x00007610ff337816 */ /* 0x000fc40000000033 */
[----:B--2---:R-:W-:-:S05]  /*31850*/  IADD3 R4, P2, PT, R8, R4, RZ ;  /* 0x0000000408047210 */ /* 0x004fca0007f5e0ff */
[----:B------:R-:W-:Y:S01]  /*31860*/  IMAD.X R6, R9, 0x1, R6, P2 ;  /* 0x0000000109067824 */ /* 0x000fe200010e0606 */
[----:B------:R-:W-:Y:S01]  /*31870*/  STL [R1+0x868], R4 ;  /* 0x0008680401007387 */ /* 0x000fe20000100800 */
[----:B-1----:R-:W-:Y:S02]  /*31880*/  @!P4 IMAD.MOV.U32 R46, RZ, RZ, R4 ;  /* 0x000000ffff2ec224 */ /* 0x002fe400078e0004 */
        /* <DEDUP_REMOVED lines=108> */
[----:B------:R-:W-:Y:S04]  /*31f50*/  STL [R1+0x928], R7 ;  /* 0x0009280701007387 */ /* 0x000fe80000100800 */
[----:B------:R1:W-:Y:S04]  /*31f60*/  STL [R1+0x924], R84 ;  /* 0x0009245401007387 */ /* 0x0003e80000100800 */
[----:B------:R-:W3:Y:S04]  /*31f70*/  LDL.LU R88, [R1+0x974] ;  /* 0x0009740001587983 */ /* 0x000ee80000300800 */
[----:B------:R-:W3:Y:S01]  /*31f80*/  LDL.LU R86, [R1+0x978] ;  /* 0x0009780001567983 */ /* 0x000ee20000300800 */
[----:B0-----:R-:W-:-:S02]  /*31f90*/  @!P4 IMAD.MOV.U32 R46, RZ, RZ, R7 ;  /* 0x000000ffff2ec224 */ /* 0x001fc400078e0007 */
[----:B------:R-:W-:Y:S01]  /*31fa0*/  @!P4 IMAD.MOV.U32 R47, RZ, RZ, R84 ;  /* 0x000000ffff2fc224 */ /* 0x000fe200078e0054 */
[----:B------:R-:W-:-:S04]  /*31fb0*/  PRMT R75, RZ, 0x7610, R75 ;  /* 0x00007610ff4b7816 */ /* 0x000fc8000000004b */
[----:B------:R0:W3:Y:S01]  /*31fc0*/  @!P4 LDG.E.U8 R73, desc[UR22][R46.64] ;  /* 0x000000162e49c981 */ /* 0x0000e2000c1e1100 */
[----:B--2---:R-:W-:-:S05]  /*31fd0*/  IADD3 R4, P2, PT, R8, R4, RZ ;  /* 0x0000000408047210 */ /* 0x004fca0007f5e0ff */
[----:B------:R-:W-:Y:S01]  /*31fe0*/  IMAD.X R6, R9, 0x1, R6, P2 ;  /* 0x0000000109067824 */ /* 0x000fe200010e0606 */
[----:B------:R-:W-:Y:S04]  /*31ff0*/  STL [R1+0x948], R4 ;  /* 0x0009480401007387 */ /* 0x000fe80000100800 */
[----:B------:R2:W-:Y:S04]  /*32000*/  STL [R1+0x944], R6 ;  /* 0x0009440601007387 */ /* 0x0005e80000100800 */
[----:B-1----:R-:W3:Y:S04]  /*32010*/  LDL.LU R84, [R1+0x98c] ;  /* 0x00098c0001547983 */ /* 0x002ee80000300800 */
[----:B------:R-:W3:Y:S01]  /*32020*/  LDL.LU R7, [R1+0x990] ;  /* 0x0009900001077983 */ /* 0x000ee20000300800 */
[----:B0-----:R-:W-:-:S02]  /*32030*/  @!P4 IMAD.MOV.U32 R46, RZ, RZ, R4 ;  /* 0x000000ffff2ec224 */ /* 0x001fc400078e0004 */
[----:B------:R-:W-:Y:S02]  /*32040*/  @!P4 IMAD.MOV.U32 R47, RZ, RZ, R6 ;  /* 0x000000ffff2fc224 */ /* 0x000fe400078e0006 */
[----:B--2---:R-:W2:Y:S04]  /*32050*/  LDL.LU R6, [R1+0x90c] ;  /* 0x00090c0001067983 */ /* 0x004ea80000300800 */
[----:B------:R-:W2:Y:S04]  /*32060*/  LDL.LU R4, [R1+0x910] ;  /* 0x0009100001047983 */ /* 0x000ea80000300800 */
[----:B------:R0:W2:Y:S01]  /*32070*/  @!P4 LDG.E.U8 R75, desc[UR22][R46.64] ;  /* 0x000000162e4bc981 */ /* 0x0000a2000c1e1100 */
[----:B----4-:R-:W-:-:S05]  /*32080*/  IADD3 R0, P2, PT, R8, R0, RZ ;  /* 0x0000000008007210 */ /* 0x010fca0007f5e0ff */
[----:B---3--:R-:W-:Y:S01]  /*32090*/  IMAD.X R2, R9, 0x1, R2, P2 ;  /* 0x0000000109027824 */ /* 0x008fe200010e0602 */
[----:B------:R-:W-:Y:S01]  /*320a0*/  STL [R1+0x960], R0 ;  /* 0x0009600001007387 */ /* 0x000fe20000100800 */
[----:B0-----:R-:W-:Y:S02]  /*320b0*/  @!P4 IMAD.MOV.U32 R46, RZ, RZ, R0 ;  /* 0x000000ffff2ec224 */ /* 0x001fe400078e0000 */
        /* <DEDUP_REMOVED lines=8> */
[----:B------:R-:W-:Y:S02]  /*32140*/  IMAD.X R88, R9, 0x1, R88, P2 ;  /* 0x0000000109587824 */ /* 0x000fe400010e0658 */
[----:B0-----:R-:W-:Y:S02]  /*32150*/  @!P4 IMAD.MOV.U32 R46, RZ, RZ, R86 ;  /* 0x000000ffff2ec224 */ /* 0x001fe400078e0056 */
[----:B------:R-:W-:Y:S01]  /*32160*/  @!P4 IMAD.MOV.U32 R47, RZ, RZ, R88 ;  /* 0x000000ffff2fc224 */ /* 0x000fe200078e0058 */
[----:B------:R-:W-:Y:S01]  /*32170*/  PRMT R81, RZ, 0x7610, R81 ;  /* 0x00007610ff517816 */ /* 0x000fe20000000051 */
[----:B------:R0:W-:Y:S04]  /*32180*/  STL [R1+0x978], R86 ;  /* 0x0009785601007387 */ /* 0x0001e80000100800 */
[----:B------:R1:W3:Y:S04]  /*32190*/  @!P4 LDG.E.U8 R79, desc[UR22][R46.64] ;  /* 0x000000162e4fc981 */ /* 0x0002e8000c1e1100 */
[----:B------:R0:W-:Y:S01]  /*321a0*/  STL [R1+0x974], R88 ;  /* 0x0009745801007387 */ /* 0x0001e20000100800 */
[----:B------:R-:W-:-:S02]  /*321b0*/  PRMT R83, RZ, 0x7610, R83 ;  /* 0x00007610ff537816 */ /* 0x000fc40000000053 */
[----:B------:R-:W-:Y:S02]  /*321c0*/  PRMT R85, RZ, 0x7610, R85 ;  /* 0x00007610ff557816 */ /* 0x000fe40000000055 */
[----:B------:R-:W-:-:S05]  /*321d0*/  IADD3 R7, P2, PT, R8, R7, RZ ;  /* 0x0000000708077210 */ /* 0x000fca0007f5e0ff */
[----:B------:R-:W-:Y:S01]  /*321e0*/  IMAD.X R84, R9, 0x1, R84, P2 ;  /* 0x0000000109547824 */ /* 0x000fe200010e0654 */
[----:B--2---:R-:W-:Y:S01]  /*321f0*/  IADD3 R4, P2, PT, R8, R4, RZ ;  /* 0x0000000408047210 */ /* 0x004fe20007f5e0ff */
[----:B-1----:R-:W-:-:S04]  /*32200*/  @!P4 IMAD.MOV.U32 R46, RZ, RZ, R7 ;  /* 0x000000ffff2ec224 */ /* 0x002fc800078e0007 */
[----:B------:R-:W-:Y:S02]  /*32210*/  IMAD.X R6, R9, 0x1, R6, P2 ;  /* 0x0000000109067824 */ /* 0x000fe400010e0606 */
[----:B------:R-:W-:Y:S01]  /*32220*/  @!P4 IMAD.MOV.U32 R47, RZ, RZ, R84 ;  /* 0x000000ffff2fc224 */ /* 0x000fe200078e0054 */
[----:B------:R-:W-:Y:S04]  /*32230*/  STL [R1+0x990], R7 ;  /* 0x0009900701007387 */ /* 0x000fe80000100800 */
[----:B------:R-:W-:Y:S04]  /*32240*/  STL [R1+0x98c], R84 ;  /* 0x00098c5401007387 */ /* 0x000fe80000100800 */
[----:B------:R1:W-:Y:S04]  /*32250*/  STL [R1+0x910], R4 ;  /* 0x0009100401007387 */ /* 0x0003e80000100800 */
[----:B------:R2:W3:Y:S04]  /*32260*/  @!P4 LDG.E.U8 R81, desc[UR22][R46.64] ;  /* 0x000000162e51c981 */ /* 0x0004e8000c1e1100 */
[----:B------:R0:W-:Y:S01]  /*32270*/  STL [R1+0x90c], R6 ;  /* 0x00090c0601007387 */ /* 0x0001e20000100800 */
[----:B----4-:R-:W-:Y:S01]  /*32280*/  IADD3 R0, P2, PT, R8, R0, RZ ;  /* 0x0000000008007210 */ /* 0x010fe20007f5e0ff */
[----:B--2---:R-:W-:-:S04]  /*32290*/  @!P4 IMAD.MOV.U32 R46, RZ, RZ, R4 ;  /* 0x000000ffff2ec224 */ /* 0x004fc800078e0004 */
[----:B---3--:R-:W-:Y:S01]  /*322a0*/  IMAD.X R2, R9, 0x1, R2, P2 ;  /* 0x0000000109027824 */ /* 0x008fe200010e0602 */
[----:B------:R2:W-:Y:S01]  /*322b0*/  STL [R1+0x930], R0 ;  /* 0x0009300001007387 */ /* 0x0005e20000100800 */
[----:B------:R-:W-:-:S03]  /*322c0*/  @!P4 IMAD.MOV.U32 R47, RZ, RZ, R6 ;  /* 0x000000ffff2fc224 */ /* 0x000fc600078e0006 */
[----:B------:R3:W-:Y:S04]  /*322d0*/  STL [R1+0x92c], R2 ;  /* 0x00092c0201007387 */ /* 0x0007e80000100800 */
[----:B0-----:R-:W4:Y:S04]  /*322e0*/  LDL.LU R86, [R1+0x74] ;  /* 0x0000740001567983 */ /* 0x001f280000300800 */
[----:B------:R-:W4:Y:S04]  /*322f0*/  LDL.LU R88, [R1+0x6c] ;  /* 0x00006c0001587983 */ /* 0x000f280000300800 */
[----:B------:R-:W4:Y:S04]  /*32300*/  LDL.LU R90, [R1+0x64] ;  /* 0x00006400015a7983 */ /* 0x000f280000300800 */
[----:B------:R0:W4:Y:S04]  /*32310*/  @!P4 LDG.E.U8 R83, desc[UR22][R46.64] ;  /* 0x000000162e53c981 */ /* 0x000128000c1e1100 */
[----:B------:R-:W4:Y:S04]  /*32320*/  LDL.LU R92, [R1+0x5c] ;  /* 0x00005c00015c7983 */ /* 0x000f280000300800 */
[----:B-1----:R-:W4:Y:S01]  /*32330*/  LDL.LU R4, [R1+0x54] ;  /* 0x0000540001047983 */ /* 0x002f220000300800 */
[----:B0-----:R-:W-:-:S02]  /*32340*/  @!P4 IMAD.MOV.U32 R46, RZ, RZ, R0 ;  /* 0x000000ffff2ec224 */ /* 0x001fc400078e0000 */
[----:B------:R-:W-:Y:S01]  /*32350*/  @!P4 IMAD.MOV.U32 R47, RZ, RZ, R2 ;  /* 0x000000ffff2fc224 */ /* 0x000fe200078e0002 */
[----:B------:R-:W4:Y:S01]  /*32360*/  LDL.LU R6, [R1+0x4c] ;  /* 0x00004c0001067983 */ /* 0x000f220000300800 */
[----:B------:R-:W-:-:S03]  /*32370*/  IMAD.MOV.U32 R84, RZ, RZ, R3 ;  /* 0x000000ffff547224 */ /* 0x000fc600078e0003 */
[----:B--2---:R-:W2:Y:S04]  /*32380*/  LDL.LU R0, [R1+0x44] ;  /* 0x0000440001007983 */ /* 0x004ea80000300800 */
[----:B---3--:R-:W3:Y:S04]  /*32390*/  LDL.LU R2, [R1+0x3c] ;  /* 0x00003c0001027983 */ /* 0x008ee80000300800 */
[----:B------:R-:W2:Y:S04]  /*323a0*/  LDL.LU R7, [R1+0x34] ;  /* 0x0000340001077983 */ /* 0x000ea80000300800 */
[----:B------:R-:W2:Y:S04]  /*323b0*/  LDL.LU R3, [R1+0x2c] ;  /* 0x00002c0001037983 */ /* 0x000ea80000300800 */
[----:B------:R0:W2:Y:S04]  /*323c0*/  @!P4 LDG.E.U8 R85, desc[UR22][R46.64] ;  /* 0x000000162e55c981 */ /* 0x0000a8000c1e1100 */
[----:B------:R-:W2:Y:S04]  /*323d0*/  LDL.LU R46, [R1+0x23c] ;  /* 0x00023c00012e7983 */ /* 0x000ea80000300800 */
[----:B------:R-:W0:Y:S01]  /*323e0*/  LDL.LU R47, [R1+0x240] ;  /* 0x00024000012f7983 */ /* 0x000e220000300800 */
[----:B------:R-:W-:-:S02]  /*323f0*/  PRMT R87, RZ, 0x7610, R87 ;  /* 0x00007610ff577816 */ /* 0x000fc40000000057 */
[----:B0-----:R-:W-:-:S05]  /*32400*/  IADD3 R47, P2, PT, R8, R47, RZ ;  /* 0x0000002f082f7210 */ /* 0x001fca0007f5e0ff */
[----:B--2---:R-:W-:Y:S01]  /*32410*/  IMAD.X R46, R9, 0x1, R46, P2 ;  /* 0x00000001092e7824 */ /* 0x004fe200010e062e */
[----:B------:R0:W-:Y:S04]  /*32420*/  STL [R1+0x240], R47 ;  /* 0x0002402f01007387 */ /* 0x0001e80000100800 */
[----:B------:R1:W-:Y:S01]  /*32430*/  STL [R1+0x23c], R46 ;  /* 0x00023c2e01007387 */ /* 0x0003e20000100800 */
[----:B0-----:R-:W-:-:S04]  /*32440*/  @!P4 LOP3.LUT R47, R47, R46, RZ, 0x3c, !PT ;  /* 0x0000002e2f2fc212 */ /* 0x001fc800078e3cff */
[----:B-1----:R-:W-:-:S04]  /*32450*/  @!P4 LOP3.LUT R46, R47, R46, RZ, 0x3c, !PT ;  /* 0x0000002e2f2ec212 */ /* 0x002fc800078e3cff */
[----:B------:R-:W-:-:S05]  /*32460*/  @!P4 LOP3.LUT R47, R47, R46, RZ, 0x3c, !PT ;  /* 0x0000002e2f2fc212 */ /* 0x000fca00078e3cff */
[----:B------:R0:W2:Y:S04]  /*32470*/  @!P4 LDG.E.U8 R87, desc[UR22][R46.64] ;  /* 0x000000162e57c981 */ /* 0x0000a8000c1e1100 */
[----:B------:R-:W2:Y:S04]  /*32480*/  LDL.LU R46, [R1+0x244] ;  /* 0x00024400012e7983 */ /* 0x000ea80000300800 */
[----:B------:R-:W0:Y:S01]  /*32490*/  LDL.LU R47, [R1+0x248] ;  /* 0x00024800012f7983 */ /* 0x000e220000300800 */
[----:B------:R-:W-:Y:S02]  /*324a0*/  PRMT R89, RZ, 0x7610, R89 ;  /* 0x00007610ff597816 */ /* 0x000fe40000000059 */
        /* <DEDUP_REMOVED lines=21> */
[----:B------:R-:W1:Y:S01]  /*32600*/  S2R R5, SR_TID.X ;  /* 0x0000000000057919 */ /* 0x000e620000002100 */
[----:B------:R-:W-:-:S02]  /*32610*/  PRMT R93, RZ, 0x7610, R93 ;  /* 0x00007610ff5d7816 */ /* 0x000fc4000000005d */
[----:B-1----:R-:W-:-:S04]  /*32620*/  LOP3.LUT R5, R5, 0x7f, RZ, 0xc0, !PT ;  /* 0x0000007f05057812 */ /* 0x002fc800078ec0ff */
[----:B------:R-:W-:-:S05]  /*32630*/  LOP3.LUT R5, R5, 0x20, RZ, 0x3c, !PT ;  /* 0x0000002005057812 */ /* 0x000fca00078e3cff */
[----:B------:R-:W-:Y:S04]  /*32640*/  STS.U8 [R5+UR9+0x8f00], R84 ;  /* 0x008f005405007988 */ /* 0x000fe80008000009 */
[----:B----4-:R-:W-:Y:S04]  /*32650*/  STS.U8 [R5+UR9+0x9100], R86 ;  /* 0x0091005605007988 */ /* 0x010fe80008000009 */
[----:B------:R-:W-:Y:S04]  /*32660*/  STS.U8 [R5+UR9+0x9300], R88 ;  /* 0x0093005805007988 */ /* 0x000fe80008000009 */
[----:B------:R-:W-:Y:S04]  /*32670*/  STS.U8 [R5+UR9+0x9500], R90 ;  /* 0x0095005a05007988 */ /* 0x000fe80008000009 */
[----:B------:R-:W-:Y:S04]  /*32680*/  STS.U8 [R5+UR9+0x9700], R92 ;  /* 0x0097005c05007988 */ /* 0x000fe80008000009 */
[----:B------:R-:W-:Y:S04]  /*32690*/  STS.U8 [R5+UR9+0x9900], R4 ;  /* 0x0099000405007988 */ /* 0x000fe80008000009 */
[----:B------:R-:W-:Y:S04]  /*326a0*/  STS.U8 [R5+UR9+0x9b00], R6 ;  /* 0x009b000605007988 */ /* 0x000fe80008000009 */
[----:B------:R-:W-:Y:S04]  /*326b0*/  STS.U8 [R5+UR9+0x9d00], R0 ;  /* 0x009d000005007988 */ /* 0x000fe80008000009 */
[----:B---3--:R-:W-:Y:S04]  /*326c0*/  STS.U8 [R5+UR9+0x9f00], R2 ;  /* 0x009f000205007988 */ /* 0x008fe80008000009 */
[----:B------:R-:W-:Y:S04]  /*326d0*/  STS.U8 [R5+UR9+0xa100], R7 ;  /* 0x00a1000705007988 */ /* 0x000fe80008000009 */
[----:B------:R-:W-:Y:S01]  /*326e0*/  STS.U8 [R5+UR9+0xa300], R3 ;  /* 0x00a3000305007988 */ /* 0x000fe20008000009 */
[----:B0-----:R-:W-:-:S05]  /*326f0*/  IADD3 R47, P2, PT, R8, R47, RZ ;  /* 0x0000002f082f7210 */ /* 0x001fca0007f5e0ff */
[----:B--2---:R-:W-:Y:S01]  /*32700*/  IMAD.X R46, R9, 0x1, R46, P2 ;  /* 0x00000001092e7824 */ /* 0x004fe200010e062e */
[----:B------:R0:W-:Y:S04]  /*32710*/  STL [R1+0x250], R47 ;  /* 0x0002502f01007387 */ /* 0x0001e80000100800 */
[----:B------:R1:W-:Y:S01]  /*32720*/  STL [R1+0x24c], R46 ;  /* 0x00024c2e01007387 */ /* 0x0003e20000100800 */
[----:B0-----:R-:W-:-:S04]  /*32730*/  @!P4 LOP3.LUT R47, R47, R46, RZ, 0x3c, !PT ;  /* 0x0000002e2f2fc212 */ /* 0x001fc800078e3cff */
[----:B-1----:R-:W-:-:S04]  /*32740*/  @!P4 LOP3.LUT R46, R47, R46, RZ, 0x3c, !PT ;  /* 0x0000002e2f2ec212 */ /* 0x002fc800078e3cff */
[----:B------:R-:W-:-:S05]  /*32750*/  @!P4 LOP3.LUT R47, R47, R46, RZ, 0x3c, !PT ;  /* 0x0000002e2f2fc212 */ /* 0x000fca00078e3cff */
[----:B------:R-:W2:Y:S04]  /*32760*/  @!P4 LDG.E.U8 R93, desc[UR22][R46.64] ;  /* 0x000000162e5dc981 */ /* 0x000ea8000c1e1100 */
[----:B------:R-:W3:Y:S04]  /*32770*/  LDL.LU R46, [R1+0x24] ;  /* 0x00002400012e7983 */ /* 0x000ee80000300800 */
[----:B------:R-:W4:Y:S04]  /*32780*/  LDL.LU R47, [R1+0x1c] ;  /* 0x00001c00012f7983 */ /* 0x000f280000300800 */
        /* <DEDUP_REMOVED lines=9> */
[----:B------:R-:W3:Y:S04]  /*32820*/  LDL.LU R7, [R1+0xcf0] ;  /* 0x000cf00001077983 */ /* 0x000ee80000300800 */
[----:B------:R-:W3:Y:S04]  /*32830*/  LDL.LU R3, [R1+0xcec] ;  /* 0x000cec0001037983 */ /* 0x000ee80000300800 */
        /* <DEDUP_REMOVED lines=11> */
[----:B----4-:R1:W-:Y:S04]  /*328f0*/  STS.U8 [R5+UR9+0xa700], R47 ;  /* 0x00a7002f05007988 */ /* 0x0103e80008000009 */
[----:B------:R4:W-:Y:S04]  /*32900*/  STS.U8 [R5+UR9+0xaf00], R92 ;  /* 0x00af005c05007988 */ /* 0x0009e80008000009 */
[----:B0-----:R-:W3:Y:S04]  /*32910*/  LDL.LU R46, [R1+0x30] ;  /* 0x00003000012e7983 */ /* 0x001ee80000300800 */
[----:B-1----:R-:W3:Y:S04]  /*32920*/  LDL.LU R47, [R1+0x28] ;  /* 0x00002800012f7983 */ /* 0x002ee80000300800 */
[----:B----4-:R-:W4:Y:S04]  /*32930*/  LDL.LU R92, [R1+0x38] ;  /* 0x00003800015c7983 */ /* 0x010f280000300800 */
[----:B------:R0:W-:Y:S04]  /*32940*/  STS.U8 [R5+UR9+0xb100], R88 ;  /* 0x00b1005805007988 */ /* 0x0001e80008000009 */
[----:B------:R1:W-:Y:S04]  /*32950*/  STS.U8 [R5+UR9+0xad00], R6 ;  /* 0x00ad000605007988 */ /* 0x0003e80008000009 */
[----:B------:R1:W-:Y:S04]  /*32960*/  STS.U8 [R5+UR9+0xb300], R84 ;  /* 0x00b3005405007988 */ /* 0x0003e80008000009 */
[----:B0-----:R-:W4:Y:S01]  /*32970*/  LDL.LU R88, [R1+0x40] ;  /* 0x0000400001587983 */ /* 0x001f220000300800 */
[----:B-1----:R-:W0:Y:S03]  /*32980*/  S2R R6, SR_TID.X ;  /* 0x0000000000067919 */ /* 0x002e260000002100 */
[----:B------:R-:W4:Y:S04]  /*32990*/  LDL.LU R84, [R1+0x48] ;  /* 0x0000480001547983 */ /* 0x000f280000300800 */
[----:B------:R-:W4:Y:S04]  /*329a0*/  LDL.LU R80, [R1+0x50] ;  /* 0x0000500001507983 */ /* 0x000f280000300800 */
[----:B------:R-:W4:Y:S04]  /*329b0*/  LDL.LU R76, [R1+0x58] ;  /* 0x00005800014c7983 */ /* 0x000f280000300800 */
[----:B------:R-:W4:Y:S04]  /*329c0*/  LDL.LU R72, [R1+0x60] ;  /* 0x0000600001487983 */ /* 0x000f280000300800 */
[----:B------:R-:W4:Y:S04]  /*329d0*/  LDL.LU R68, [R1+0x68] ;  /* 0x0000680001447983 */ /* 0x000f280000300800 */
[----:B------:R-:W4:Y:S04]  /*329e0*/  LDL.LU R64, [R1+0x70] ;  /* 0x0000700001407983 */ /* 0x000f280000300800 */
[----:B------:R-:W4:Y:S04]  /*329f0*/  LDL.LU R60, [R1+0x78] ;  /* 0x00007800013c7983 */ /* 0x000f280000300800 */
[----:B------:R1:W-:Y:S04]  /*32a00*/  STS.U8 [R5+UR9+0xc100], R56 ;  /* 0x00c1003805007988 */ /* 0x0003e80008000009 */
[----:B------:R0:W-:Y:S04]  /*32a10*/  STS.U8 [R5+UR9+0xc300], R52 ;  /* 0x00c3003405007988 */ /* 0x0001e80008000009 */
[----:B------:R0:W-:Y:S04]  /*32a20*/  STS.U8 [R5+UR9+0xc500], R48 ;  /* 0x00c5003005007988 */ /* 0x0001e80008000009 */
[----:B-1----:R-:W4:Y:S04]  /*32a30*/  LDL.LU R56, [R1+0x80] ;  /* 0x0000800001387983 */ /* 0x002f280000300800 */
[----:B0-----:R-:W4:Y:S04]  /*32a40*/  LDL.LU R52, [R1+0x84] ;  /* 0x0000840001347983 */ /* 0x001f280000300800 */
        /* <DEDUP_REMOVED lines=44> */
[----:B------:R1:W-:Y:S02]  /*32d10*/  STS.U8 [R6+UR9+0xad80], R4 ;  /* 0x00ad800406007988 */ /* 0x0003e40008000009 */
[----:B-1----:R-:W1:Y:S02]  /*32d20*/  S2R R4, SR_TID.X ;  /* 0x0000000000047919 */ /* 0x002e640000002100 */
[----:B----4-:R0:W-:Y:S04]  /*32d30*/  STS.U8 [R6+UR9+0x9d80], R88 ;  /* 0x009d805806007988 */ /* 0x0101e80008000009 */
        /* <DEDUP_REMOVED lines=59> */
[----:B--2---:R-:W2:Y:S01]  /*330f0*/  FENCE.VIEW.ASYNC.S ;  /* 0x00000000000073c6 */ /* 0x004ea20000000000 */
[----:B------:R-:W-:Y:S01]  /*33100*/  ULEA UR11, UR20, UR9, 0x3 ;  /* 0x00000009140b7291 */ /* 0x000fe2000f8e18ff */
[----:B-1----:R-:W-:Y:S01]  /*33110*/  LOP3.LUT R4, R4, 0x7f, RZ, 0xc0, !PT ;  /* 0x0000007f04047812 */ /* 0x002fe200078ec0ff */
[----:B------:R-:W-:-:S02]  /*33120*/  UMOV UR4, UR5 ;  /* 0x0000000500047c82 */ /* 0x000fc40008000000 */
[----:B------:R-:W-:Y:S01]  /*33130*/  UIADD3 UR11, UPT, UPT, UR11, 0x14000, URZ ;  /* 0x000140000b0b7890 */ /* 0x000fe2000fffe0ff */
[----:B------:R-:W-:Y:S01]  /*33140*/  LOP3.LUT R4, R4, 0x10, RZ, 0x3c, !PT ;  /* 0x0000001004047812 */ /* 0x000fe200078e3cff */
[----:B--2---:R-:W-:Y:S06]  /*33150*/  BAR.SYNC.DEFER_BLOCKING 0x0 ;  /* 0x0000000000007b1d */ /* 0x004fec0000010000 */
[----:B0-----:R-:W-:Y:S05]  /*33160*/  @P0 BRA `(.L_x_9) ;  /* 0x0000000000500947 */ /* 0x001fea0003800000 */
[----:B------:R-:W-:Y:S02]  /*33170*/  UIADD3 UR21, UPT, UPT, UR8, 0x100, URZ ;  /* 0x0000010008157890 */ /* 0x000fe4000fffe0ff */
[----:B------:R-:W-:Y:S01]  /*33180*/  UIADD3 UR34, UPT, UPT, UR8, 0x100, URZ ;  /* 0x0000010008227890 */ /* 0x000fe2000fffe0ff */
        /* <DEDUP_REMOVED lines=9> */
[----:B------:R0:W-:Y:S01]  /*33220*/  UTCQMMA gdesc[UR12], gdesc[UR16], tmem[UR8], tmem[UR18], idesc[UR19], UPT ;  /* 0x00ff12100c0075ea */ /* 0x0001e2000b800308 */
[----:B------:R-:W-:Y:S01]  /*33230*/  UMOV UR36, 0x0 ;  /* 0x0000000000247882 */ /* 0x000fe20000000000 */
[----:B------:R-:W-:Y:S01]  /*33240*/  UMOV UR37, 0x8408010 ;  /* 0x0840801000257882 */ /* 0x000fe20000000000 */
[----:B------:R0:W-:Y:S01]  /*33250*/  UTCQMMA gdesc[UR14], gdesc[UR28], tmem[UR8], tmem[UR30], idesc[UR31], UPT ;  /* 0x00ff1e1c0e0075ea */ /* 0x0001e2000b800308 */
[----:B------:R-:W-:Y:S01]  /*33260*/  UMOV UR5, UR6 ;  /* 0x0000000600057c82 */ /* 0x000fe20008000000 */
[----:B------:R0:W-:Y:S01]  /*33270*/  UTCQMMA gdesc[UR12], gdesc[UR24], tmem[UR21], tmem[UR32], idesc[UR33], UPT ;  /* 0x00ff20180c0075ea */ /* 0x0001e2000b800315 */
[----:B------:R0:W-:Y:S01]  /*33280*/  UTCQMMA gdesc[UR14], gdesc[UR26], tmem[UR34], tmem[UR36], idesc[UR37], UPT ;  /* 0x00ff241a0e0075ea */ /* 0x0001e2000b800322 */
[----:B------:R0:W-:Y:S01]  /*33290*/  UTCBAR [UR5], URZ ;  /* 0x000000ff050073e9 */ /* 0x0001e200080000ff */
[----:B------:R-:W-:Y:S01]  /*332a0*/  NOP ;  /* 0x0000000000007918 */ /* 0x000fe20000000000 */
.L_x_9:
[----:B------:R-:W2:Y:S04]  /*332b0*/  LDL R11, [R1+0xb08] ;  /* 0x000b0800010b7983 */ /* 0x000ea80000100800 */
[----:B------:R-:W2:Y:S01]  /*332c0*/  LDL.LU R10, [R1+0xafc] ;  /* 0x000afc00010a7983 */ /* 0x000ea20000300800 */
[----:B------:R-:W-:-:S04]  /*332d0*/  UIADD3 UR20, UPT, UPT, UR20, 0x1, URZ ;  /* 0x0000000114147890 */ /* 0x000fc8000fffe0ff */
[----:B------:R-:W-:-:S04]  /*332e0*/  UISETP.GT.AND UP1, UPT, UR20, 0x1, UPT ;  /* 0x000000011400788c */ /* 0x000fc8000bf24270 */
[----:B0-----:R-:W-:Y:S02]  /*332f0*/  USEL UR5, URZ, 0x1, !UP1 ;  /* 0x00000001ff057887 */ /* 0x001fe4000c800000 */
[----:B------:R-:W-:Y:S02]  /*33300*/  USEL UR20, UR20, URZ, !UP1 ;  /* 0x000000ff14147287 */ /* 0x000fe4000c800000 */
[----:B------:R-:W-:Y:S01]  /*33310*/  ULOP3.LUT UR5, UR4, UR5, URZ, 0x3c, !UPT ;  /* 0x0000000504057292 */ /* 0x000fe2000f8e3cff */
[----:B--2---:R-:W-:Y:S02]  /*33320*/  ISETP.NE.U32.AND P2, PT, R10, R11, PT ;  /* 0x0000000b0a00720c */ /* 0x004fe40003f45070 */
[----:B------:R-:W2:Y:S01]  /*33330*/  LDL.LU R11, [R1+0xb00] ;  /* 0x000b0000010b7983 */ /* 0x000ea20000300800 */
[----:B------:R-:W-:-:S03]  /*33340*/  IMAD.U32 R10, RZ, RZ, UR4 ;  /* 0x00000004ff0a7e24 */ /* 0x000fc6000f8e00ff */
[----:B--2---:R0:W-:Y:S07]  /*33350*/  STL [R1+0xafc], R11 ;  /* 0x000afc0b01007387 */ /* 0x0041ee0000100800 */
[----:B------:R-:W-:Y:S05]  /*33360*/  @P2 BRA `(.L_x_10) ;  /* 0xfffffefc00a82947 */ /* 0x000fea000383ffff */
.L_x_7:
[----:B------:R-:W2:Y:S01]  /*33370*/  LDL.LU R24, [R1+0xb1c] ;  /* 0x000b1c0001187983 */ /* 0x000ea20000300800 */
[----:B------:R-:W1:Y:S01]  /*33380*/  LDCU UR5, c[0x0][0x3b8] ;  /* 0x00007700ff0577ac */ /* 0x000e620008000800 */
[----:B------:R-:W3:Y:S01]  /*33390*/  LDC R18, c[0x0][0x3a0] ;  /* 0x0000e800ff127b82 */ /* 0x000ee20000000800 */
[C---:B-----5:R-:W-:Y:S01]  /*333a0*/  VIADD R22, R0.reuse, 0x2 ;  /* 0x0000000200167836 */ /* 0x060fe20000000000 */
[----:B------:R-:W2:Y:S01]  /*333b0*/  LDCU.64 UR6, c[0x0][0x398] ;  /* 0x00007300ff0677ac */ /* 0x000ea20008000a00 */
[C---:B------:R-:W-:Y:S02]  /*333c0*/  VIADD R23, R0.reuse, 0x1 ;  /* 0x0000000100177836 */ /* 0x040fe40000000000 */
[C---:B------:R-:W-:Y:S01]  /*333d0*/  VIADD R3, R0.reuse, 0x3 ;  /* 0x0000000300037836 */ /* 0x040fe20000000000 */
[----:B------:R-:W4:Y:S01]  /*333e0*/  LDCU UR12, c[0x0][0x3b4] ;  /* 0x00007680ff0c77ac */ /* 0x000f220008000800 */
[C---:B------:R-:W-:Y:S01]  /*333f0*/  VIADD R32, R0.reuse, 0x4 ;  /* 0x0000000400207836 */ /* 0x040fe20000000000 */
[----:B------:R-:W0:Y:S01]  /*33400*/  LDCU UR17, c[0x0][0x39c] ;  /* 0x00007380ff1177ac */ /* 0x000e220008000800 */
[----:B------:R-:W0:Y:S01]  /*33410*/  LDCU UR16, c[0x0][0x39c] ;  /* 0x00007380ff1077ac */ /* 0x000e220008000800 */
[----:B-1----:R-:W-:Y:S01]  /*33420*/  IMAD R25, R0, UR5, RZ ;  /* 0x0000000500197c24 */ /* 0x002fe2000f8e02ff */
[----:B------:R-:W1:Y:S03]  /*33430*/  LDCU UR18, c[0x0][0x39c] ;  /* 0x00007380ff1277ac */ /* 0x000e660008000800 */
[----:B------:R-:W-:Y:S01]  /*33440*/  VIADD R26, R25, UR5 ;  /* 0x00000005191a7c36 */ /* 0x000fe20008000000 */
[----:B------:R-:W0:Y:S01]  /*33450*/  LDCU.64 UR14, c[0x0][0x390] ;  /* 0x00007200ff0e77ac */ /* 0x000e220008000a00 */
[----:B---3--:R-:W-:-:S02]  /*33460*/  VIADD R20, R18, 0x3f ;  /* 0x0000003f12147836 */ /* 0x008fc40000000000 */
[----:B------:R-:W-:Y:S01]  /*33470*/  VIADD R27, R26, UR5 ;  /* 0x000000051a1b7c36 */ /* 0x000fe20008000000 */
[----:B------:R-:W3:Y:S02]  /*33480*/  LDCU UR13, c[0x0][0x39c] ;  /* 0x00007380ff0d77ac */ /* 0x000ee40008000800 */
[----:B------:R-:W-:Y:S01]  /*33490*/  ISETP.GE.AND P5, PT, R20, 0x40, PT ;  /* 0x000000401400780c */ /* 0x000fe20003fa6270 */
[----:B------:R-:W-:Y:S01]  /*334a0*/  VIADD R28, R27, UR5 ;  /* 0x000000051b1c7c36 */ /* 0x000fe20008000000 */
[----:B------:R-:W0:Y:S03]  /*334b0*/  LDCU UR19, c[0x0][0x39c] ;  /* 0x00007380ff1377ac */ /* 0x000e260008000800 */
[----:B------:R-:W-:Y:S01]  /*334c0*/  VIADD R33, R28, UR5 ;  /* 0x000000051c217c36 */ /* 0x000fe20008000000 */
[----:B------:R-:W0:Y:S03]  /*334d0*/  LDCU UR20, c[0x0][0x39c] ;  /* 0x00007380ff1477ac */ /* 0x000e260008000800 */
[----:B------:R-:W-:-:S04]  /*334e0*/  VIADD R29, R33, UR5 ;  /* 0x00000005211d7c36 */ /* 0x000fc80008000000 */
[----:B------:R-:W-:-:S04]  /*334f0*/  VIADD R4, R29, UR5 ;  /* 0x000000051d047c36 */ /* 0x000fc80008000000 */
[----:B------:R-:W-:-:S04]  /*33500*/  VIADD R5, R4, UR5 ;  /* 0x0000000504057c36 */ /* 0x000fc80008000000 */
[----:B------:R-:W-:-:S04]  /*33510*/  VIADD R6, R5, UR5 ;  /* 0x0000000505067c36 */ /* 0x000fc80008000000 */
[----:B------:R-:W-:-:S04]  /*33520*/  VIADD R7, R6, UR5 ;  /* 0x0000000506077c36 */ /* 0x000fc80008000000 */
[----:B------:R-:W-:-:S04]  /*33530*/  VIADD R8, R7, UR5 ;  /* 0x0000000507087c36 */ /* 0x000fc80008000000 */
[----:B------:R-:W-:-:S04]  /*33540*/  VIADD R9, R8, UR5 ;  /* 0x0000000508097c36 */ /* 0x000fc80008000000 */
[----:B------:R-:W-:-:S04]  /*33550*/  VIADD R10, R9, UR5 ;  /* 0x00000005090a7c36 */ /* 0x000fc80008000000 */
[----:B0-----:R-:W-:-:S04]  /*33560*/  VIADD R11, R10, UR5 ;  /* 0x000000050a0b7c36 */ /* 0x001fc80008000000 */
        /* <DEDUP_REMOVED lines=9> */
[----:B------:R-:W-:Y:S01]  /*33600*/  VIADD R21, R20, UR5 ;  /* 0x0000000514157c36 */ /* 0x000fe20008000000 */
[C---:B--2---:R-:W-:Y:S01]  /*33610*/  ISETP.GE.AND P0, PT, R24.reuse, UR6, PT ;  /* 0x0000000618007c0c */ /* 0x044fe2000bf06270 */
[----:B----4-:R-:W-:-:S03]  /*33620*/  IMAD R2, R24, UR12, RZ ;  /* 0x0000000c18027c24 */ /* 0x010fc6000f8e02ff */
[----:B------:R-:W-:Y:S01]  /*33630*/  ISETP.LT.AND P4, PT, R22, UR17, !P0 ;  /* 0x0000001116007c0c */ /* 0x000fe2000c781270 */
[----:B------:R-:W-:Y:S01]  /*33640*/  VIADD R22, R21, UR5 ;  /* 0x0000000515167c36 */ /* 0x000fe20008000000 */
[----:B------:R-:W-:Y:S02]  /*33650*/  ISETP.LT.AND P3, PT, R23, UR16, !P0 ;  /* 0x0000001017007c0c */ /* 0x000fe4000c761270 */
[----:B-1----:R-:W-:Y:S01]  /*33660*/  ISETP.LT.AND P6, PT, R3, UR18, !P0 ;  /* 0x0000001203007c0c */ /* 0x002fe2000c7c1270 */
[----:B------:R-:W-:Y:S01]  /*33670*/  VIADD R23, R22, UR5 ;  /* 0x0000000516177c36 */ /* 0x000fe20008000000 */
[----:B------:R-:W-:-:S03]  /*33680*/  IADD3 R3, P2, PT, R2, UR14, RZ ;  /* 0x0000000e02037c10 */ /* 0x000fc6000ff5e0ff */
[----:B------:R-:W-:Y:S01]  /*33690*/  VIADD R24, R23, UR5 ;  /* 0x0000000517187c36 */ /* 0x000fe20008000000 */
[----:B------:R-:W-:Y:S01]  /*336a0*/  LEA.HI.X.SX32 R2, R2, UR15, 0x1, P2 ;  /* 0x0000000f02027c11 */ /* 0x000fe200090f0eff */
[----:B---3--:R-:W-:Y:S08]  /*336b0*/  @!P5 BRA `(.L_x_11) ;  /* 0x000000000010d947 */ /* 0x008ff00003800000 */
[----:B------:R-:W-:-:S06]  /*336c0*/  USHF.L.U32 UR4, UR4, 0x1f, URZ ;  /* 0x0000001f04047899 */ /* 0x000fcc00080006ff */
[----:B------:R-:W-:-:S04]  /*336d0*/  IMAD.U32 R30, RZ, RZ, UR4 ;  /* 0x00000004ff1e7e24 */ /* 0x000fc8000f8e00ff */
[----:B------:R-:W0:Y:S02]  /*336e0*/  SYNCS.PHASECHK.TRANS64.TRYWAIT P2, [UR11], R30 ;  /* 0x0000001eff0075a7 */ /* 0x000e24000804110b */
[----:B0-----:R-:W-:Y:S05]  /*336f0*/  @!P2 BRA `(.L_x_12) ;  /* 0x0000018000a4a947 */ /* 0x001fea0003800000 */
.L_x_11:
[----:B------:R-:W-:Y:S01]  /*33700*/  BAR.SYNC.DEFER_BLOCKING 0x0 ;  /* 0x0000000000007b1d */ /* 0x000fe20000010000 */
[CC--:B------:R-:W-:Y:S01]  /*33710*/  IADD3 R36, P2, PT, R25.reuse, R3.reuse, RZ ;  /* 0x0000000319247210 */ /* 0x0c0fe20007f5e0ff */
[----:B------:R-:W-:Y:S01]  /*33720*/  VIADD R31, R24, UR5 ;  /* 0x00000005181f7c36 */ /* 0x000fe20008000000 */
[CC--:B------:R-:W-:Y:S02]  /*33730*/  IADD3 R34, P5, PT, R26.reuse, R3.reuse, RZ ;  /* 0x000000031a227210 */ /* 0x0c0fe40007fbe0ff */
[-C--:B------:R-:W-:Y:S01]  /*33740*/  LEA.HI.X.SX32 R37, R25, R2.reuse, 0x1, P2 ;  /* 0x0000000219257211 */ /* 0x080fe200010f0eff */
[----:B------:R-:W-:Y:S01]  /*33750*/  VIADD R30, R31, UR5 ;  /* 0x000000051f1e7c36 */ /* 0x000fe20008000000 */
[----:B------:R-:W-:Y:S01]  /*33760*/  LEA.HI.X.SX32 R35, R26, R2, 0x1, P5 ;  /* 0x000000021a237211 */ /* 0x000fe200028f0eff */
[----:B------:R-:W0:Y:S02]  /*33770*/  LDCU UR4, c[0x0][0x39c] ;  /* 0x00007380ff0477ac */ /* 0x000e240008000800 */
[----:B------:R1:W-:Y:S01]  /*33780*/  STL.64 [R1+0x938], R36 ;  /* 0x0009382401007387 */ /* 0x0003e20000100a00 */
[----:B------:R-:W-:Y:S01]  /*33790*/  VIADD R25, R30, UR5 ;  /* 0x000000051e197c36 */ /* 0x000fe20008000000 */
[----:B------:R-:W2:Y:S02]  /*337a0*/  LDCU UR6, c[0x0][0x39c] ;  /* 0x00007380ff0677ac */ /* 0x000ea40008000800 */
[----:B------:R3:W-:Y:S01]  /*337b0*/  STL.64 [R1+0x930], R34 ;  /* 0x0009302201007387 */ /* 0x0007e20000100a00 */
[----:B------:R-:W-:Y:S01]  /*337c0*/  VIADD R26, R25, UR5 ;  /* 0x00000005191a7c36 */ /* 0x000fe20008000000 */
[----:B------:R-:W4:Y:S01]  /*337d0*/  LDCU UR11, c[0x0][0x39c] ;  /* 0x00007380ff0b77ac */ /* 0x000f220008000800 */
[----:B------:R-:W5:Y:S01]  /*337e0*/  LDCU UR12, c[0x0][0x39c] ;  /* 0x00007380ff0c77ac */ /* 0x000f620008000800 */
[-C--:B-1----:R-:W-:Y:S01]  /*337f0*/  IADD3 R36, P2, PT, R27, R3.reuse, RZ ;  /* 0x000000031b247210 */ /* 0x082fe20007f5e0ff */
[----:B------:R-:W1:Y:S02]  /*33800*/  @!P1 SYNCS.CCTL.IV [UR9+0x14000] ;  /* 0x01400000ff0099b1 */ /* 0x000e640008000009 */
[----:B-1----:R-:W-:Y:S01]  /*33810*/  BAR.SYNC.DEFER_BLOCKING 0x0 ;  /* 0x0000000000007b1d */ /* 0x002fe20000010000 */
[----:B---3--:R-:W-:-:S02]  /*33820*/  IADD3 R34, P5, PT, R28, R3, RZ ;  /* 0x000000031c227210 */ /* 0x008fc40007fbe0ff */
[-C--:B------:R-:W-:Y:S01]  /*33830*/  LEA.HI.X.SX32 R37, R27, R2.reuse, 0x1, P2 ;  /* 0x000000021b257211 */ /* 0x080fe200010f0eff */
[----:B------:R-:W-:Y:S01]  /*33840*/  VIADD R27, R26, UR5 ;  /* 0x000000051a1b7c36 */ /* 0x000fe20008000000 */
[-C--:B------:R-:W-:Y:S01]  /*33850*/  LEA.HI.X.SX32 R35, R28, R2.reuse, 0x1, P5 ;  /* 0x000000021c237211 */ /* 0x080fe200028f0eff */
[----:B------:R-:W1:Y:S02]  /*33860*/  LDCU UR14, c[0x0][0x39c] ;  /* 0x00007380ff0e77ac */ /* 0x000e640008000800 */
[----:B------:R-:W-:Y:S01]  /*33870*/  STL.64 [R1+0x928], R36 ;  /* 0x0009282401007387 */ /* 0x000fe20000100a00 */
[----:B------:R-:W-:Y:S01]  /*33880*/  VIADD R28, R27, UR5 ;  /* 0x000000051b1c7c36 */ /* 0x000fe20008000000 */
[----:B------:R-:W3:Y:S02]  /*33890*/  LDCU UR15, c[0x0][0x39c] ;  /* 0x00007380ff0f77ac */ /* 0x000ee40008000800 */
[----:B------:R0:W-:Y:S01]  /*338a0*/  STL.64 [R1+0x920], R34 ;  /* 0x0009202201007387 */ /* 0x0001e20000100a00 */
[----:B------:R-:W1:Y:S01]  /*338b0*/  LDCU UR17, c[0x0][0x39c] ;  /* 0x00007380ff1177ac */ /* 0x000e620008000800 */
[----:B------:R-:W1:Y:S01]  /*338c0*/  LDCU UR18, c[0x0][0x39c] ;  /* 0x00007380ff1277ac */ /* 0x000e620008000800 */
[----:B------:R-:W1:Y:S01]  /*338d0*/  LDCU UR16, c[0x0][0x39c] ;  /* 0x00007380ff1077ac */ /* 0x000e620008000800 */
[-C--:B0-----:R-:W-:Y:S01]  /*338e0*/  IADD3 R34, P2, PT, R33, R3.reuse, RZ ;  /* 0x0000000321227210 */ /* 0x081fe20007f5e0ff */
[----:B------:R-:W0:Y:S01]  /*338f0*/  @!P1 SYNCS.CCTL.IV [UR9+0x14008] ;  /* 0x01400800ff0099b1 */ /* 0x000e220008000009 */
[----:B------:R-:W-:Y:S01]  /*33900*/  IADD3 R36, P1, PT, R29, R3, RZ ;  /* 0x000000031d247210 */ /* 0x000fe20007f3e0ff */
[----:B------:R-:W0:Y:S01]  /*33910*/  LDCU UR9, c[0x0][0x39c] ;  /* 0x00007380ff0977ac */ /* 0x000e220008000800 */
[----:B------:R-:W-:-:S03]  /*33920*/  LEA.HI.X.SX32 R35, R33, R2, 0x1, P2 ;  /* 0x0000000221237211 */ /* 0x000fc600010f0eff */
[----:B------:R-:W-:Y:S01]  /*33930*/  STL [R1+0xef4], R36 ;  /* 0x000ef42401007387 */ /* 0x000fe20000100800 */
[----:B------:R-:W0:Y:S03]  /*33940*/  LDCU UR21, c[0x0][0x39c] ;  /* 0x00007380ff1577ac */ /* 0x000e260008000800 */
[----:B------:R-:W-:Y:S01]  /*33950*/  STL [R1+0xef0], R32 ;  /* 0x000ef02001007387 */ /* 0x000fe20000100800 */
[----:B------:R-:W0:Y:S03]  /*33960*/  LDCU UR24, c[0x0][0x39c] ;  /* 0x00007380ff1877ac */ /* 0x000e260008000800 */
[----:B------:R-:W-:Y:S01]  /*33970*/  STL.64 [R1+0x918], R34 ;  /* 0x0009182201007387 */ /* 0x000fe20000100a00 */
[----:B------:R-:W0:Y:S03]  /*33980*/  LDCU UR25, c[0x0][0x39c] ;  /* 0x00007380ff1977ac */ /* 0x000e260008000800 */
[----:B------:R-:W-:Y:S01]  /*33990*/  STL.64 [R1+0xee8], R30 ;  /* 0x000ee81e01007387 */ /* 0x000fe20000100a00 */
[----:B------:R-:W0:Y:S03]  /*339a0*/  LDCU UR26, c[0x0][0x39c] ;  /* 0x00007380ff1a77ac */ /* 0x000e260008000800 */
[----:B------:R1:W-:Y:S01]  /*339b0*/  STL.64 [R1+0xee0], R28 ;  /* 0x000ee01c01007387 */ /* 0x0003e20000100a00 */
[----:B------:R-:W0:Y:S03]  /*339c0*/  LDCU UR27, c[0x0][0x39c] ;  /* 0x00007380ff1b77ac */ /* 0x000e260008000800 */
[----:B------:R-:W-:Y:S01]  /*339d0*/  STL.64 [R1+0xed8], R26 ;  /* 0x000ed81a01007387 */ /* 0x000fe20000100a00 */
[----:B------:R-:W0:Y:S03]  /*339e0*/  LDCU UR28, c[0x0][0x39c] ;  /* 0x00007380ff1c77ac */ /* 0x000e260008000800 */
[----:B------:R-:W-:Y:S01]  /*339f0*/  STL.64 [R1+0xed0], R24 ;  /* 0x000ed01801007387 */ /* 0x000fe20000100a00 */
[----:B------:R-:W0:Y:S01]  /*33a00*/  LDCU UR33, c[0x0][0x39c] ;  /* 0x00007380ff2177ac */ /* 0x000e220008000800 */
[----:B-1----:R-:W1:Y:S02]  /*33a10*/  LDTM.x64 R28, tmem[UR10] ;  /* 0x0000000a001c79ee */ /* 0x002e640008340000 */
        /* <DEDUP_REMOVED lines=20> */
[----:B-1----:R-:W-:Y:S01]  /*33b60*/  STL [R1+0x604], R29 ;  /* 0x0006041d01007387 */ /* 0x002fe20000100800 */
[----:B------:R-:W1:Y:S03]  /*33b70*/  LDCU UR77, c[0x0][0x39c] ;  /* 0x00007380ff4d77ac */ /* 0x000e660008000800 */
[----:B------:R-:W-:Y:S01]  /*33b80*/  STL.64 [R1+0x608], R30 ;  /* 0x0006081e01007387 */ /* 0x000fe20000100a00 */
[----:B------:R-:W0:Y:S03]  /*33b90*/  LDCU UR76, c[0x0][0x39c] ;  /* 0x00007380ff4c77ac */ /* 0x000e260008000800 */
[----:B------:R-:W-:Y:S01]  /*33ba0*/  STL.64 [R1+0x610], R32 ;  /* 0x0006102001007387 */ /* 0x000fe20000100a00 */
[----:B------:R-:W0:Y:S03]  /*33bb0*/  LDCU UR75, c[0x0][0x3b8] ;  /* 0x00007700ff4b77ac */ /* 0x000e260008000800 */
[----:B------:R1:W-:Y:S01]  /*33bc0*/  STL.64 [R1+0x618], R34 ;  /* 0x0006182201007387 */ /* 0x0003e20000100a00 */
[----:B------:R-:W0:Y:S03]  /*33bd0*/  LDCU UR48, c[0x0][0x3b8] ;  /* 0x00007700ff3077ac */ /* 0x000e260008000800 */
[----:B------:R0:W-:Y:S01]  /*33be0*/  STL.64 [R1+0x620], R36 ;  /* 0x0006202401007387 */ /* 0x0001e20000100a00 */
[----:B------:R-:W0:Y:S03]  /*33bf0*/  LDCU UR49, c[0x0][0x3b8] ;  /* 0x00007700ff3177ac */ /* 0x000e260008000800 */
[----:B------:R-:W-:Y:S01]  /*33c00*/  STL.64 [R1+0x628], R38 ;  /* 0x0006282601007387 */ /* 0x000fe20000100a00 */
[----:B------:R-:W0:Y:S03]  /*33c10*/  LDCU UR32, c[0x0][0x3b8] ;  /* 0x00007700ff2077ac */ /* 0x000e260008000800 */
[----:B------:R-:W-:Y:S01]  /*33c20*/  STL.64 [R1+0x630], R40 ;  /* 0x0006302801007387 */ /* 0x000fe20000100a00 */
[----:B-1----:R-:W-:Y:S01]  /*33c30*/  IMAD.MOV.U32 R34, RZ, RZ, R28 ;  /* 0x000000ffff227224 */ /* 0x002fe200078e001c */
[----:B------:R-:W1:Y:S02]  /*33c40*/  LDCU UR73, c[0x0][0x3b8] ;  /* 0x00007700ff4977ac */ /* 0x000e640008000800 */
        /* <DEDUP_REMOVED lines=43> */
[----:B------:R-:W1:Y:S03]  /*33f00*/  LDCU UR62, c[0x0][0x3b8] ;  /* 0x00007700ff3e77ac */ /* 0x000e660008000800 */
[----:B------:R-:W-:Y:S01]  /*33f10*/  STL.64 [R1+0x6e8], R86 ;  /* 0x0006e85601007387 */ /* 0x000fe20000100a00 */
[----:B------:R-:W1:Y:S03]  /*33f20*/  LDCU UR61, c[0x0][0x3b8] ;  /* 0x00007700ff3d77ac */ /* 0x000e660008000800 */
[----:B------:R-:W-:Y:S01]  /*33f30*/  STL.64 [R1+0x6f0], R88 ;  /* 0x0006f05801007387 */ /* 0x000fe20000100a00 */
[----:B------:R-:W1:Y:S03]  /*33f40*/  LDCU UR60, c[0x0][0x3b8] ;  /* 0x00007700ff3c77ac */ /* 0x000e660008000800 */
[----:B------:R-:W-:Y:S01]  /*33f50*/  STL.64 [R1+0x6f8], R90 ;  /* 0x0006f85a01007387 */ /* 0x000fe20000100a00 */
[----:B------:R-:W1:Y:S03]  /*33f60*/  LDCU UR59, c[0x0][0x3b8] ;  /* 0x00007700ff3b77ac */ /* 0x000e660008000800 */
[----:B0-----:R-:W2:Y:S01]  /*33f70*/  LDL.LU R36, [R1+0xef4] ;  /* 0x000ef40001247983 */ /* 0x001ea20000300800 */
[----:B------:R-:W0:Y:S03]  /*33f80*/  LDCU UR58, c[0x0][0x3b8] ;  /* 0x00007700ff3a77ac */ /* 0x000e260008000800 */
[----:B------:R-:W2:Y:S01]  /*33f90*/  LDL.LU R32, [R1+0xef0] ;  /* 0x000ef00001207983 */ /* 0x000ea20000300800 */
[----:B------:R-:W0:Y:S03]  /*33fa0*/  LDCU UR57, c[0x0][0x3b8] ;  /* 0x00007700ff3977ac */ /* 0x000e260008000800 */
[----:B------:R-:W2:Y:S01]  /*33fb0*/  LDL.LU.64 R30, [R1+0xee8] ;  /* 0x000ee800011e7983 */ /* 0x000ea20000300a00 */
[----:B------:R-:W0:Y:S03]  /*33fc0*/  LDCU UR56, c[0x0][0x3b8] ;  /* 0x00007700ff3877ac */ /* 0x000e260008000800 */
[----:B------:R-:W2:Y:S01]  /*33fd0*/  LDL.LU.64 R28, [R1+0xee0] ;  /* 0x000ee000011c7983 */ /* 0x000ea20000300a00 */
[----:B------:R-:W0:Y:S03]  /*33fe0*/  LDCU UR55, c[0x0][0x3b8] ;  /* 0x00007700ff3777ac */ /* 0x000e260008000800 */
[----:B------:R-:W3:Y:S01]  /*33ff0*/  LDL.LU.64 R26, [R1+0xed8] ;  /* 0x000ed800011a7983 */ /* 0x000ee20000300a00 */
[----:B------:R-:W0:Y:S03]  /*34000*/  LDCU UR54, c[0x0][0x3b8] ;  /* 0x00007700ff3677ac */ /* 0x000e260008000800 */
[----:B------:R-:W3:Y:S01]  /*34010*/  LDL.LU.64 R24, [R1+0xed0] ;  /* 0x000ed00001187983 */ /* 0x000ee20000300a00 */
[----:B------:R-:W0:Y:S03]  /*34020*/  LDCU UR53, c[0x0][0x3b8] ;  /* 0x00007700ff3577ac */ /* 0x000e260008000800 */
[----:B------:R-:W3:Y:S04]  /*34030*/  LDL.LU.64 R22, [R1+0xec8] ;  /* 0x000ec80001167983 */ /* 0x000ee80000300a00 */
        /* <DEDUP_REMOVED lines=8> */
[----:B------:R-:W4:Y:S04]  /*340c0*/  LDL.LU.64 R4, [R1+0xe80] ;  /* 0x000e800001047983 */ /* 0x000f280000300a00 */
[----:B------:R-:W5:Y:S01]  /*340d0*/  LDL.LU R33, [R1+0x604] ;  /* 0x0006040001217983 */ /* 0x000f620000300800 */
[----:B--2---:R-:W-:Y:S01]  /*340e0*/  LEA.HI.X.SX32 R37, R29, R2, 0x1, P1 ;  /* 0x000000021d257211 */ /* 0x004fe200008f0eff */
[----:B------:R-:W-:-:S04]  /*340f0*/  VIADD R29, R28, UR5 ;  /* 0x000000051c1d7c36 */ /* 0x000fc80008000000 */
[----:B------:R3:W-:Y:S02]  /*34100*/  STL.64 [R1+0x910], R36 ;  /* 0x0009102401007387 */ /* 0x0007e40000100a00 */
[-C--:B---3--:R-:W-:Y:S02]  /*34110*/  IADD3 R36, P5, PT, R6, R3.reuse, RZ ;  /* 0x0000000306247210 */ /* 0x088fe40007fbe0ff */
[CC--:B----4-:R-:W-:Y:S02]  /*34120*/  IADD3 R40, P1, PT, R4.reuse, R3.reuse, RZ ;  /* 0x0000000304287210 */ /* 0x0d0fe40007f3e0ff */
[----:B------:R-:W-:Y:S02]  /*34130*/  IADD3 R38, P2, PT, R5, R3, RZ ;  /* 0x0000000305267210 */ /* 0x000fe40007f5e0ff */
[-C--:B------:R-:W-:Y:S01]  /*34140*/  LEA.HI.X.SX32 R41, R4, R2.reuse, 0x1, P1 ;  /* 0x0000000204297211 */ /* 0x080fe200008f0eff */
[----:B------:R-:W-:Y:S01]  /*34150*/  VIADD R4, R29, UR5 ;  /* 0x000000051d047c36 */ /* 0x000fe20008000000 */
[----:B------:R-:W-:-:S02]  /*34160*/  LEA.HI.X.SX32 R39, R5, R2, 0x1, P2 ;  /* 0x0000000205277211 */ /* 0x000fc400010f0eff */
[----:B------:R-:W-:Y:S01]  /*34170*/  LEA.HI.X.SX32 R37, R6, R2, 0x1, P5 ;  /* 0x0000000206257211 */ /* 0x000fe200028f0eff */
[----:B------:R2:W-:Y:S01]  /*34180*/  STL.64 [R1+0x908], R40 ;  /* 0x0009082801007387 */ /* 0x0005e20000100a00 */
[----:B------:R-:W-:-:S03]  /*34190*/  VIADD R5, R4, UR5 ;  /* 0x0000000504057c36 */ /* 0x000fc60008000000 */
[----:B------:R3:W-:Y:S01]  /*341a0*/  STL.64 [R1+0x900], R38 ;  /* 0x0009002601007387 */ /* 0x0007e20000100a00 */
[----:B------:R-:W-:-:S03]  /*341b0*/  VIADD R6, R5, UR5 ;  /* 0x0000000505067c36 */ /* 0x000fc60008000000 */
[----:B------:R4:W-:Y:S01]  /*341c0*/  STL.64 [R1+0x8f8], R36 ;  /* 0x0008f82401007387 */ /* 0x0009e20000100a00 */
[CC--:B--2---:R-:W-:Y:S02]  /*341d0*/  IADD3 R40, P1, PT, R7.reuse, R3.reuse, RZ ;  /* 0x0000000307287210 */ /* 0x0c4fe40007f3e0ff */
[-C--:B---3--:R-:W-:Y:S02]  /*341e0*/  IADD3 R38, P2, PT, R8, R3.reuse, RZ ;  /* 0x0000000308267210 */ /* 0x088fe40007f5e0ff */
[-C--:B------:R-:W-:Y:S01]  /*341f0*/  LEA.HI.X.SX32 R41, R7, R2.reuse, 0x1, P1 ;  /* 0x0000000207297211 */ /* 0x080fe200008f0eff */
[----:B------:R-:W-:Y:S01]  /*34200*/  VIADD R7, R6, UR5 ;  /* 0x0000000506077c36 */ /* 0x000fe20008000000 */
[C---:B----4-:R-:W-:Y:S02]  /*34210*/  IADD3 R36, P5, PT, R9.reuse, R3, RZ ;  /* 0x0000000309247210 */ /* 0x050fe40007fbe0ff */
[-C--:B------:R-:W-:Y:S01]  /*34220*/  LEA.HI.X.SX32 R39, R8, R2.reuse, 0x1, P2 ;  /* 0x0000000208277211 */ /* 0x080fe200010f0eff */
[----:B------:R2:W-:Y:S01]  /*34230*/  STL.64 [R1+0x8f0], R40 ;  /* 0x0008f02801007387 */ /* 0x0005e20000100a00 */
[----:B------:R-:W-:Y:S01]  /*34240*/  LEA.HI.X.SX32 R37, R9, R2, 0x1, P5 ;  /* 0x0000000209257211 */ /* 0x000fe200028f0eff */
[----:B------:R-:W-:-:S02]  /*34250*/  VIADD R8, R7, UR5 ;  /* 0x0000000507087c36 */ /* 0x000fc40008000000 */
[----:B------:R3:W-:Y:S02]  /*34260*/  STL.64 [R1+0x8e8], R38 ;  /* 0x0008e82601007387 */ /* 0x0007e40000100a00 */
[----:B------:R-:W-:Y:S02]  /*34270*/  VIADD R9, R8, UR5 ;  /* 0x0000000508097c36 */ /* 0x000fe40008000000 */
[----:B------:R4:W-:Y:S01]  /*34280*/  STL.64 [R1+0x8e0], R36 ;  /* 0x0008e02401007387 */ /* 0x0009e20000100a00 */
[CC--:B--2---:R-:W-:Y:S02]  /*34290*/  IADD3 R40, P1, PT, R10.reuse, R3.reuse, RZ ;  /* 0x000000030a287210 */ /* 0x0c4fe40007f3e0ff */
[-C--:B---3--:R-:W-:Y:S02]  /*342a0*/  IADD3 R38, P2, PT, R11, R3.reuse, RZ ;  /* 0x000000030b267210 */ /* 0x088fe40007f5e0ff */
[----:B------:R-:W-:Y:S02]  /*342b0*/  LEA.HI.X.SX32 R41, R10, R2, 0x1, P1 ;  /* 0x000000020a297211 */ /* 0x000fe400008f0eff */
[----:B----4-:R-:W-:-:S02]  /*342c0*/  IADD3 R36, P5, PT, R12, R3, RZ ;  /* 0x000000030c247210 */ /* 0x010fc40007fbe0ff */
[-C--:B------:R-:W-:Y:S01]  /*342d0*/  LEA.HI.X.SX32 R39, R11, R2.reuse, 0x1, P2 ;  /* 0x000000020b277211 */ /* 0x080fe200010f0eff */
[----:B------:R-:W-:Y:S01]  /*342e0*/  STL.64 [R1+0x8d8], R40 ;  /* 0x0008d82801007387 */ /* 0x000fe20000100a00 */
[-C--:B------:R-:W-:Y:S02]  /*342f0*/  LEA.HI.X.SX32 R37, R12, R2.reuse, 0x1, P5 ;  /* 0x000000020c257211 */ /* 0x080fe400028f0eff */
[CC--:B------:R-:W-:Y:S01]  /*34300*/  IADD3 R10, P1, PT, R13.reuse, R3.reuse, RZ ;  /* 0x000000030d0a7210 */ /* 0x0c0fe20007f3e0ff */
[----:B------:R2:W-:Y:S03]  /*34310*/  STL.64 [R1+0x8d0], R38 ;  /* 0x0008d02601007387 */ /* 0x0005e60000100a00 */
[----:B------:R-:W-:Y:S01]  /*34320*/  LEA.HI.X.SX32 R11, R13, R2, 0x1, P1 ;  /* 0x000000020d0b7211 */ /* 0x000fe200008f0eff */
[----:B------:R3:W-:Y:S01]  /*34330*/  STL.64 [R1+0x8c8], R36 ;  /* 0x0008c82401007387 */ /* 0x0007e20000100a00 */
[----:B------:R-:W-:-:S03]  /*34340*/  IADD3 R12, P1, PT, R16, R3, RZ ;  /* 0x00000003100c7210 */ /* 0x000fc60007f3e0ff */
[----:B------:R4:W-:Y:S01]  /*34350*/  STL.64 [R1+0x8c0], R10 ;  /* 0x0008c00a01007387 */ /* 0x0009e20000100a00 */
[-C--:B------:R-:W-:Y:S02]  /*34360*/  LEA.HI.X.SX32 R13, R16, R2.reuse, 0x1, P1 ;  /* 0x00000002100d7211 */ /* 0x080fe400008f0eff */
[CC--:B--2---:R-:W-:Y:S02]  /*34370*/  IADD3 R38, P2, PT, R14.reuse, R3.reuse, RZ ;  /* 0x000000030e267210 */ /* 0x0c4fe40007f5e0ff */
[CC--:B---3--:R-:W-:Y:S02]  /*34380*/  IADD3 R36, P5, PT, R15.reuse, R3.reuse, RZ ;  /* 0x000000030f247210 */ /* 0x0c8fe40007fbe0ff */
[-C--:B------:R-:W-:Y:S02]  /*34390*/  LEA.HI.X.SX32 R39, R14, R2.reuse, 0x1, P2 ;  /* 0x000000020e277211 */ /* 0x080fe400010f0eff */
[-C--:B------:R-:W-:Y:S01]  /*343a0*/  LEA.HI.X.SX32 R37, R15, R2.reuse, 0x1, P5 ;  /* 0x000000020f257211 */ /* 0x080fe200028f0eff */
[----:B----4-:R-:W-:Y:S01]  /*343b0*/  VIADD R10, R9, UR5 ;  /* 0x00000005090a7c36 */ /* 0x010fe20008000000 */
[CC--:B------:R-:W-:Y:S01]  /*343c0*/  IADD3 R14, P1, PT, R19.reuse, R3.reuse, RZ ;  /* 0x00000003130e7210 */ /* 0x0c0fe20007f3e0ff */
[----:B------:R2:W-:Y:S02]  /*343d0*/  STL.64 [R1+0x8b8], R38 ;  /* 0x0008b82601007387 */ /* 0x0005e40000100a00 */
[----:B------:R-:W-:Y:S01]  /*343e0*/  VIADD R11, R10, UR5 ;  /* 0x000000050a0b7c36 */ /* 0x000fe20008000000 */
[----:B------:R-:W-:Y:S01]  /*343f0*/  LEA.HI.X.SX32 R15, R19, R2, 0x1, P1 ;  /* 0x00000002130f7211 */ /* 0x000fe200008f0eff */
[----:B------:R3:W-:Y:S04]  /*34400*/  STL.64 [R1+0x8b0], R36 ;  /* 0x0008b02401007387 */ /* 0x0007e80000100a00 */
[----:B------:R4:W-:Y:S01]  /*34410*/  STL.64 [R1+0x8a8], R12 ;  /* 0x0008a80c01007387 */ /* 0x0009e20000100a00 */
[----:B--2---:R-:W-:-:S02]  /*34420*/  IADD3 R38, P2, PT, R17, R3, RZ ;  /* 0x0000000311267210 */ /* 0x004fc40007f5e0ff */
[CC--:B---3--:R-:W-:Y:S02]  /*34430*/  IADD3 R36, P5, PT, R18.reuse, R3.reuse, RZ ;  /* 0x0000000312247210 */ /* 0x0c8fe40007fbe0ff */
[-C--:B------:R-:W-:Y:S02]  /*34440*/  LEA.HI.X.SX32 R39, R17, R2.reuse, 0x1, P2 ;  /* 0x0000000211277211 */ /* 0x080fe400010f0eff */
[-C--:B------:R-:W-:Y:S01]  /*34450*/  LEA.HI.X.SX32 R37, R18, R2.reuse, 0x1, P5 ;  /* 0x0000000212257211 */ /* 0x080fe200028f0eff */
[----:B----4-:R-:W-:Y:S01]  /*34460*/  VIADD R12, R11, UR5 ;  /* 0x000000050b0c7c36 */ /* 0x010fe20008000000 */
[CC--:B------:R-:W-:Y:S01]  /*34470*/  IADD3 R16, P5, PT, R21.reuse, R3.reuse, RZ ;  /* 0x0000000315107210 */ /* 0x0c0fe20007fbe0ff */
[----:B------:R-:W-:Y:S02]  /*34480*/  STL.64 [R1+0x8a0], R38 ;  /* 0x0008a02601007387 */ /* 0x000fe40000100a00 */
[----:B------:R-:W-:Y:S01]  /*34490*/  VIADD R13, R12, UR5 ;  /* 0x000000050c0d7c36 */ /* 0x000fe20008000000 */
[----:B------:R-:W-:Y:S01]  /*344a0*/  LEA.HI.X.SX32 R17, R21, R2, 0x1, P5 ;  /* 0x0000000215117211 */ /* 0x000fe200028f0eff */
[----:B------:R2:W-:Y:S01]  /*344b0*/  STL.64 [R1+0x898], R36 ;  /* 0x0008982401007387 */ /* 0x0005e20000100a00 */
[----:B------:R-:W-:-:S03]  /*344c0*/  IADD3 R18, P5, PT, R24, R3, RZ ;  /* 0x0000000318127210 */ /* 0x000fc60007fbe0ff */
[----:B------:R3:W-:Y:S01]  /*344d0*/  STL.64 [R1+0x890], R14 ;  /* 0x0008900e01007387 */ /* 0x0007e20000100a00 */
[----:B------:R-:W-:-:S03]  /*344e0*/  LEA.HI.X.SX32 R19, R24, R2, 0x1, P5 ;  /* 0x0000000218137211 */ /* 0x000fc600028f0eff */
[----:B------:R4:W-:Y:S01]  /*344f0*/  STL.64 [R1+0x880], R16 ;  /* 0x0008801001007387 */ /* 0x0009e20000100a00 */
[----:B--2---:R-:W-:-:S04]  /*34500*/  IADD3 R36, P2, PT, R20, R3, RZ ;  /* 0x0000000314247210 */ /* 0x004fc80007f5e0ff */
[-C--:B------:R-:W-:Y:S01]  /*34510*/  LEA.HI.X.SX32 R37, R20, R2.reuse, 0x1, P2 ;  /* 0x0000000214257211 */ /* 0x080fe200010f0eff */
[----:B---3--:R-:W-:Y:S01]  /*34520*/  VIADD R14, R13, UR5 ;  /* 0x000000050d0e7c36 */ /* 0x008fe20008000000 */
[CC--:B------:R-:W-:Y:S02]  /*34530*/  IADD3 R20, P5, PT, R25.reuse, R3.reuse, RZ ;  /* 0x0000000319147210 */ /* 0x0c0fe40007fbe0ff */
[----:B----4-:R-:W-:Y:S01]  /*34540*/  IADD3 R16, P1, PT, R22, R3, RZ ;  /* 0x0000000316107210 */ /* 0x010fe20007f3e0ff */
[----:B------:R2:W-:Y:S01]  /*34550*/  STL.64 [R1+0x888], R36 ;  /* 0x0008882401007387 */ /* 0x0005e20000100a00 */
[-C--:B------:R-:W-:Y:S01]  /*34560*/  LEA.HI.X.SX32 R21, R25, R2.reuse, 0x1, P5 ;  /* 0x0000000219157211 */ /* 0x080fe200028f0eff */
[----:B------:R-:W-:Y:S01]  /*34570*/  VIADD R15, R14, UR5 ;  /* 0x000000050e0f7c36 */ /* 0x000fe20008000000 */
[----:B------:R-:W-:-:S05]  /*34580*/  LEA.HI.X.SX32 R17, R22, R2, 0x1, P1 ;  /* 0x0000000216117211 */ /* 0x000fca00008f0eff */
[----:B------:R3:W-:Y:S01]  /*34590*/  STL.64 [R1+0x878], R16 ;  /* 0x0008781001007387 */ /* 0x0007e20000100a00 */
[----:B--2---:R-:W-:-:S03]  /*345a0*/  IADD3 R36, P2, PT, R23, R3, RZ ;  /* 0x0000000317247210 */ /* 0x004fc60007f5e0ff */
[----:B------:R2:W-:Y:S01]  /*345b0*/  STL.64 [R1+0x868], R18 ;  /* 0x0008681201007387 */ /* 0x0005e20000100a00 */
[-C--:B------:R-:W-:Y:S02]  /*345c0*/  LEA.HI.X.SX32 R37, R23, R2.reuse, 0x1, P2 ;  /* 0x0000000217257211 */ /* 0x080fe400010f0eff */
[CC--:B------:R-:W-:Y:S01]  /*345d0*/  IADD3 R22, P2, PT, R30.reuse, R3.reuse, RZ ;  /* 0x000000031e167210 */ /* 0x0c0fe20007f5e0ff */
[----:B---3--:R-:W-:Y:S02]  /*345e0*/  VIADD R16, R15, UR5 ;  /* 0x000000050f107c36 */ /* 0x008fe40008000000 */
[----:B------:R-:W-:Y:S01]  /*345f0*/  STL.64 [R1+0x870], R36 ;  /* 0x0008702401007387 */ /* 0x000fe20000100a00 */
[----:B------:R-:W-:Y:S02]  /*34600*/  LEA.HI.X.SX32 R23, R30, R2, 0x1, P2 ;  /* 0x000000021e177211 */ /* 0x000fe400010f0eff */
[-C--:B------:R-:W-:Y:S01]  /*34610*/  IADD3 R30, P2, PT, R27, R3.reuse, RZ ;  /* 0x000000031b1e7210 */ /* 0x080fe20007f5e0ff */
[----:B------:R-:W-:Y:S01]  /*34620*/  VIADD R17, R16, UR5 ;  /* 0x0000000510117c36 */ /* 0x000fe20008000000 */
[----:B--2---:R-:W-:-:S04]  /*34630*/  IADD3 R18, P1, PT, R31, R3, RZ ;  /* 0x000000031f127210 */ /* 0x004fc80007f3e0ff */
[-C--:B------:R-:W-:Y:S02]  /*34640*/  LEA.HI.X.SX32 R19, R31, R2.reuse, 0x1, P1 ;  /* 0x000000021f137211 */ /* 0x080fe400008f0eff */
[----:B------:R-:W-:-:S03]  /*34650*/  LEA.HI.X.SX32 R31, R27, R2, 0x1, P2 ;  /* 0x000000021b1f7211 */ /* 0x000fc600010f0eff */
[----:B------:R2:W-:Y:S04]  /*34660*/  STL.64 [R1+0x860], R18 ;  /* 0x0008601201007387 */ /* 0x0005e80000100a00 */
[----:B------:R3:W-:Y:S04]  /*34670*/  STL.64 [R1+0x850], R20 ;  /* 0x0008501401007387 */ /* 0x0007e80000100a00 */
[----:B------:R4:W-:Y:S01]  /*34680*/  STL.64 [R1+0x858], R22 ;  /* 0x0008581601007387 */ /* 0x0009e20000100a00 */
[----:B--2---:R-:W-:Y:S01]  /*34690*/  VIADD R18, R17, UR5 ;  /* 0x0000000511127c36 */ /* 0x004fe20008000000 */
[----:B---3--:R-:W-:-:S03]  /*346a0*/  IADD3 R20, P1, PT, R26, R3, RZ ;  /* 0x000000031a147210 */ /* 0x008fc60007f3e0ff */
[----:B------:R-:W-:Y:S01]  /*346b0*/  VIADD R19, R18, UR5 ;  /* 0x0000000512137c36 */ /* 0x000fe20008000000 */
[-C--:B----4-:R-:W-:Y:S02]  /*346c0*/  IADD3 R22, P5, PT, R28, R3.reuse, RZ ;  /* 0x000000031c167210 */ /* 0x090fe40007fbe0ff */
[-C--:B------:R-:W-:Y:S02]  /*346d0*/  LEA.HI.X.SX32 R21, R26, R2.reuse, 0x1, P1 ;  /* 0x000000021a157211 */ /* 0x080fe400008f0eff */
[-C--:B------:R-:W-:Y:S02]  /*346e0*/  LEA.HI.X.SX32 R23, R28, R2.reuse, 0x1, P5 ;  /* 0x000000021c177211 */ /* 0x080fe400028f0eff */
[CC--:B------:R-:W-:Y:S01]  /*346f0*/  IADD3 R26, P2, PT, R4.reuse, R3.reuse, RZ ;  /* 0x00000003041a7210 */ /* 0x0c0fe20007f5e0ff */
[----:B------:R2:W-:Y:S01]  /*34700*/  STL.64 [R1+0x848], R20 ;  /* 0x0008481401007387 */ /* 0x0005e20000100a00 */
[C---:B------:R-:W-:Y:S02]  /*34710*/  IADD3 R24, P5, PT, R5.reuse, R3, RZ ;  /* 0x0000000305187210 */ /* 0x040fe40007fbe0ff */
[-C--:B------:R-:W-:Y:S01]  /*34720*/  LEA.HI.X.SX32 R27, R4, R2.reuse, 0x1, P2 ;  /* 0x00000002041b7211 */ /* 0x080fe200010f0eff */
[----:B------:R3:W-:Y:S01]  /*34730*/  STL.64 [R1+0x838], R22 ;  /* 0x0008381601007387 */ /* 0x0007e20000100a00 */
[----:B------:R-:W-:-:S03]  /*34740*/  LEA.HI.X.SX32 R25, R5, R2, 0x1, P5 ;  /* 0x0000000205197211 */ /* 0x000fc600028f0eff */
[----:B------:R-:W-:Y:S01]  /*34750*/  STL.64 [R1+0x840], R30 ;  /* 0x0008401e01007387 */ /* 0x000fe20000100a00 */
[----:B--2---:R-:W-:Y:S01]  /*34760*/  VIADD R20, R19, UR5 ;  /* 0x0000000513147c36 */ /* 0x004fe20008000000 */
[----:B---3--:R-:W-:-:S03]  /*34770*/  IADD3 R22, P1, PT, R29, R3, RZ ;  /* 0x000000031d167210 */ /* 0x008fc60007f3e0ff */
[----:B------:R-:W-:Y:S01]  /*34780*/  VIADD R21, R20, UR5 ;  /* 0x0000000514157c36 */ /* 0x000fe20008000000 */
[----:B------:R-:W-:Y:S02]  /*34790*/  LEA.HI.X.SX32 R23, R29, R2, 0x1, P1 ;  /* 0x000000021d177211 */ /* 0x000fe400008f0eff */
[----:B------:R-:W-:-:S03]  /*347a0*/  IADD3 R28, P1, PT, R6, R3, RZ ;  /* 0x00000003061c7210 */ /* 0x000fc60007f3e0ff */
[----:B------:R2:W-:Y:S01]  /*347b0*/  STL.64 [R1+0x830], R22 ;  /* 0x0008301601007387 */ /* 0x0005e20000100a00 */
[----:B------:R-:W-:-:S03]  /*347c0*/  LEA.HI.X.SX32 R29, R6, R2, 0x1, P1 ;  /* 0x00000002061d7211 */ /* 0x000fc600008f0eff */
[----:B------:R3:W-:Y:S04]  /*347d0*/  STL.64 [R1+0x828], R26 ;  /* 0x0008281a01007387 */ /* 0x0007e80000100a00 */
[----:B------:R4:W-:Y:S04]  /*347e0*/  STL.64 [R1+0x820], R24 ;  /* 0x0008201801007387 */ /* 0x0009e80000100a00 */
[----:B------:R0:W-:Y:S01]  /*347f0*/  STL.64 [R1+0x818], R28 ;  /* 0x0008181c01007387 */ /* 0x0001e20000100a00 */
[----:B--2---:R-:W-:Y:S01]  /*34800*/  VIADD R22, R21, UR5 ;  /* 0x0000000515167c36 */ /* 0x004fe20008000000 */
[----:B---3--:R-:W-:-:S03]  /*34810*/  IADD3 R26, P2, PT, R7, R3, RZ ;  /* 0x00000003071a7210 */ /* 0x008fc60007f5e0ff */
[----:B------:R-:W-:Y:S01]  /*34820*/  VIADD R23, R22, UR5 ;  /* 0x0000000516177c36 */ /* 0x000fe20008000000 */
[----:B----4-:R-:W-:-:S03]  /*34830*/  IADD3 R24, P5, PT, R8, R3, RZ ;  /* 0x0000000308187210 */ /* 0x010fc60007fbe0ff */
[----:B------:R-:W-:Y:S01]  /*34840*/  VIADD R5, R23, UR5 ;  /* 0x0000000517057c36 */ /* 0x000fe20008000000 */
[-C--:B------:R-:W-:Y:S02]  /*34850*/  LEA.HI.X.SX32 R27, R7, R2.reuse, 0x1, P2 ;  /* 0x00000002071b7211 */ /* 0x080fe400010f0eff */
[----:B------:R-:W-:Y:S01]  /*34860*/  LEA.HI.X.SX32 R25, R8, R2, 0x1, P5 ;  /* 0x0000000208197211 */ /* 0x000fe200028f0eff */
[----:B------:R-:W-:Y:S01]  /*34870*/  VIADD R7, R5, UR5 ;  /* 0x0000000505077c36 */ /* 0x000fe20008000000 */
[----:B0-----:R-:W-:-:S03]  /*34880*/  IADD3 R28, P2, PT, R10, R3, RZ ;  /* 0x000000030a1c7210 */ /* 0x001fc60007f5e0ff */
[----:B------:R0:W-:Y:S01]  /*34890*/  STL.64 [R1+0x808], R24 ;  /* 0x0008081801007387 */ /* 0x0001e20000100a00 */
[----:B------:R-:W-:-:S03]  /*348a0*/  LEA.HI.X.SX32 R29, R10, R2, 0x1, P2 ;  /* 0x000000020a1d7211 */ /* 0x000fc600010f0eff */
[----:B------:R2:W-:Y:S01]  /*348b0*/  STL.64 [R1+0x810], R26 ;  /* 0x0008101a01007387 */ /* 0x0005e20000100a00 */
[-C--:B0-----:R-:W-:Y:S02]  /*348c0*/  IADD3 R24, P1, PT, R9, R3.reuse, RZ ;  /* 0x0000000309187210 */ /* 0x081fe40007f3e0ff */
[-C--:B--2---:R-:W-:Y:S02]  /*348d0*/  IADD3 R26, P5, PT, R11, R3.reuse, RZ ;  /* 0x000000030b1a7210 */ /* 0x084fe40007fbe0ff */
[-C--:B------:R-:W-:Y:S02]  /*348e0*/  LEA.HI.X.SX32 R25, R9, R2.reuse, 0x1, P1 ;  /* 0x0000000209197211 */ /* 0x080fe400008f0eff */
[-C--:B------:R-:W-:Y:S02]  /*348f0*/  LEA.HI.X.SX32 R27, R11, R2.reuse, 0x1, P5 ;  /* 0x000000020b1b7211 */ /* 0x080fe400028f0eff */
[CC--:B------:R-:W-:Y:S01]  /*34900*/  IADD3 R8, P5, PT, R14.reuse, R3.reuse, RZ ;  /* 0x000000030e087210 */ /* 0x0c0fe20007fbe0ff */
[----:B------:R0:W-:Y:S03]  /*34910*/  STL.64 [R1+0x800], R24 ;  /* 0x0008001801007387 */ /* 0x0001e60000100a00 */
[----:B------:R-:W-:Y:S01]  /*34920*/  LEA.HI.X.SX32 R9, R14, R2, 0x1, P5 ;  /* 0x000000020e097211 */ /* 0x000fe200028f0eff */
[----:B------:R2:W-:Y:S04]  /*34930*/  STL.64 [R1+0x7f8], R28 ;  /* 0x0007f81c01007387 */ /* 0x0005e80000100a00 */
[----:B------:R3:W-:Y:S01]  /*34940*/  STL.64 [R1+0x7f0], R26 ;  /* 0x0007f01a01007387 */ /* 0x0007e20000100a00 */
[----:B0-----:R-:W-:Y:S01]  /*34950*/  VIADD R25, R7, UR5 ;  /* 0x0000000507197c36 */ /* 0x001fe20008000000 */
[----:B--2---:R-:W-:-:S03]  /*34960*/  IADD3 R28, P1, PT, R12, R3, RZ ;  /* 0x000000030c1c7210 */ /* 0x004fc60007f3e0ff */
[----:B------:R-:W-:Y:S01]  /*34970*/  VIADD R11, R25, UR5 ;  /* 0x00000005190b7c36 */ /* 0x000fe20008000000 */
[----:B---3--:R-:W-:-:S03]  /*34980*/  IADD3 R26, P2, PT, R13, R3, RZ ;  /* 0x000000030d1a7210 */ /* 0x008fc60007f5e0ff */
[----:B------:R-:W-:Y:S01]  /*34990*/  VIADD R24, R11, UR5 ;  /* 0x000000050b187c36 */ /* 0x000fe20008000000 */
[-C--:B------:R-:W-:Y:S02]  /*349a0*/  LEA.HI.X.SX32 R29, R12, R2.reuse, 0x1, P1 ;  /* 0x000000020c1d7211 */ /* 0x080fe400008f0eff */
[-C--:B------:R-:W-:Y:S01]  /*349b0*/  LEA.HI.X.SX32 R27, R13, R2.reuse, 0x1, P2 ;  /* 0x000000020d1b7211 */ /* 0x080fe200010f0eff */
[----:B------:R-:W-:Y:S01]  /*349c0*/  VIADD R14, R24, UR5 ;  /* 0x00000005180e7c36 */ /* 0x000fe20008000000 */
[CC--:B------:R-:W-:Y:S01]  /*349d0*/  IADD3 R12, P5, PT, R17.reuse, R3.reuse, RZ ;  /* 0x00000003110c7210 */ /* 0x0c0fe20007fbe0ff */
[----:B------:R-:W-:Y:S03]  /*349e0*/  STL.64 [R1+0x7e8], R28 ;  /* 0x0007e81c01007387 */ /* 0x000fe60000100a00 */
[----:B------:R-:W-:Y:S01]  /*349f0*/  LEA.HI.X.SX32 R13, R17, R2, 0x1, P5 ;  /* 0x00000002110d7211 */ /* 0x000fe200028f0eff */
[----:B------:R0:W-:Y:S04]  /*34a00*/  STL.64 [R1+0x7d8], R8 ;  /* 0x0007d80801007387 */ /* 0x0001e80000100a00 */
[----:B------:R2:W-:Y:S01]  /*34a10*/  STL.64 [R1+0x7e0], R26 ;  /* 0x0007e01a01007387 */ /* 0x0005e20000100a00 */
[----:B0-----:R-:W-:-:S02]  /*34a20*/  IADD3 R8, P1, PT, R15, R3, RZ ;  /* 0x000000030f087210 */ /* 0x001fc40007f3e0ff */
[CC--:B--2---:R-:W-:Y:S02]  /*34a30*/  IADD3 R26, P2, PT, R16.reuse, R3.reuse, RZ ;  /* 0x00000003101a7210 */ /* 0x0c4fe40007f5e0ff */
        /* <DEDUP_REMOVED lines=10> */
[-C--:B---3--:R-:W-:Y:S02]  /*34ae0*/  IADD3 R26, P5, PT, R20, R3.reuse, RZ ;  /* 0x00000003141a7210 */ /* 0x088fe40007fbe0ff */
        /* <DEDUP_REMOVED lines=9> */
[----:B0-----:R-:W-:Y:S01]  /*34b80*/  VIADD R13, R10, UR5 ;  /* 0x000000050a0d7c36 */ /* 0x001fe20008000000 */
[----:B--2---:R-:W-:-:S03]  /*34b90*/  IADD3 R26, P1, PT, R21, R3, RZ ;  /* 0x00000003151a7210 */ /* 0x004fc60007f3e0ff */
[----:B------:R-:W-:Y:S01]  /*34ba0*/  VIADD R6, R13, UR5 ;  /* 0x000000050d067c36 */ /* 0x000fe20008000000 */
[----:B------:R-:W-:-:S03]  /*34bb0*/  LEA.HI.X.SX32 R27, R21, R2, 0x1, P1 ;  /* 0x00000002151b7211 */ /* 0x000fc600008f0eff */
[----:B------:R-:W-:Y:S01]  /*34bc0*/  VIADD R4, R6, UR5 ;  /* 0x0000000506047c36 */ /* 0x000fe20008000000 */
[CC--:B------:R-:W-:Y:S01]  /*34bd0*/  IADD3 R20, P1, PT, R5.reuse, R3.reuse, RZ ;  /* 0x0000000305147210 */ /* 0x0c0fe20007f3e0ff */
[----:B------:R-:W-:Y:S03]  /*34be0*/  STL.64 [R1+0x7a0], R26 ;  /* 0x0007a01a01007387 */ /* 0x000fe60000100a00 */
[----:B------:R-:W-:Y:S01]  /*34bf0*/  LEA.HI.X.SX32 R21, R5, R2, 0x1, P1 ;  /* 0x0000000205157211 */ /* 0x000fe200008f0eff */
[----:B------:R-:W-:Y:S01]  /*34c00*/  VIADD R12, R4, UR5 ;  /* 0x00000005040c7c36 */ /* 0x000fe20008000000 */
[----:B------:R0:W-:Y:S03]  /*34c10*/  STL.64 [R1+0x798], R18 ;  /* 0x0007981201007387 */ /* 0x0001e60000100a00 */
[----:B------:R-:W-:Y:S01]  /*34c20*/  VIADD R9, R12, UR5 ;  /* 0x000000050c097c36 */ /* 0x000fe20008000000 */
[----:B------:R2:W-:Y:S04]  /*34c30*/  STL.64 [R1+0x790], R16 ;  /* 0x0007901001007387 */ /* 0x0005e80000100a00 */
[----:B------:R3:W-:Y:S01]  /*34c40*/  STL.64 [R1+0x788], R20 ;  /* 0x0007881401007387 */ /* 0x0007e20000100a00 */
[----:B0-----:R-:W-:-:S02]  /*34c50*/  IADD3 R18, P2, PT, R7, R3, RZ ;  /* 0x0000000307127210 */ /* 0x001fc40007f5e0ff */
[-C--:B--2---:R-:W-:Y:S02]  /*34c60*/  IADD3 R16, P5, PT, R25, R3.reuse, RZ ;  /* 0x0000000319107210 */ /* 0x084fe40007fbe0ff */
[-C--:B------:R-:W-:Y:S01]  /*34c70*/  LEA.HI.X.SX32 R19, R7, R2.reuse, 0x1, P2 ;  /* 0x0000000207137211 */ /* 0x080fe200010f0eff */
[----:B------:R-:W-:Y:S01]  /*34c80*/  VIADD R7, R9, UR5 ;  /* 0x0000000509077c36 */ /* 0x000fe20008000000 */
[-C--:B------:R-:W-:Y:S02]  /*34c90*/  LEA.HI.X.SX32 R17, R25, R2.reuse, 0x1, P5 ;  /* 0x0000000219117211 */ /* 0x080fe400028f0eff */
[C---:B---3--:R-:W-:Y:S01]  /*34ca0*/  IADD3 R20, P1, PT, R11.reuse, R3, RZ ;  /* 0x000000030b147210 */ /* 0x048fe20007f3e0ff */
[----:B------:R0:W-:Y:S03]  /*34cb0*/  STL.64 [R1+0x780], R18 ;  /* 0x0007801201007387 */ /* 0x0001e60000100a00 */
[----:B------:R-:W-:Y:S01]  /*34cc0*/  LEA.HI.X.SX32 R21, R11, R2, 0x1, P1 ;  /* 0x000000020b157211 */ /* 0x000fe200008f0eff */
[----:B------:R2:W-:Y:S01]  /*34cd0*/  STL.64 [R1+0x778], R16 ;  /* 0x0007781001007387 */ /* 0x0005e20000100a00 */
[----:B------:R-:W-:-:S03]  /*34ce0*/  VIADD R11, R7, UR5 ;  /* 0x00000005070b7c36 */ /* 0x000fc60008000000 */
[----:B------:R3:W-:Y:S01]  /*34cf0*/  STL.64 [R1+0x770], R20 ;  /* 0x0007701401007387 */ /* 0x0007e20000100a00 */
[----:B------:R-:W-:Y:S01]  /*34d00*/  VIADD R5, R11, UR5 ;  /* 0x000000050b057c36 */ /* 0x000fe20008000000 */
[-C--:B0-----:R-:W-:Y:S02]  /*34d10*/  IADD3 R18, P2, PT, R24, R3.reuse, RZ ;  /* 0x0000000318127210 */ /* 0x081fe40007f5e0ff */
[-C--:B--2---:R-:W-:Y:S02]  /*34d20*/  IADD3 R16, P5, PT, R14, R3.reuse, RZ ;  /* 0x000000030e107210 */ /* 0x084fe40007fbe0ff */
[-C--:B------:R-:W-:Y:S02]  /*34d30*/  LEA.HI.X.SX32 R19, R24, R2.reuse, 0x1, P2 ;  /* 0x0000000218137211 */ /* 0x080fe400010f0eff */
[-C--:B------:R-:W-:Y:S02]  /*34d40*/  LEA.HI.X.SX32 R17, R14, R2.reuse, 0x1, P5 ;  /* 0x000000020e117211 */ /* 0x080fe400028f0eff */
[C---:B---3--:R-:W-:Y:S01]  /*34d50*/  IADD3 R20, P1, PT, R8.reuse, R3, RZ ;  /* 0x0000000308147210 */ /* 0x048fe20007f3e0ff */
[----:B------:R0:W-:Y:S03]  /*34d60*/  STL.64 [R1+0x768], R18 ;  /* 0x0007681201007387 */ /* 0x0001e60000100a00 */
[----:B------:R-:W-:Y:S01]  /*34d70*/  LEA.HI.X.SX32 R21, R8, R2, 0x1, P1 ;  /* 0x0000000208157211 */ /* 0x000fe200008f0eff */
[----:B------:R2:W-:Y:S01]  /*34d80*/  STL.64 [R1+0x760], R16 ;  /* 0x0007601001007387 */ /* 0x0005e20000100a00 */
[----:B------:R-:W-:-:S03]  /*34d90*/  VIADD R8, R5, UR5 ;  /* 0x0000000505087c36 */ /* 0x000fc60008000000 */
[----:B------:R-:W-:Y:S01]  /*34da0*/  STL.64 [R1+0x758], R20 ;  /* 0x0007581401007387 */ /* 0x000fe20000100a00 */
[CC--:B0-----:R-:W-:Y:S02]  /*34db0*/  IADD3 R18, P2, PT, R10.reuse, R3.reuse, RZ ;  /* 0x000000030a127210 */ /* 0x0c1fe40007f5e0ff */
[CC--:B--2---:R-:W-:Y:S02]  /*34dc0*/  IADD3 R16, P5, PT, R13.reuse, R3.reuse, RZ ;  /* 0x000000030d107210 */ /* 0x0c4fe40007fbe0ff */
[-C--:B------:R-:W-:Y:S01]  /*34dd0*/  LEA.HI.X.SX32 R19, R10, R2.reuse, 0x1, P2 ;  /* 0x000000020a137211 */ /* 0x080fe200010f0eff */
[----:B------:R-:W-:Y:S01]  /*34de0*/  VIADD R10, R8, UR5 ;  /* 0x00000005080a7c36 */ /* 0x000fe20008000000 */
[-C--:B------:R-:W-:Y:S02]  /*34df0*/  LEA.HI.X.SX32 R17, R13, R2.reuse, 0x1, P5 ;  /* 0x000000020d117211 */ /* 0x080fe400028f0eff */
[CC--:B------:R-:W-:Y:S01]  /*34e00*/  IADD3 R14, P5, PT, R12.reuse, R3.reuse, RZ ;  /* 0x000000030c0e7210 */ /* 0x0c0fe20007fbe0ff */
[----:B------:R0:W-:Y:S03]  /*34e10*/  STL.64 [R1+0x750], R18 ;  /* 0x0007501201007387 */ /* 0x0001e60000100a00 */
[----:B------:R-:W-:Y:S01]  /*34e20*/  LEA.HI.X.SX32 R15, R12, R2, 0x1, P5 ;  /* 0x000000020c0f7211 */ /* 0x000fe200028f0eff */
[----:B------:R2:W-:Y:S01]  /*34e30*/  STL.64 [R1+0x748], R16 ;  /* 0x0007481001007387 */ /* 0x0005e20000100a00 */
[----:B0-----:R-:W-:-:S02]  /*34e40*/  IADD3 R18, P1, PT, R6, R3, RZ ;  /* 0x0000000306127210 */ /* 0x001fc40007f3e0ff */
[----:B--2---:R-:W-:Y:S02]  /*34e50*/  IADD3 R16, P2, PT, R4, R3, RZ ;  /* 0x0000000304107210 */ /* 0x004fe40007f5e0ff */
[-C--:B------:R-:W-:Y:S01]  /*34e60*/  LEA.HI.X.SX32 R19, R6, R2.reuse, 0x1, P1 ;  /* 0x0000000206137211 */ /* 0x080fe200008f0eff */
[----:B------:R-:W-:Y:S01]  /*34e70*/  VIADD R6, R10, UR5 ;  /* 0x000000050a067c36 */ /* 0x000fe20008000000 */
[----:B------:R-:W-:-:S03]  /*34e80*/  LEA.HI.X.SX32 R17, R4, R2, 0x1, P2 ;  /* 0x0000000204117211 */ /* 0x000fc600010f0eff */
[----:B------:R0:W-:Y:S01]  /*34e90*/  STL.64 [R1+0x740], R18 ;  /* 0x0007401201007387 */ /* 0x0001e20000100a00 */
[----:B------:R-:W-:-:S03]  /*34ea0*/  VIADD R4, R6, UR5 ;  /* 0x0000000506047c36 */ /* 0x000fc60008000000 */
[----:B------:R2:W-:Y:S04]  /*34eb0*/  STL.64 [R1+0x738], R16 ;  /* 0x0007381001007387 */ /* 0x0005e80000100a00 */
[----:B------:R3:W-:Y:S01]  /*34ec0*/  STL.64 [R1+0x730], R14 ;  /* 0x0007300e01007387 */ /* 0x0007e20000100a00 */
[-C--:B0-----:R-:W-:Y:S02]  /*34ed0*/  IADD3 R18, P1, PT, R9, R3.reuse, RZ ;  /* 0x0000000309127210 */ /* 0x081fe40007f3e0ff */
[-C--:B--2---:R-:W-:Y:S02]  /*34ee0*/  IADD3 R16, P2, PT, R7, R3.reuse, RZ ;  /* 0x0000000307107210 */ /* 0x084fe40007f5e0ff */
[----:B------:R-:W-:Y:S01]  /*34ef0*/  LEA.HI.X.SX32 R19, R9, R2, 0x1, P1 ;  /* 0x0000000209137211 */ /* 0x000fe200008f0eff */
[----:B------:R-:W-:Y:S01]  /*34f00*/  VIADD R9, R4, UR5 ;  /* 0x0000000504097c36 */ /* 0x000fe20008000000 */
[----:B---3--:R-:W-:-:S02]  /*34f10*/  IADD3 R14, P5, PT, R11, R3, RZ ;  /* 0x000000030b0e7210 */ /* 0x008fc40007fbe0ff */
[-C--:B------:R-:W-:Y:S01]  /*34f20*/  LEA.HI.X.SX32 R17, R7, R2.reuse, 0x1, P2 ;  /* 0x0000000207117211 */ /* 0x080fe200010f0eff */
[----:B------:R-:W-:Y:S01]  /*34f30*/  STL.64 [R1+0x728], R18 ;  /* 0x0007281201007387 */ /* 0x000fe20000100a00 */
[-C--:B------:R-:W-:Y:S01]  /*34f40*/  LEA.HI.X.SX32 R15, R11, R2.reuse, 0x1, P5 ;  /* 0x000000020b0f7211 */ /* 0x080fe200028f0eff */
[C---:B------:R-:W-:Y:S01]  /*34f50*/  VIADD R7, R9.reuse, UR5 ;  /* 0x0000000509077c36 */ /* 0x040fe20008000000 */
[CC--:B------:R-:W-:Y:S01]  /*34f60*/  IADD3 R12, P5, PT, R10.reuse, R3.reuse, RZ ;  /* 0x000000030a0c7210 */ /* 0x0c0fe20007fbe0ff */
[----:B------:R0:W-:Y:S03]  /*34f70*/  STL.64 [R1+0x720], R16 ;  /* 0x0007201001007387 */ /* 0x0001e60000100a00 */
[----:B------:R-:W-:Y:S01]  /*34f80*/  LEA.HI.X.SX32 R13, R10, R2, 0x1, P5 ;  /* 0x000000020a0d7211 */ /* 0x000fe200028f0eff */
[----:B------:R2:W-:Y:S01]  /*34f90*/  STL.64 [R1+0x718], R14 ;  /* 0x0007180e01007387 */ /* 0x0005e20000100a00 */
[----:B------:R-:W-:-:S04]  /*34fa0*/  IADD3 R86, P5, PT, R9, R3, RZ ;  /* 0x0000000309567210 */ /* 0x000fc80007fbe0ff */
[-C--:B------:R-:W-:Y:S02]  /*34fb0*/  LEA.HI.X.SX32 R87, R9, R2.reuse, 0x1, P5 ;  /* 0x0000000209577211 */ /* 0x080fe400028f0eff */
[CC--:B0-----:R-:W-:Y:S02]  /*34fc0*/  IADD3 R16, P1, PT, R5.reuse, R3.reuse, RZ ;  /* 0x0000000305107210 */ /* 0x0c1fe40007f3e0ff */
[CC--:B--2---:R-:W-:Y:S02]  /*34fd0*/  IADD3 R14, P2, PT, R8.reuse, R3.reuse, RZ ;  /* 0x00000003080e7210 */ /* 0x0c4fe40007f5e0ff */
[-C--:B------:R-:W-:Y:S01]  /*34fe0*/  LEA.HI.X.SX32 R17, R5, R2.reuse, 0x1, P1 ;  /* 0x0000000205117211 */ /* 0x080fe200008f0eff */
[----:B------:R-:W-:Y:S01]  /*34ff0*/  VIADD R5, R7, UR5 ;  /* 0x0000000507057c36 */ /* 0x000fe20008000000 */
[-C--:B------:R-:W-:Y:S02]  /*35000*/  LEA.HI.X.SX32 R15, R8, R2.reuse, 0x1, P2 ;  /* 0x00000002080f7211 */ /* 0x080fe400010f0eff */
[-C--:B------:R-:W-:Y:S01]  /*35010*/  IADD3 R90, P1, PT, R6, R3.reuse, RZ ;  /* 0x00000003065a7210 */ /* 0x080fe20007f3e0ff */
[----:B------:R-:W-:Y:S01]  /*35020*/  VIADD R8, R5, UR5 ;  /* 0x0000000505087c36 */ /* 0x000fe20008000000 */
[-C--:B------:R-:W-:Y:S01]  /*35030*/  IADD3 R88, P2, PT, R4, R3.reuse, RZ ;  /* 0x0000000304587210 */ /* 0x080fe20007f5e0ff */
[----:B------:R-:W-:Y:S01]  /*35040*/  STL.64 [R1+0x710], R16 ;  /* 0x0007101001007387 */ /* 0x000fe20000100a00 */
[-C--:B------:R-:W-:Y:S01]  /*35050*/  LEA.HI.X.SX32 R91, R6, R2.reuse, 0x1, P1 ;  /* 0x00000002065b7211 */ /* 0x080fe200008f0eff */
[----:B------:R-:W-:Y:S01]  /*35060*/  VIADD R6, R8, UR5 ;  /* 0x0000000508067c36 */ /* 0x000fe20008000000 */
[-C--:B------:R-:W-:Y:S01]  /*35070*/  LEA.HI.X.SX32 R89, R4, R2.reuse, 0x1, P2 ;  /* 0x0000000204597211 */ /* 0x080fe200010f0eff */
[----:B------:R-:W-:Y:S01]  /*35080*/  STL.64 [R1+0x708], R14 ;  /* 0x0007080e01007387 */ /* 0x000fe20000100a00 */
[-C--:B------:R-:W-:Y:S01]  /*35090*/  IADD3 R84, P1, PT, R7, R3.reuse, RZ ;  /* 0x0000000307547210 */ /* 0x080fe20007f3e0ff */
[----:B------:R-:W-:Y:S01]  /*350a0*/  VIADD R4, R6, UR5 ;  /* 0x0000000506047c36 */ /* 0x000fe20008000000 */
[-C--:B------:R-:W-:Y:S01]  /*350b0*/  IADD3 R82, P2, PT, R5, R3.reuse, RZ ;  /* 0x0000000305527210 */ /* 0x080fe20007f5e0ff */
[----:B------:R-:W-:Y:S01]  /*350c0*/  STL.64 [R1+0x700], R12 ;  /* 0x0007000c01007387 */ /* 0x000fe20000100a00 */
[-C--:B------:R-:W-:Y:S01]  /*350d0*/  LEA.HI.X.SX32 R85, R7, R2.reuse, 0x1, P1 ;  /* 0x0000000207557211 */ /* 0x080fe200008f0eff */
[----:B------:R-:W-:Y:S01]  /*350e0*/  VIADD R7, R4, UR5 ;  /* 0x0000000504077c36 */ /* 0x000fe20008000000 */
[-C--:B------:R-:W-:Y:S01]  /*350f0*/  IADD3 R80, P5, PT, R8, R3.reuse, RZ ;  /* 0x0000000308507210 */ /* 0x080fe20007fbe0ff */
[----:B------:R-:W-:Y:S01]  /*35100*/  STL [R1+0xe58], R90 ;  /* 0x000e585a01007387 */ /* 0x000fe20000100800 */
[-C--:B------:R-:W-:Y:S01]  /*35110*/  LEA.HI.X.SX32 R83, R5, R2.reuse, 0x1, P2 ;  /* 0x0000000205537211 */ /* 0x080fe200010f0eff */
[----:B------:R-:W-:Y:S01]  /*35120*/  VIADD R5, R7, UR5 ;  /* 0x0000000507057c36 */ /* 0x000fe20008000000 */
[----:B------:R-:W-:Y:S01]  /*35130*/  IADD3 R78, P1, PT, R6, R3, RZ ;  /* 0x00000003064e7210 */ /* 0x000fe20007f3e0ff */
[----:B------:R-:W-:Y:S01]  /*35140*/  STL [R1+0xe54], R91 ;  /* 0x000e545b01007387 */ /* 0x000fe20000100800 */
[----:B------:R-:W-:-:S02]  /*35150*/  LEA.HI.X.SX32 R81, R8, R2, 0x1, P5 ;  /* 0x0000000208517211 */ /* 0x000fc400028f0eff */
[-C--:B------:R-:W-:Y:S01]  /*35160*/  IADD3 R76, P2, PT, R4, R3.reuse, RZ ;  /* 0x00000003044c7210 */ /* 0x080fe20007f5e0ff */
[----:B------:R-:W-:Y:S01]  /*35170*/  STL [R1+0xe50], R88 ;  /* 0x000e505801007387 */ /* 0x000fe20000100800 */
[-C--:B------:R-:W-:Y:S01]  /*35180*/  LEA.HI.X.SX32 R79, R6, R2.reuse, 0x1, P1 ;  /* 0x00000002064f7211 */ /* 0x080fe200008f0eff */
[----:B------:R-:W-:Y:S01]  /*35190*/  VIADD R6, R5, UR5 ;  /* 0x0000000505067c36 */ /* 0x000fe20008000000 */
        /* <DEDUP_REMOVED lines=11> */
[-C--:B------:R-:W-:Y:S01]  /*35250*/  LEA.HI.X.SX32 R71, R6, R2.reuse, 0x1, P2 ;  /* 0x0000000206477211 */ /* 0x080fe200010f0eff */
[----:B------:R-:W-:Y:S01]  /*35260*/  STL [R1+0xe48], R84 ;  /* 0x000e485401007387 */ /* 0x000fe20000100800 */
[-C--:B------:R-:W-:Y:S02]  /*35270*/  IADD3 R68, P1, PT, R4, R3.reuse, RZ ;  /* 0x0000000304447210 */ /* 0x080fe40007f3e0ff */
[----:B------:R-:W-:Y:S01]  /*35280*/  ISETP.LT.AND P2, PT, R32, UR19, !P0 ;  /* 0x0000001320007c0c */ /* 0x000fe2000c741270 */
[----:B------:R-:W-:Y:S01]  /*35290*/  STL [R1+0xe44], R85 ;  /* 0x000e445501007387 */ /* 0x000fe20000100800 */
[----:B------:R-:W-:Y:S01]  /*352a0*/  LEA.HI.X.SX32 R69, R4, R2, 0x1, P1 ;  /* 0x0000000204457211 */ /* 0x000fe200008f0eff */
[----:B------:R-:W0:Y:S01]  /*352b0*/  LDCU UR19, c[0x0][0x39c] ;  /* 0x00007380ff1377ac */ /* 0x000e220008000800 */
[----:B------:R-:W-:Y:S01]  /*352c0*/  IADD3 R92, P1, PT, R11, R3, RZ ;  /* 0x000000030b5c7210 */ /* 0x000fe20007f3e0ff */
[----:B------:R-:W-:Y:S01]  /*352d0*/  STL [R1+0xe68], R82 ;  /* 0x000e685201007387 */ /* 0x000fe20000100800 */
[C---:B------:R-:W-:Y:S01]  /*352e0*/  ISETP.LT.AND P5, PT, R0.reuse, UR13, !P0 ;  /* 0x0000000d00007c0c */ /* 0x040fe2000c7a1270 */
[----:B------:R-:W-:Y:S01]  /*352f0*/  VIADD R4, R0, 0x5 ;  /* 0x0000000500047836 */ /* 0x000fe20000000000 */
[----:B------:R-:W2:Y:S01]  /*35300*/  LDCU UR13, c[0x0][0x39c] ;  /* 0x00007380ff0d77ac */ /* 0x000ea20008000800 */
        /* <DEDUP_REMOVED lines=15> */
[----:B---3--:R-:W3:Y:S01]  /*35400*/  LDL.LU R3, [R1+0x940] ;  /* 0x0009400001037983 */ /* 0x008ee20000300800 */
[----:B-----5:R-:W-:-:S02]  /*35410*/  F2FP.SATFINITE.E4M3.F32.PACK_AB_MERGE_C R72, R33, R34, RZ ;  /* 0x000000222148723e */ /* 0x020fc400048070ff */
[----:B---3--:R-:W-:Y:S02]  /*35420*/  LEA.HI.X.SX32 R93, R3, R2, 0x1, P1 ;  /* 0x00000002035d7211 */ /* 0x008fe400008f0eff */
[----:B------:R-:W-:Y:S01]  /*35430*/  ISETP.LT.AND P1, PT, R4, UR20, !P0 ;  /* 0x0000001404007c0c */ /* 0x000fe2000c721270 */
[----:B------:R-:W3:Y:S01]  /*35440*/  LDCU UR20, c[0x0][0x3b8] ;  /* 0x00007700ff1477ac */ /* 0x000ee20008000800 */
[----:B------:R-:W-:Y:S01]  /*35450*/  PRMT R4, R72, 0x9910, RZ ;  /* 0x0000991048047816 */ /* 0x000fe200000000ff */
[----:B------:R-:W-:Y:S04]  /*35460*/  STL [R1+0xe20], R93 ;  /* 0x000e205d01007387 */ /* 0x000fe80000100800 */
[----:B------:R-:W-:Y:S04]  /*35470*/  STL [R1+0xe1c], R2 ;  /* 0x000e1c0201007387 */ /* 0x000fe80000100800 */
[----:B------:R4:W-:Y:S02]  /*35480*/  STL [R1+0xe7c], R4 ;  /* 0x000e7c0401007387 */ /* 0x0009e40000100800 */
[----:B----4-:R-:W4:Y:S02]  /*35490*/  LDTM.x64 R4, tmem[UR10+0x40] ;  /* 0x0000400a000479ee */ /* 0x010f240008340000 */
[----:B----4-:R-:W-:Y:S01]  /*354a0*/  STL.64 [R1+0x558], R26 ;  /* 0x0005581a01007387 */ /* 0x010fe20000100a00 */
[----:B------:R-:W-:-:S02]  /*354b0*/  IMAD.MOV.U32 R78, RZ, RZ, R4 ;  /* 0x000000ffff4e7224 */ /* 0x000fc400078e0004 */
[----:B------:R-:W-:Y:S01]  /*354c0*/  IMAD.MOV.U32 R79, RZ, RZ, R5 ;  /* 0x000000ffff4f7224 */ /* 0x000fe200078e0005 */
[----:B------:R-:W-:Y:S01]  /*354d0*/  STL.64 [R1+0x560], R28 ;  /* 0x0005601c01007387 */ /* 0x000fe20000100a00 */
[----:B------:R-:W-:Y:S02]  /*354e0*/  IMAD.MOV.U32 R82, RZ, RZ, R6 ;  /* 0x000000ffff527224 */ /* 0x000fe400078e0006 */
[----:B------:R-:W-:Y:S01]  /*354f0*/  IMAD.MOV.U32 R83, RZ, RZ, R7 ;  /* 0x000000ffff537224 */ /* 0x000fe200078e0007 */
[----:B------:R-:W-:Y:S01]  /*35500*/  STL.64 [R1+0x568], R30 ;  /* 0x0005681e01007387 */ /* 0x000fe20000100a00 */
[----:B------:R-:W-:Y:S02]  /*35510*/  IMAD.MOV.U32 R86, RZ, RZ, R8 ;  /* 0x000000ffff567224 */ /* 0x000fe400078e0008 */
[----:B------:R-:W-:Y:S01]  /*35520*/  IMAD.MOV.U32 R87, RZ, RZ, R9 ;  /* 0x000000ffff577224 */ /* 0x000fe200078e0009 */
[----:B------:R-:W-:Y:S01]  /*35530*/  STL.64 [R1+0x570], R32 ;  /* 0x0005702001007387 */ /* 0x000fe20000100a00 */
        /* <DEDUP_REMOVED lines=23> */
[----:B------:R-:W-:Y:S04]  /*356b0*/  STL.64 [R1+0x5b0], R48 ;  /* 0x0005b03001007387 */ /* 0x000fe80000100a00 */
        /* <DEDUP_REMOVED lines=8> */
[----:B------:R4:W-:Y:S02]  /*35740*/  STL.64 [R1+0x5f8], R66 ;  /* 0x0005f84201007387 */ /* 0x0009e40000100a00 */
[----:B----4-:R-:W4:Y:S02]  /*35750*/  LDTM.x64 R4, tmem[UR10+0x80] ;  /* 0x0000800a000479ee */ /* 0x010f240008340000 */
[----:B----4-:R4:W-:Y:S04]  /*35760*/  STL.64 [R1+0x400], R4 ;  /* 0x0004000401007387 */ /* 0x0109e80000100a00 */
        /* <DEDUP_REMOVED lines=30> */
[----:B------:R5:W-:Y:S04]  /*35950*/  STL.64 [R1+0x4f8], R66 ;  /* 0x0004f84201007387 */ /* 0x000be80000100a00 */
[----:B----4-:R-:W4:Y:S02]  /*35960*/  LDL.LU R4, [R1+0xe7c] ;  /* 0x000e7c0001047983 */ /* 0x010f240000300800 */
[----:B----4-:R-:W-:-:S02]  /*35970*/  IMAD.MOV.U32 R73, RZ, RZ, R4 ;  /* 0x000000ffff497224 */ /* 0x010fc400078e0004 */
[----:B-----5:R-:W4:Y:S02]  /*35980*/  LDTM.x64 R4, tmem[UR10+0xc0] ;  /* 0x0000c00a000479ee */ /* 0x020f240008340000 */
[----:B----4-:R-:W-:Y:S04]  /*35990*/  STL.64 [R1+0x300], R4 ;  /* 0x0003000401007387 */ /* 0x010fe80000100a00 */
        /* <DEDUP_REMOVED lines=98> */
[----:B----4-:R-:W-:Y:S04]  /*35fc0*/  STL.64 [R1], R4 ;  /* 0x0000000401007387 */ /* 0x010fe80000100a00 */
        /* <DEDUP_REMOVED lines=31> */
[----:B----4-:R-:W4:Y:S01]  /*361c0*/  LDTM.x64 R4, tmem[UR10+0x1c0] ;  /* 0x0001c00a000479ee */ /* 0x010f220008340000 */
[----:B------:R-:W-:Y:S01]  /*361d0*/  NOP ;  /* 0x0000000000007918 */ /* 0x000fe20000000000 */
[----:B------:R-:W5:Y:S01]  /*361e0*/  LDCU UR10, c[0x0][0x39c] ;  /* 0x00007380ff0a77ac */ /* 0x000f620008000800 */
[----:B----4-:R4:W-:Y:S02]  /*361f0*/  STL.64 [R1+0xdd0], R4 ;  /* 0x000dd00401007387 */ /* 0x0109e40000100a00 */
[----:B----4-:R-:W-:-:S02]  /*36200*/  IMAD.MOV.U32 R4, RZ, RZ, R72 ;  /* 0x000000ffff047224 */ /* 0x010fc400078e0048 */
[----:B------:R-:W4:Y:S04]  /*36210*/  LDL.LU R72, [R1+0xe78] ;  /* 0x000e780001487983 */ /* 0x000f280000300800 */
[----:B------:R-:W2:Y:S04]  /*36220*/  LDL.LU R5, [R1+0x60c] ;  /* 0x00060c0001057983 */ /* 0x000ea80000300800 */
[----:B------:R0:W-:Y:S04]  /*36230*/  STL.64 [R1+0xdc8], R6 ;  /* 0x000dc80601007387 */ /* 0x0001e80000100a00 */
[----:B0-----:R-:W2:Y:S01]  /*36240*/  LDL.LU R7, [R1+0x608] ;  /* 0x0006080001077983 */ /* 0x001ea20000300800 */
[----:B------:R-:W-:-:S03]  /*36250*/  IMAD.MOV.U32 R6, RZ, RZ, R4 ;  /* 0x000000ffff067224 */ /* 0x000fc600078e0004 */
[----:B------:R0:W-:Y:S04]  /*36260*/  STL.64 [R1+0xdc0], R8 ;  /* 0x000dc00801007387 */ /* 0x0001e80000100a00 */
[----:B0-----:R-:W2:Y:S04]  /*36270*/  LDL.LU R8, [R1+0x614] ;  /* 0x0006140001087983 */ /* 0x001ea80000300800 */
[----:B------:R0:W-:Y:S04]  /*36280*/  STL.64 [R1+0xdb8], R10 ;  /* 0x000db80a01007387 */ /* 0x0001e80000100a00 */
[----:B0-----:R-:W2:Y:S04]  /*36290*/  LDL.LU R11, [R1+0x610] ;  /* 0x00061000010b7983 */ /* 0x001ea80000300800 */
[----:B------:R0:W-:Y:S04]  /*362a0*/  STL.64 [R1+0xdb0], R12 ;  /* 0x000db00c01007387 */ /* 0x0001e80000100a00 */
[----:B0-----:R-:W2:Y:S04]  /*362b0*/  LDL.LU.64 R12, [R1+0x928] ;  /* 0x00092800010c7983 */ /* 0x001ea80000300a00 */
[----:B------:R0:W-:Y:S04]  /*362c0*/  STL.64 [R1+0xda8], R14 ;  /* 0x000da80e01007387 */ /* 0x0001e80000100a00 */
[----:B0-----:R-:W2:Y:S04]  /*362d0*/  LDL.LU.64 R14, [R1+0x930] ;  /* 0x00093000010e7983 */ /* 0x001ea80000300a00 */
[----:B------:R0:W-:Y:S04]  /*362e0*/  STL.64 [R1+0xda0], R16 ;  /* 0x000da01001007387 */ /* 0x0001e80000100a00 */
[----:B0-----:R-:W2:Y:S04]  /*362f0*/  LDL.LU.64 R16, [R1+0x938] ;  /* 0x0009380001107983 */ /* 0x001ea80000300a00 */
[----:B------:R0:W-:Y:S04]  /*36300*/  STL.64 [R1+0xd98], R18 ;  /* 0x000d981201007387 */ /* 0x0001e80000100a00 */
[----:B0-----:R-:W3:Y:S04]  /*36310*/  LDL.LU.64 R18, [R1+0x920] ;  /* 0x0009200001127983 */ /* 0x001ee80000300a00 */
        /* <DEDUP_REMOVED lines=13> */
[----:B------:R-:W-:Y:S01]  /*363f0*/  STL.64 [R1+0xd28], R46 ;  /* 0x000d282e01007387 */ /* 0x000fe20000100a00 */
[----:B------:R-:W-:-:S03]  /*36400*/  VIADD R4, R0, 0x6 ;  /* 0x0000000600047836 */ /* 0x000fc60000000000 */
        /* <DEDUP_REMOVED lines=10> */
[----:B--2---:R0:W-:Y:S01]  /*364b0*/  @P5 STG.E.U8 desc[UR22][R16.64], R6 ;  /* 0x0000000610005986 */ /* 0x0041e2000c101116 */
[----:B------:R-:W-:Y:S01]  /*364c0*/  ISETP.LT.AND P5, PT, R4, UR4, !P0 ;  /* 0x0000000404007c0c */ /* 0x000fe2000c7a1270 */
[----:B------:R-:W2:Y:S01]  /*364d0*/  LDCU UR4, c[0x0][0x39c] ;  /* 0x00007380ff0477ac */ /* 0x000ea20008000800 */
[----:B------:R-:W-:-:S05]  /*364e0*/  SHF.R.S32.HI R4, RZ, 0x8, R73 ;  /* 0x00000008ff047819 */ /* 0x000fca0000011449 */
[----:B------:R1:W-:Y:S04]  /*364f0*/  @P3 STG.E.U8 desc[UR22][R14.64], R4 ;  /* 0x000000040e003986 */ /* 0x0003e8000c101116 */
[----:B0-----:R-:W4:Y:S04]  /*36500*/  LDL.LU.64 R16, [R1+0x918] ;  /* 0x0009180001107983 */ /* 0x001f280000300a00 */
[----:B------:R-:W5:Y:S04]  /*36510*/  LDL.LU R73, [R1+0xe74] ;  /* 0x000e740001497983 */ /* 0x000f680000300800 */
[----:B------:R-:W5:Y:S04]  /*36520*/  LDL.LU R9, [R1+0x618] ;  /* 0x0006180001097983 */ /* 0x000f680000300800 */
[----:B------:R-:W5:Y:S04]  /*36530*/  LDL.LU R6, [R1+0x61c] ;  /* 0x00061c0001067983 */ /* 0x000f680000300800 */
[----:B-1----:R-:W5:Y:S01]  /*36540*/  LDL.LU.64 R14, [R1+0x910] ;  /* 0x00091000010e7983 */ /* 0x002f620000300a00 */
[----:B------:R-:W-:Y:S01]  /*36550*/  F2FP.SATFINITE.E4M3.F32.PACK_AB_MERGE_C R7, R5, R7, RZ ;  /* 0x000000070507723e */ /* 0x000fe200048070ff */
[----:B------:R-:W-:-:S03]  /*36560*/  VIADD R5, R0, 0x7 ;  /* 0x0000000700057836 */ /* 0x000fc60000000000 */
[----:B------:R-:W-:Y:S01]  /*36570*/  PRMT R4, R7, 0x9910, RZ ;  /* 0x0000991007047816 */ /* 0x000fe200000000ff */
[----:B------:R0:W-:Y:S01]  /*36580*/  @P4 STG.E.U8 desc[UR22][R12.64], R7 ;  /* 0x000000070c004986 */ /* 0x0001e2000c101116 */
[----:B------:R-:W-:Y:S01]  /*36590*/  ISETP.LT.AND P3, PT, R5, UR6, !P0 ;  /* 0x0000000605007c0c */ /* 0x000fe2000c761270 */
[----:B------:R-:W1:Y:S01]  /*365a0*/  LDCU UR6, c[0x0][0x39c] ;  /* 0x00007380ff0677ac */ /* 0x000e620008000800 */
[----:B------:R-:W-:Y:S01]  /*365b0*/  VIADD R5, R0, 0x8 ;  /* 0x0000000800057836 */ /* 0x000fe20000000000 */
[----:B------:R-:W-:Y:S02]  /*365c0*/  SHF.R.S32.HI R4, RZ, 0x8, R4 ;  /* 0x00000008ff047819 */ /* 0x000fe40000011404 */
[----:B------:R-:W-:Y:S01]  /*365d0*/  F2FP.SATFINITE.E4M3.F32.PACK_AB_MERGE_C R10, R8, R11, RZ ;  /* 0x0000000b080a723e */ /* 0x000fe200048070ff */
[----:B0-----:R-:W5:Y:S01]  /*365e0*/  LDL.LU.64 R12, [R1+0x908] ;  /* 0x00090800010c7983 */ /* 0x001f620000300a00 */
[----:B------:R-:W-:Y:S01]  /*365f0*/  ISETP.LT.AND P4, PT, R5, UR9, !P0 ;  /* 0x0000000905007c0c */ /* 0x000fe2000c781270 */
[----:B------:R-:W-:Y:S01]  /*36600*/  VIADD R8, R0, 0x9 ;  /* 0x0000000900087836 */ /* 0x000fe20000000000 */
[----:B------:R-:W0:Y:S01]  /*36610*/  LDCU UR9, c[0x0][0x39c] ;  /* 0x00007380ff0977ac */ /* 0x000e220008000800 */
[----:B------:R-:W5:Y:S04]  /*36620*/  LDL.LU R7, [R1+0x620] ;  /* 0x0006200001077983 */ /* 0x000f680000300800 */
[----:B------:R-:W5:Y:S04]  /*36630*/  LDL.LU R5, [R1+0x624] ;  /* 0x0006240001057983 */ /* 0x000f680000300800 */
[----:B---3--:R3:W-:Y:S01]  /*36640*/  @P6 STG.E.U8 desc[UR22][R18.64], R4 ;  /* 0x0000000412006986 */ /* 0x0087e2000c101116 */
[----:B--2---:R-:W-:Y:S01]  /*36650*/  ISETP.LT.AND P6, PT, R8, UR4, !P0 ;  /* 0x0000000408007c0c */ /* 0x004fe2000c7c1270 */
[----:B------:R-:W-:Y:S01]  /*36660*/  VIADD R8, R0, 0xa ;  /* 0x0000000a00087836 */ /* 0x000fe20000000000 */
[----:B------:R-:W2:Y:S01]  /*36670*/  LDCU UR4, c[0x0][0x39c] ;  /* 0x00007380ff0477ac */ /* 0x000ea20008000800 */
[----:B---3--:R-:W3:Y:S01]  /*36680*/  LDL.LU.64 R18, [R1+0x900] ;  /* 0x0009000001127983 */ /* 0x008ee20000300a00 */
[----:B------:R-:W-:-:S04]  /*36690*/  PRMT R4, R10, 0x9910, RZ ;  /* 0x000099100a047816 */ /* 0x000fc800000000ff */
[----:B------:R-:W-:Y:S01]  /*366a0*/  SHF.R.S32.HI R4, RZ, 0x8, R4 ;  /* 0x00000008ff047819 */ /* 0x000fe20000011404 */
[----:B----4-:R4:W-:Y:S01]  /*366b0*/  @P2 STG.E.U8 desc[UR22][R16.64], R10 ;  /* 0x0000000a10002986 */ /* 0x0109e2000c101116 */
[----:B-1----:R-:W-:Y:S01]  /*366c0*/  ISETP.LT.AND P2, PT, R8, UR6, !P0 ;  /* 0x0000000608007c0c */ /* 0x002fe2000c741270 */
[----:B------:R-:W1:Y:S02]  /*366d0*/  LDCU UR6, c[0x0][0x39c] ;  /* 0x00007380ff0677ac */ /* 0x000e640008000800 */
[----:B----4-:R-:W4:Y:S04]  /*366e0*/  LDL.LU.64 R16, [R1+0x8f8] ;  /* 0x0008f80001107983 */ /* 0x010f280000300a00 */
[----:B------:R-:W4:Y:S04]  /*366f0*/  LDL.LU R11, [R1+0x628] ;  /* 0x00062800010b7983 */ /* 0x000f280000300800 */
[----:B------:R-:W4:Y:S04]  /*36700*/  LDL.LU R8, [R1+0x62c] ;  /* 0x00062c0001087983 */ /* 0x000f280000300800 */
[----:B-----5:R5:W-:Y:S04]  /*36710*/  @P1 STG.E.U8 desc[UR22][R14.64], R4 ;  /* 0x000000040e001986 */ /* 0x020be8000c101116 */
[----:B-----5:R-:W5:Y:S01]  /*36720*/  LDL.LU.64 R14, [R1+0x8f0] ;  /* 0x0008f000010e7983 */ /* 0x020f620000300a00 */
[----:B------:R-:W-:Y:S01]  /*36730*/  F2FP.SATFINITE.E4M3.F32.PACK_AB_MERGE_C R9, R6, R9, RZ ;  /* 0x000000090609723e */ /* 0x000fe200048070ff */
[----:B------:R-:W-:-:S03]  /*36740*/  VIADD R6, R0, 0xb ;  /* 0x0000000b00067836 */ /* 0x000fc60000000000 */
[----:B------:R-:W-:Y:S01]  /*36750*/  PRMT R4, R9, 0x9910, RZ ;  /* 0x0000991009047816 */ /* 0x000fe200000000ff */
[----:B------:R1:W-:Y:S01]  /*36760*/  @P5 STG.E.U8 desc[UR22][R12.64], R9 ;  /* 0x000000090c005986 */ /* 0x0003e2000c101116 */
[----:B0-----:R-:W-:Y:S01]  /*36770*/  ISETP.LT.AND P1, PT, R6, UR9, !P0 ;  /* 0x0000000906007c0c */ /* 0x001fe2000c721270 */
[----:B------:R-:W0:Y:S01]  /*36780*/  LDCU UR9, c[0x0][0x39c] ;  /* 0x00007380ff0977ac */ /* 0x000e220008000800 */
[----:B------:R-:W-:Y:S01]  /*36790*/  VIADD R6, R0, 0xc ;  /* 0x0000000c00067836 */ /* 0x000fe20000000000 */
[----:B------:R-:W-:Y:S02]  /*367a0*/  SHF.R.S32.HI R4, RZ, 0x8, R4 ;  /* 0x00000008ff047819 */ /* 0x000fe40000011404 */
[----:B------:R-:W-:Y:S01]  /*367b0*/  F2FP.SATFINITE.E4M3.F32.PACK_AB_MERGE_C R7, R5, R7, RZ ;  /* 0x000000070507723e */ /* 0x000fe200048070ff */
[----:B-1----:R-:W5:Y:S01]  /*367c0*/  LDL.LU.64 R12, [R1+0x8e8] ;  /* 0x0008e800010c7983 */ /* 0x002f620000300a00 */
[----:B--2---:R-:W-:Y:S01]  /*367d0*/  ISETP.LT.AND P5, PT, R6, UR4, !P0 ;  /* 0x0000000406007c0c */ /* 0x004fe2000c7a1270 */
[C---:B------:R-:W-:Y:S01]  /*367e0*/  VIADD R5, R0.reuse, 0xd ;  /* 0x0000000d00057836 */ /* 0x040fe20000000000 */
[----:B------:R-:W1:Y:S01]  /*367f0*/  LDCU UR4, c[0x0][0x39c] ;  /* 0x00007380ff0477ac */ /* 0x000e620008000800 */
[----:B------:R-:W2:Y:S04]  /*36800*/  LDL.LU R9, [R1+0x630] ;  /* 0x0006300001097983 */ /* 0x000ea80000300800 */
[----:B------:R-:W2:Y:S04]  /*36810*/  LDL.LU R6, [R1+0x634] ;  /* 0x0006340001067983 */ /* 0x000ea80000300800 */
[----:B---3--:R3:W-:Y:S01]  /*36820*/  @P3 STG.E.U8 desc[UR22][R18.64], R4 ;  /* 0x0000000412003986 */ /* 0x0087e2000c101116 */
[----:B------:R-:W-:Y:S01]  /*36830*/  ISETP.LT.AND P3, PT, R5, UR6, !P0 ;  /* 0x0000000605007c0c */ /* 0x000fe2000c761270 */
[----:B------:R-:W-:Y:S01]  /*36840*/  VIADD R5, R0, 0xe ;  /* 0x0000000e00057836 */ /* 0x000fe20000000000 */
[----:B------:R-:W0:Y:S01]  /*36850*/  LDCU UR6, c[0x0][0x39c] ;  /* 0x00007380ff0677ac */ /* 0x000e220008000800 */
[----:B---3--:R-:W3:Y:S01]  /*36860*/  LDL.LU.64 R18, [R1+0x8e0] ;  /* 0x0008e00001127983 */ /* 0x008ee20000300a00 */
[----:B------:R-:W-:-:S04]  /*36870*/  PRMT R4, R7, 0x9910, RZ ;  /* 0x0000991007047816 */ /* 0x000fc800000000ff */
[----:B------:R-:W-:Y:S01]  /*36880*/  SHF.R.S32.HI R4, RZ, 0x8, R4 ;  /* 0x00000008ff047819 */ /* 0x000fe20000011404 */
[----:B----4-:R4:W-:Y:S01]  /*36890*/  @P4 STG.E.U8 desc[UR22][R16.64], R7 ;  /* 0x0000000710004986 */ /* 0x0109e2000c101116 */
[----:B0-----:R-:W-:Y:S01]  /*368a0*/  ISETP.LT.AND P4, PT, R5, UR9, !P0 ;  /* 0x0000000905007c0c */ /* 0x001fe2000c781270 */
[----:B------:R-:W0:Y:S02]  /*368b0*/  LDCU UR9, c[0x0][0x39c] ;  /* 0x00007380ff0977ac */ /* 0x000e240008000800 */
        /* <DEDUP_REMOVED lines=9> */
[----:B-1----:R-:W-:Y:S01]  /*36950*/  ISETP.LT.AND P6, PT, R8, UR4, !P0 ;  /* 0x0000000408007c0c */ /* 0x002fe2000c7c1270 */
[----:B------:R-:W1:Y:S01]  /*36960*/  LDCU UR4, c[0x0][0x39c] ;  /* 0x00007380ff0477ac */ /* 0x000e620008000800 */
[----:B------:R-:W-:Y:S01]  /*36970*/  VIADD R8, R0, 0x10 ;  /* 0x0000001000087836 */ /* 0x000fe20000000000 */
[----:B------:R-:W-:Y:S01]  /*36980*/  SHF.R.S32.HI R4, RZ, 0x8, R4 ;  /* 0x00000008ff047819 */ /* 0x000fe20000011404 */
[----:B0-----:R-:W5:Y:S03]  /*36990*/  LDL.LU.64 R12, [R1+0x8c8] ;  /* 0x0008c800010c7983 */ /* 0x001f660000300a00 */
[----:B------:R-:W-:Y:S01]  /*369a0*/  ISETP.LT.AND P2, PT, R8, UR6, !P0 ;  /* 0x0000000608007c0c */ /* 0x000fe2000c741270 */
[----:B------:R-:W0:Y:S01]  /*369b0*/  LDCU UR6, c[0x0][0x39c] ;  /* 0x00007380ff0677ac */ /* 0x000e220008000800 */
[----:B--2---:R-:W-:Y:S01]  /*369c0*/  F2FP.SATFINITE.E4M3.F32.PACK_AB_MERGE_C R9, R6, R9, RZ ;  /* 0x000000090609723e */ /* 0x004fe200048070ff */
[----:B------:R-:W2:Y:S01]  /*369d0*/  LDL.LU R11, [R1+0x640] ;  /* 0x00064000010b7983 */ /* 0x000ea20000300800 */
[----:B------:R-:W-:-:S03]  /*369e0*/  VIADD R6, R0, 0x11 ;  /* 0x0000001100067836 */ /* 0x000fc60000000000 */
        /* <DEDUP_REMOVED lines=23> */
[----:B------:R-:W-:Y:S01]  /*36b60*/  SHF.R.S32.HI R4, RZ, 0x8, R4 ;  /* 0x00000008ff047819 */ /* 0x000fe20000011404 */
[----:B-1----:R-:W5:Y:S03]  /*36b70*/  LDL.LU.64 R12, [R1+0x8a8] ;  /* 0x0008a800010c7983 */ /* 0x002f660000300a00 */
[----:B------:R-:W-:Y:S01]  /*36b80*/  ISETP.LT.AND P4, PT, R5, UR9, !P0 ;  /* 0x0000000905007c0c */ /* 0x000fe2000c781270 */
[----:B------:R-:W1:Y:S01]  /*36b90*/  LDCU UR9, c[0x0][0x39c] ;  /* 0x00007380ff0977ac */ /* 0x000e620008000800 */
        /* <DEDUP_REMOVED lines=290> */
[----:B------:R-:W-:-:S02]  /*37dc0*/  VIADD R6, R0, 0x3b ;  /* 0x0000003b00067836 */ /* 0x000fc40000000000 */
[----:B------:R-:W5:Y:S03]  /*37dd0*/  LDL.LU.64 R20, [R1+0x768] ;  /* 0x0007680001147983 */ /* 0x000f660000300a00 */
[----:B0-----:R-:W-:Y:S01]  /*37de0*/  ISETP.LT.AND P1, PT, R6, UR9, !P0 ;  /* 0x0000000906007c0c */ /* 0x001fe2000c721270 */
[----:B------:R-:W-:Y:S01]  /*37df0*/  VIADD R6, R0, 0x3c ;  /* 0x0000003c00067836 */ /* 0x000fe20000000000 */
[----:B------:R-:W-:Y:S01]  /*37e00*/  PRMT R4, R9, 0x9910, RZ ;  /* 0x0000991009047816 */ /* 0x000fe200000000ff */
[----:B------:R0:W-:Y:S01]  /*37e10*/  @P5 STG.E.U8 desc[UR22][R10.64], R9 ;  /* 0x000000090a005986 */ /* 0x0001e2000c101116 */
[----:B------:R-:W1:Y:S02]  /*37e20*/  LDCU UR9, c[0x0][0x39c] ;  /* 0x00007380ff0977ac */ /* 0x000e640008000800 */
[----:B------:R-:W-:Y:S02]  /*37e30*/  ISETP.LT.AND P5, PT, R6, UR4, !P0 ;  /* 0x0000000406007c0c */ /* 0x000fe4000c7a1270 */
[----:B------:R-:W-:Y:S01]  /*37e40*/  SHF.R.S32.HI R4, RZ, 0x8, R4 ;  /* 0x00000008ff047819 */ /* 0x000fe20000011404 */
[----:B------:R-:W1:Y:S01]  /*37e50*/  LDCU UR4, c[0x0][0x39c] ;  /* 0x00007380ff0477ac */ /* 0x000e620008000800 */
[----:B--2---:R-:W-:Y:S01]  /*37e60*/  F2FP.SATFINITE.E4M3.F32.PACK_AB_MERGE_C R5, R5, R7, RZ ;  /* 0x000000070505723e */ /* 0x004fe200048070ff */
[----:B0-----:R-:W2:Y:S04]  /*37e70*/  LDL.LU R9, [R1+0x6f0] ;  /* 0x0006f00001097983 */ /* 0x001ea80000300800 */
[----:B------:R-:W2:Y:S01]  /*37e80*/  LDL.LU R6, [R1+0x6f4] ;  /* 0x0006f40001067983 */ /* 0x000ea20000300800 */
[----:B------:R-:W-:-:S03]  /*37e90*/  VIADD R7, R0, 0x3d ;  /* 0x0000003d00077836 */ /* 0x000fc60000000000 */
[----:B------:R-:W2:Y:S04]  /*37ea0*/  LDL.LU.64 R10, [R1+0x760] ;  /* 0x00076000010a7983 */ /* 0x000ea80000300a00 */
[----:B---3--:R0:W-:Y:S01]  /*37eb0*/  @P3 STG.E.U8 desc[UR22][R18.64], R4 ;  /* 0x0000000412003986 */ /* 0x0081e2000c101116 */
[----:B-1----:R-:W-:Y:S01]  /*37ec0*/  ISETP.LT.AND P3, PT, R7, UR6, !P0 ;  /* 0x0000000607007c0c */ /* 0x002fe2000c761270 */
[----:B------:R-:W1:Y:S01]  /*37ed0*/  LDCU UR6, c[0x0][0x39c] ;  /* 0x00007380ff0677ac */ /* 0x000e620008000800 */
[----:B0-----:R-:W-:Y:S01]  /*37ee0*/  PRMT R4, R5, 0x9910, RZ ;  /* 0x0000991005047816 */ /* 0x001fe200000000ff */
[----:B------:R-:W3:Y:S03]  /*37ef0*/  LDL.LU.64 R18, [R1+0x758] ;  /* 0x0007580001127983 */ /* 0x000ee60000300a00 */
[----:B------:R-:W-:Y:S01]  /*37f00*/  SHF.R.S32.HI R4, RZ, 0x8, R4 ;  /* 0x00000008ff047819 */ /* 0x000fe20000011404 */
[----:B------:R-:W3:Y:S04]  /*37f10*/  LDL.LU R7, [R1+0x6f8] ;  /* 0x0006f80001077983 */ /* 0x000ee80000300800 */
[----:B----4-:R0:W-:Y:S04]  /*37f20*/  @P4 STG.E.U8 desc[UR22][R16.64], R5 ;  /* 0x0000000510004986 */ /* 0x0101e8000c101116 */
[----:B0-----:R-:W4:Y:S04]  /*37f30*/  LDL.LU R5, [R1+0x6fc] ;  /* 0x0006fc0001057983 */ /* 0x001f280000300800 */
[----:B------:R-:W4:Y:S04]  /*37f40*/  LDL.LU.64 R16, [R1+0x750] ;  /* 0x0007500001107983 */ /* 0x000f280000300a00 */
[----:B-----5:R0:W-:Y:S04]  /*37f50*/  @P6 STG.E.U8 desc[UR22][R14.64], R4 ;  /* 0x000000040e006986 */ /* 0x0201e8000c101116 */
[----:B0-----:R-:W5:Y:S01]  /*37f60*/  LDL.LU.64 R14, [R1+0x748] ;  /* 0x00074800010e7983 */ /* 0x001f620000300a00 */
[----:B------:R-:W-:-:S05]  /*37f70*/  VIADD R12, R0, 0x3e ;  /* 0x0000003e000c7836 */ /* 0x000fca0000000000 */
[----:B------:R-:W-:Y:S01]  /*37f80*/  ISETP.LT.AND P4, PT, R12, UR9, !P0 ;  /* 0x000000090c007c0c */ /* 0x000fe2000c781270 */
[----:B------:R-:W0:Y:S01]  /*37f90*/  LDCU UR9, c[0x0][0x39c] ;  /* 0x00007380ff0977ac */ /* 0x000e220008000800 */
[----:B------:R-:W-:Y:S01]  /*37fa0*/  F2FP.SATFINITE.E4M3.F32.PACK_AB_MERGE_C R12, R8, R13, RZ ;  /* 0x0000000d080c723e */ /* 0x000fe200048070ff */
[----:B------:R-:W-:-:S05]  /*37fb0*/  VIADD R8, R0, 0x3f ;  /* 0x0000003f00087836 */ /* 0x000fca0000000000 */
[----:B------:R-:W-:Y:S01]  /*37fc0*/  ISETP.LT.AND P6, PT, R8, UR4, !P0 ;  /* 0x0000000408007c0c */ /* 0x000fe2000c7c1270 */
[----:B------:R-:W0:Y:S01]  /*37fd0*/  LDCU UR4, c[0x0][0x39c] ;  /* 0x00007380ff0477ac */ /* 0x000e220008000800 */
[----:B------:R-:W-:Y:S01]  /*37fe0*/  VIADD R8, R0, 0x40 ;  /* 0x0000004000087836 */ /* 0x000fe20000000000 */
[----:B------:R-:W-:Y:S01]  /*37ff0*/  PRMT R4, R12, 0x9910, RZ ;  /* 0x000099100c047816 */ /* 0x000fe200000000ff */
[----:B------:R0:W-:Y:S03]  /*38000*/  @P2 STG.E.U8 desc[UR22][R20.64], R12 ;  /* 0x0000000c14002986 */ /* 0x0001e6000c101116 */
[----:B-1----:R-:W-:Y:S01]  /*38010*/  ISETP.LT.AND P2, PT, R8, UR6, !P0 ;  /* 0x0000000608007c0c */ /* 0x002fe2000c741270 */
[----:B------:R-:W1:Y:S01]  /*38020*/  LDCU UR6, c[0x0][0x39c] ;  /* 0x00007380ff0677ac */ /* 0x000e620008000800 */
[----:B------:R-:W-:Y:S02]  /*38030*/  SHF.R.S32.HI R4, RZ, 0x8, R4 ;  /* 0x00000008ff047819 */ /* 0x000fe40000011404 */
[----:B--2---:R-:W-:Y:S01]  /*38040*/  F2FP.SATFINITE.E4M3.F32.PACK_AB_MERGE_C R8, R6, R9, RZ ;  /* 0x000000090608723e */ /* 0x004fe200048070ff */
[----:B------:R-:W-:Y:S01]  /*38050*/  VIADD R6, R0, 0x41 ;  /* 0x0000004100067836 */ /* 0x000fe20000000000 */
[----:B0-----:R-:W2:Y:S04]  /*38060*/  LDL.LU.64 R12, [R1+0x740] ;  /* 0x00074000010c7983 */ /* 0x001ea80000300a00 */
[----:B------:R0:W-:Y:S01]  /*38070*/  @P1 STG.E.U8 desc[UR22][R10.64], R4 ;  /* 0x000000040a001986 */ /* 0x0001e2000c101116 */
[----:B------:R-:W-:Y:S01]  /*38080*/  ISETP.LT.AND P1, PT, R6, UR9, !P0 ;  /* 0x0000000906007c0c */ /* 0x000fe2000c721270 */
[----:B------:R-:W-:Y:S01]  /*38090*/  VIADD R6, R0, 0x42 ;  /* 0x0000004200067836 */ /* 0x000fe20000000000 */
[----:B------:R-:W1:Y:S01]  /*380a0*/  LDCU UR9, c[0x0][0x39c] ;  /* 0x00007380ff0977ac */ /* 0x000e620008000800 */
[----:B---3--:R3:W-:Y:S03]  /*380b0*/  @P5 STG.E.U8 desc[UR22][R18.64], R8 ;  /* 0x0000000812005986 */ /* 0x0087e6000c101116 */
[----:B------:R-:W-:Y:S01]  /*380c0*/  ISETP.LT.AND P5, PT, R6, UR4, !P0 ;  /* 0x0000000406007c0c */ /* 0x000fe2000c7a1270 */
[----:B------:R-:W1:Y:S01]  /*380d0*/  LDCU UR4, c[0x0][0x39c] ;  /* 0x00007380ff0477ac */ /* 0x000e620008000800 */
[----:B0-----:R-:W2:Y:S01]  /*380e0*/  LDL.LU.64 R10, [R1+0x738] ;  /* 0x00073800010a7983 */ /* 0x001ea20000300a00 */
[----:B------:R-:W-:-:S03]  /*380f0*/  PRMT R4, R8, 0x9910, RZ ;  /* 0x0000991008047816 */ /* 0x000fc600000000ff */
[----:B---3--:R-:W3:Y:S01]  /*38100*/  LDL.LU.64 R8, [R1+0x730] ;  /* 0x0007300001087983 */ /* 0x008ee20000300a00 */
[----:B------:R-:W-:-:S03]  /*38110*/  SHF.R.S32.HI R4, RZ, 0x8, R4 ;  /* 0x00000008ff047819 */ /* 0x000fc60000011404 */
[----:B------:R-:W3:Y:S01]  /*38120*/  LDL.LU.64 R18, [R1+0x728] ;  /* 0x0007280001127983 */ /* 0x000ee20000300a00 */
[----:B----4-:R-:W-:-:S03]  /*38130*/  F2FP.SATFINITE.E4M3.F32.PACK_AB_MERGE_C R6, R5, R7, RZ ;  /* 0x000000070506723e */ /* 0x010fc600048070ff */
[----:B------:R0:W-:Y:S02]  /*38140*/  @P3 STG.E.U8 desc[UR22][R16.64], R4 ;  /* 0x0000000410003986 */ /* 0x0001e4000c101116 */
[----:B0-----:R-:W-:Y:S02]  /*38150*/  PRMT R4, R6, 0x9910, RZ ;  /* 0x0000991006047816 */ /* 0x001fe400000000ff */
[----:B------:R-:W4:Y:S04]  /*38160*/  LDL.LU.64 R16, [R1+0x720] ;  /* 0x0007200001107983 */ /* 0x000f280000300a00 */
[----:B-----5:R0:W-:Y:S02]  /*38170*/  @P4 STG.E.U8 desc[UR22][R14.64], R6 ;  /* 0x000000060e004986 */ /* 0x0201e4000c101116 */
[----:B0-----:R-:W-:-:S02]  /*38180*/  F2FP.SATFINITE.E4M3.F32.PACK_AB_MERGE_C R6, R79, R78, RZ ;  /* 0x0000004e4f06723e */ /* 0x001fc400048070ff */
[----:B------:R-:W5:Y:S04]  /*38190*/  LDL.LU R78, [R1+0xe70] ;  /* 0x000e7000014e7983 */ /* 0x000f680000300800 */
[----:B------:R-:W5:Y:S04]  /*381a0*/  LDL.LU R79, [R1+0xe6c] ;  /* 0x000e6c00014f7983 */ /* 0x000f680000300800 */
[----:B------:R-:W5:Y:S01]  /*381b0*/  LDL.LU.64 R14, [R1+0x718] ;  /* 0x00071800010e7983 */ /* 0x000f620000300a00 */
[----:B------:R-:W-:Y:S01]  /*381c0*/  SHF.R.S32.HI R4, RZ, 0x8, R4 ;  /* 0x00000008ff047819 */ /* 0x000fe20000011404 */
[----:B------:R-:W-:-:S04]  /*381d0*/  VIADD R5, R0, 0x43 ;  /* 0x0000004300057836 */ /* 0x000fc80000000000 */
[----:B--2---:R0:W-:Y:S01]  /*381e0*/  @P6 STG.E.U8 desc[UR22][R12.64], R4 ;  /* 0x000000040c006986 */ /* 0x0041e2000c101116 */
[----:B-1----:R-:W-:Y:S01]  /*381f0*/  ISETP.LT.AND P3, PT, R5, UR6, !P0 ;  /* 0x0000000605007c0c */ /* 0x002fe2000c761270 */
[----:B------:R-:W-:Y:S01]  /*38200*/  VIADD R5, R0, 0x44 ;  /* 0x0000004400057836 */ /* 0x000fe20000000000 */
[----:B------:R-:W1:Y:S01]  /*38210*/  LDCU UR6, c[0x0][0x39c] ;  /* 0x00007380ff0677ac */ /* 0x000e620008000800 */
[----:B0-----:R-:W-:Y:S01]  /*38220*/  PRMT R4, R6, 0x9910, RZ ;  /* 0x0000991006047816 */ /* 0x001fe200000000ff */
[----:B------:R-:W2:Y:S03]  /*38230*/  LDL.LU.64 R12, [R1+0x710] ;  /* 0x00071000010c7983 */ /* 0x000ea60000300a00 */
[----:B------:R-:W-:Y:S01]  /*38240*/  SHF.R.S32.HI R4, RZ, 0x8, R4 ;  /* 0x00000008ff047819 */ /* 0x000fe20000011404 */
[----:B------:R0:W-:Y:S01]  /*38250*/  @P2 STG.E.U8 desc[UR22][R10.64], R6 ;  /* 0x000000060a002986 */ /* 0x0001e2000c101116 */
[----:B------:R-:W-:Y:S01]  /*38260*/  ISETP.LT.AND P4, PT, R5, UR9, !P0 ;  /* 0x0000000905007c0c */ /* 0x000fe2000c781270 */
[----:B------:R-:W1:Y:S02]  /*38270*/  LDCU UR9, c[0x0][0x39c] ;  /* 0x00007380ff0977ac */ /* 0x000e640008000800 */
[----:B---3--:R3:W-:Y:S01]  /*38280*/  @P1 STG.E.U8 desc[UR22][R8.64], R4 ;  /* 0x0000000408001986 */ /* 0x0087e2000c101116 */
[----:B0-----:R-:W-:-:S03]  /*38290*/  F2FP.SATFINITE.E4M3.F32.PACK_AB_MERGE_C R6, R83, R82, RZ ;  /* 0x000000525306723e */ /* 0x001fc600048070ff */
[----:B------:R-:W2:Y:S01]  /*382a0*/  LDL.LU R82, [R1+0xe68] ;  /* 0x000e680001527983 */ /* 0x000ea20000300800 */
[----:B---3--:R-:W-:-:S03]  /*382b0*/  PRMT R4, R6, 0x9910, RZ ;  /* 0x0000991006047816 */ /* 0x008fc600000000ff */
[----:B------:R-:W3:Y:S04]  /*382c0*/  LDL.LU R83, [R1+0xe64] ;  /* 0x000e640001537983 */ /* 0x000ee80000300800 */
[----:B------:R-:W3:Y:S01]  /*382d0*/  LDL.LU.64 R10, [R1+0x708] ;  /* 0x00070800010a7983 */ /* 0x000ee20000300a00 */
[----:B------:R-:W-:-:S03]  /*382e0*/  SHF.R.S32.HI R4, RZ, 0x8, R4 ;  /* 0x00000008ff047819 */ /* 0x000fc60000011404 */
[----:B------:R0:W-:Y:S04]  /*382f0*/  @P5 STG.E.U8 desc[UR22][R18.64], R6 ;  /* 0x0000000612005986 */ /* 0x0001e8000c101116 */
[----:B------:R-:W3:Y:S01]  /*38300*/  LDL.LU.64 R8, [R1+0x700] ;  /* 0x0007000001087983 */ /* 0x000ee20000300a00 */
[----:B0-----:R-:W-:-:S03]  /*38310*/  F2FP.SATFINITE.E4M3.F32.PACK_AB_MERGE_C R6, R87, R86, RZ ;  /* 0x000000565706723e */ /* 0x001fc600048070ff */
[----:B------:R-:W3:Y:S04]  /*38320*/  LDL.LU R86, [R1+0xe60] ;  /* 0x000e600001567983 */ /* 0x000ee80000300800 */
[----:B------:R-:W3:Y:S04]  /*38330*/  LDL.LU R87, [R1+0xe5c] ;  /* 0x000e5c0001577983 */ /* 0x000ee80000300800 */
[----:B----4-:R0:W-:Y:S02]  /*38340*/  @P3 STG.E.U8 desc[UR22][R16.64], R4 ;  /* 0x0000000410003986 */ /* 0x0101e4000c101116 */
[----:B0-----:R-:W-:-:S02]  /*38350*/  PRMT R4, R6, 0x9910, RZ ;  /* 0x0000991006047816 */ /* 0x001fc400000000ff */
[----:B-----5:R0:W-:Y:S02]  /*38360*/  @P4 STG.E.U8 desc[UR22][R14.64], R6 ;  /* 0x000000060e004986 */ /* 0x0201e4000c101116 */
[----:B0-----:R-:W-:Y:S02]  /*38370*/  F2FP.SATFINITE.E4M3.F32.PACK_AB_MERGE_C R6, R91, R90, RZ ;  /* 0x0000005a5b06723e */ /* 0x001fe400048070ff */
[----:B------:R-:W4:Y:S04]  /*38380*/  LDL.LU R90, [R1+0xe58] ;  /* 0x000e5800015a7983 */ /* 0x000f280000300800 */
[----:B------:R-:W4:Y:S01]  /*38390*/  LDL.LU R91, [R1+0xe54] ;  /* 0x000e5400015b7983 */ /* 0x000f220000300800 */
[----:B------:R-:W-:-:S05]  /*383a0*/  VIADD R5, R0, 0x45 ;  /* 0x0000004500057836 */ /* 0x000fca0000000000 */
[----:B------:R-:W-:Y:S01]  /*383b0*/  ISETP.LT.AND P6, PT, R5, UR4, !P0 ;  /* 0x0000000405007c0c */ /* 0x000fe2000c7c1270 */
[----:B------:R-:W0:Y:S01]  /*383c0*/  LDCU UR4, c[0x0][0x39c] ;  /* 0x00007380ff0477ac */ /* 0x000e220008000800 */
[----:B------:R-:W-:-:S05]  /*383d0*/  VIADD R5, R0, 0x46 ;  /* 0x0000004600057836 */ /* 0x000fca0000000000 */
[----:B-1----:R-:W-:Y:S01]  /*383e0*/  ISETP.LT.AND P2, PT, R5, UR6, !P0 ;  /* 0x0000000605007c0c */ /* 0x002fe2000c741270 */
[C---:B------:R-:W-:Y:S01]  /*383f0*/  VIADD R5, R0.reuse, 0x47 ;  /* 0x0000004700057836 */ /* 0x040fe20000000000 */
[----:B------:R-:W-:Y:S01]  /*38400*/  SHF.R.S32.HI R4, RZ, 0x8, R4 ;  /* 0x00000008ff047819 */ /* 0x000fe20000011404 */
[----:B------:R-:W1:Y:S03]  /*38410*/  LDCU UR6, c[0x0][0x39c] ;  /* 0x00007380ff0677ac */ /* 0x000e660008000800 */
[----:B------:R-:W-:Y:S01]  /*38420*/  ISETP.LT.AND P1, PT, R5, UR9, !P0 ;  /* 0x0000000905007c0c */ /* 0x000fe2000c721270 */
[----:B------:R-:W-:Y:S01]  /*38430*/  VIADD R5, R0, 0x48 ;  /* 0x0000004800057836 */ /* 0x000fe20000000000 */
[----:B--2---:R2:W-:Y:S01]  /*38440*/  @P6 STG.E.U8 desc[UR22][R12.64], R4 ;  /* 0x000000040c006986 */ /* 0x0045e2000c101116 */
[----:B------:R-:W5:Y:S03]  /*38450*/  LDCU UR9, c[0x0][0x39c] ;  /* 0x00007380ff0977ac */ /* 0x000f660008000800 */
[----:B0-----:R-:W-:Y:S01]  /*38460*/  ISETP.LT.AND P5, PT, R5, UR4, !P0 ;  /* 0x0000000405007c0c */ /* 0x001fe2000c7a1270 */
[----:B------:R-:W0:Y:S01]  /*38470*/  LDCU UR4, c[0x0][0x39c] ;  /* 0x00007380ff0477ac */ /* 0x000e220008000800 */
[----:B---3--:R3:W-:Y:S01]  /*38480*/  @P2 STG.E.U8 desc[UR22][R10.64], R6 ;  /* 0x000000060a002986 */ /* 0x0087e2000c101116 */
[----:B--2---:R-:W-:-:S02]  /*38490*/  PRMT R4, R6, 0x9910, RZ ;  /* 0x0000991006047816 */ /* 0x004fc400000000ff */
[----:B---3--:R-:W-:Y:S02]  /*384a0*/  F2FP.SATFINITE.E4M3.F32.PACK_AB_MERGE_C R6, R89, R88, RZ ;  /* 0x000000585906723e */ /* 0x008fe400048070ff */
[----:B------:R-:W2:Y:S01]  /*384b0*/  LDL.LU R88, [R1+0xe50] ;  /* 0x000e500001587983 */ /* 0x000ea20000300800 */
[----:B------:R-:W-:-:S03]  /*384c0*/  SHF.R.S32.HI R4, RZ, 0x8, R4 ;  /* 0x00000008ff047819 */ /* 0x000fc60000011404 */
[----:B------:R-:W2:Y:S04]  /*384d0*/  LDL.LU R89, [R1+0xe4c] ;  /* 0x000e4c0001597983 */ /* 0x000ea80000300800 */
[----:B------:R-:W-:Y:S01]  /*384e0*/  @P1 STG.E.U8 desc[UR22][R8.64], R4 ;  /* 0x0000000408001986 */ /* 0x000fe2000c101116 */
[----:B------:R-:W-:-:S03]  /*384f0*/  VIADD R5, R0, 0x49 ;  /* 0x0000004900057836 */ /* 0x000fc60000000000 */
[----:B----4-:R3:W-:Y:S02]  /*38500*/  @P5 STG.E.U8 desc[UR22][R90.64], R6 ;  /* 0x000000065a005986 */ /* 0x0107e4000c101116 */
[----:B---3--:R-:W-:Y:S02]  /*38510*/  F2FP.SATFINITE.E4M3.F32.PACK_AB_MERGE_C R91, R85, R84, RZ ;  /* 0x00000054555b723e */ /* 0x008fe400048070ff */
[----:B------:R-:W3:Y:S04]  /*38520*/  LDL.LU R84, [R1+0xe48] ;  /* 0x000e480001547983 */ /* 0x000ee80000300800 */
[----:B------:R-:W3:Y:S01]  /*38530*/  LDL.LU R85, [R1+0xe44] ;  /* 0x000e440001557983 */ /* 0x000ee20000300800 */
[----:B-1----:R-:W-:Y:S01]  /*38540*/  ISETP.LT.AND P3, PT, R5, UR6, !P0 ;  /* 0x0000000605007c0c */ /* 0x002fe2000c761270 */
[----:B------:R-:W1:Y:S01]  /*38550*/  LDCU UR6, c[0x0][0x39c] ;  /* 0x00007380ff0677ac */ /* 0x000e620008000800 */
[----:B------:R-:W-:-:S05]  /*38560*/  VIADD R5, R0, 0x4a ;  /* 0x0000004a00057836 */ /* 0x000fca0000000000 */
[----:B-----5:R-:W-:Y:S01]  /*38570*/  ISETP.LT.AND P4, PT, R5, UR9, !P0 ;  /* 0x0000000905007c0c */ /* 0x020fe2000c781270 */
[----:B------:R-:W4:Y:S01]  /*38580*/  LDCU UR9, c[0x0][0x39c] ;  /* 0x00007380ff0977ac */ /* 0x000f220008000800 */
[----:B------:R-:W-:-:S05]  /*38590*/  VIADD R5, R0, 0x4b ;  /* 0x0000004b00057836 */ /* 0x000fca0000000000 */
[----:B0-----:R-:W-:Y:S01]  /*385a0*/  ISETP.LT.AND P6, PT, R5, UR4, !P0 ;  /* 0x0000000405007c0c */ /* 0x001fe2000c7c1270 */
[----:B------:R-:W-:Y:S01]  /*385b0*/  VIADD R5, R0, 0x4c ;  /* 0x0000004c00057836 */ /* 0x000fe20000000000 */
[----:B------:R-:W-:Y:S01]  /*385c0*/  PRMT R4, R6, 0x9910, RZ ;  /* 0x0000991006047816 */ /* 0x000fe200000000ff */
[----:B------:R-:W0:Y:S03]  /*385d0*/  LDCU UR4, c[0x0][0x39c] ;  /* 0x00007380ff0477ac */ /* 0x000e260008000800 */
[----:B-1----:R-:W-:Y:S01]  /*385e0*/  ISETP.LT.AND P2, PT, R5, UR6, !P0 ;  /* 0x0000000605007c0c */ /* 0x002fe2000c741270 */
[C---:B------:R-:W-:Y:S01]  /*385f0*/  VIADD R5, R0.reuse, 0x4d ;  /* 0x0000004d00057836 */ /* 0x040fe20000000000 */
[----:B------:R-:W-:Y:S01]  /*38600*/  SHF.R.S32.HI R4, RZ, 0x8, R4 ;  /* 0x00000008ff047819 */ /* 0x000fe20000011404 */
[----:B------:R-:W1:Y:S03]  /*38610*/  LDCU UR6, c[0x0][0x39c] ;  /* 0x00007380ff0677ac */ /* 0x000e660008000800 */
[----:B----4-:R-:W-:Y:S01]  /*38620*/  ISETP.LT.AND P1, PT, R5, UR9, !P0 ;  /* 0x0000000905007c0c */ /* 0x010fe2000c721270 */
[----:B------:R-:W4:Y:S01]  /*38630*/  LDCU UR9, c[0x0][0x39c] ;  /* 0x00007380ff0977ac */ /* 0x000f220008000800 */
[----:B--2---:R2:W-:Y:S04]  /*38640*/  @P3 STG.E.U8 desc[UR22][R88.64], R4 ;  /* 0x0000000458003986 */ /* 0x0045e8000c101116 */
[----:B------:R5:W-:Y:S01]  /*38650*/  @P4 STG.E.U8 desc[UR22][R86.64], R91 ;  /* 0x0000005b56004986 */ /* 0x000be2000c101116 */
[----:B--2---:R-:W-:Y:S01]  /*38660*/  VIADD R88, R0, 0x50 ;  /* 0x0000005000587836 */ /* 0x004fe20000000000 */
[----:B------:R-:W-:-:S02]  /*38670*/  PRMT R89, R91, 0x9910, RZ ;  /* 0x000099105b597816 */ /* 0x000fc400000000ff */
[----:B-----5:R-:W-:Y:S02]  /*38680*/  F2FP.SATFINITE.E4M3.F32.PACK_AB_MERGE_C R87, R81, R80, RZ ;  /* 0x000000505157723e */ /* 0x020fe400048070ff */
[----:B------:R-:W2:Y:S01]  /*38690*/  LDL.LU R80, [R1+0xe40] ;  /* 0x000e400001507983 */ /* 0x000ea20000300800 */
[----:B----4-:R-:W-:Y:S01]  /*386a0*/  ISETP.LT.AND P4, PT, R88, UR9, !P0 ;  /* 0x0000000958007c0c */ /* 0x010fe2000c781270 */
[C---:B------:R-:W-:Y:S02]  /*386b0*/  VIADD R5, R0.reuse, 0x4e ;  /* 0x0000004e00057836 */ /* 0x040fe40000000000 */
[----:B------:R-:W2:Y:S01]  /*386c0*/  LDL.LU R81, [R1+0xe3c] ;  /* 0x000e3c0001517983 */ /* 0x000ea20000300800 */
[----:B------:R-:W-:Y:S01]  /*386d0*/  SHF.R.S32.HI R88, RZ, 0x8, R89 ;  /* 0x00000008ff587819 */ /* 0x000fe20000011459 */
[----:B------:R-:W-:Y:S01]  /*386e0*/  VIADD R90, R0, 0x4f ;  /* 0x0000004f005a7836 */ /* 0x000fe20000000000 */
[----:B------:R-:W4:Y:S03]  /*386f0*/  LDCU UR9, c[0x0][0x39c] ;  /* 0x00007380ff0977ac */ /* 0x000f260008000800 */
[----:B---3--:R-:W-:Y:S04]  /*38700*/  @P6 STG.E.U8 desc[UR22][R84.64], R88 ;  /* 0x0000005854006986 */ /* 0x008fe8000c101116 */
[----:B------:R3:W-:Y:S02]  /*38710*/  @P2 STG.E.U8 desc[UR22][R82.64], R87 ;  /* 0x0000005752002986 */ /* 0x0007e4000c101116 */
[----:B---3--:R-:W-:-:S02]  /*38720*/  F2FP.SATFINITE.E4M3.F32.PACK_AB_MERGE_C R83, R77, R76, RZ ;  /* 0x0000004c4d53723e */ /* 0x008fc400048070ff */
[----:B------:R-:W3:Y:S04]  /*38730*/  LDL.LU R76, [R1+0xe38] ;  /* 0x000e3800014c7983 */ /* 0x000ee80000300800 */
[----:B------:R-:W3:Y:S01]  /*38740*/  LDL.LU R77, [R1+0xe34] ;  /* 0x000e3400014d7983 */ /* 0x000ee20000300800 */
[----:B0-----:R-:W-:Y:S01]  /*38750*/  ISETP.LT.AND P5, PT, R5, UR4, !P0 ;  /* 0x0000000405007c0c */ /* 0x001fe2000c7a1270 */
[----:B------:R-:W0:Y:S01]  /*38760*/  LDCU UR4, c[0x0][0x39c] ;  /* 0x00007380ff0477ac */ /* 0x000e220008000800 */
[----:B-1----:R-:W-:Y:S01]  /*38770*/  ISETP.LT.AND P3, PT, R90, UR6, !P0 ;  /* 0x000000065a007c0c */ /* 0x002fe2000c761270 */
[----:B------:R-:W1:Y:S01]  /*38780*/  LDCU UR6, c[0x0][0x39c] ;  /* 0x00007380ff0677ac */ /* 0x000e620008000800 */
[C---:B------:R-:W-:Y:S02]  /*38790*/  VIADD R86, R0.reuse, 0x51 ;  /* 0x0000005100567836 */ /* 0x040fe40000000000 */
[----:B------:R-:W-:Y:S01]  /*387a0*/  VIADD R84, R0, 0x52 ;  /* 0x0000005200547836 */ /* 0x000fe20000000000 */
[----:B------:R-:W-:-:S02]  /*387b0*/  PRMT R85, R87, 0x9910, RZ ;  /* 0x0000991057557816 */ /* 0x000fc400000000ff */
[----:B0-----:R-:W-:Y:S01]  /*387c0*/  ISETP.LT.AND P6, PT, R86, UR4, !P0 ;  /* 0x0000000456007c0c */ /* 0x001fe2000c7c1270 */
[----:B------:R-:W0:Y:S01]  /*387d0*/  LDCU UR4, c[0x0][0x39c] ;  /* 0x00007380ff0477ac */ /* 0x000e220008000800 */
[----:B-1----:R-:W-:Y:S01]  /*387e0*/  ISETP.LT.AND P2, PT, R84, UR6, !P0 ;  /* 0x0000000654007c0c */ /* 0x002fe2000c741270 */
[----:B------:R-:W1:Y:S01]  /*387f0*/  LDCU UR6, c[0x0][0x39c] ;  /* 0x00007380ff0677ac */ /* 0x000e620008000800 */
[----:B------:R-:W-:-:S05]  /*38800*/  SHF.R.S32.HI R84, RZ, 0x8, R85 ;  /* 0x00000008ff547819 */ /* 0x000fca0000011455 */
[----:B--2---:R2:W-:Y:S04]  /*38810*/  @P1 STG.E.U8 desc[UR22][R80.64], R84 ;  /* 0x0000005450001986 */ /* 0x0045e8000c101116 */
[----:B------:R5:W-:Y:S01]  /*38820*/  @P5 STG.E.U8 desc[UR22][R78.64], R83 ;  /* 0x000000534e005986 */ /* 0x000be2000c101116 */
[----:B--2---:R-:W-:Y:S01]  /*38830*/  VIADD R80, R0, 0x54 ;  /* 0x0000005400507836 */ /* 0x004fe20000000000 */
[----:B------:R-:W-:Y:S02]  /*38840*/  PRMT R81, R83, 0x9910, RZ ;  /* 0x0000991053517816 */ /* 0x000fe400000000ff */
[----:B-----5:R-:W-:Y:S02]  /*38850*/  F2FP.SATFINITE.E4M3.F32.PACK_AB_MERGE_C R79, R75, R74, RZ ;  /* 0x0000004a4b4f723e */ /* 0x020fe400048070ff */
[----:B------:R-:W2:Y:S01]  /*38860*/  LDL.LU R74, [R1+0xe30] ;  /* 0x000e3000014a7983 */ /* 0x000ea20000300800 */
[----:B0-----:R-:W-:Y:S01]  /*38870*/  ISETP.LT.AND P5, PT, R80, UR4, !P0 ;  /* 0x0000000450007c0c */ /* 0x001fe2000c7a1270 */
[----:B------:R-:W-:-:S02]  /*38880*/  VIADD R78, R0, 0x55 ;  /* 0x00000055004e7836 */ /* 0x000fc40000000000 */
[----:B------:R-:W2:Y:S01]  /*38890*/  LDL.LU R75, [R1+0xe2c] ;  /* 0x000e2c00014b7983 */ /* 0x000ea20000300800 */
[----:B------:R-:W-:Y:S01]  /*388a0*/  SHF.R.S32.HI R80, RZ, 0x8, R81 ;  /* 0x00000008ff507819 */ /* 0x000fe20000011451 */
[----:B------:R-:W0:Y:S04]  /*388b0*/  LDCU UR4, c[0x0][0x39c] ;  /* 0x00007380ff0477ac */ /* 0x000e280008000800 */
[----:B---3--:R3:W-:Y:S02]  /*388c0*/  @P3 STG.E.U8 desc[UR22][R76.64], R80 ;  /* 0x000000504c003986 */ /* 0x0087e4000c101116 */
[----:B---3--:R-:W-:Y:S02]  /*388d0*/  F2FP.SATFINITE.E4M3.F32.PACK_AB_MERGE_C R77, R71, R70, RZ ;  /* 0x00000046474d723e */ /* 0x008fe400048070ff */
[----:B------:R-:W3:Y:S04]  /*388e0*/  LDL.LU R70, [R1+0xe28] ;  /* 0x000e280001467983 */ /* 0x000ee80000300800 */
[----:B------:R-:W3:Y:S01]  /*388f0*/  LDL.LU R71, [R1+0xe24] ;  /* 0x000e240001477983 */ /* 0x000ee20000300800 */
[----:B------:R-:W-:-:S02]  /*38900*/  PRMT R76, R79, 0x9910, RZ ;  /* 0x000099104f4c7816 */ /* 0x000fc400000000ff */
[----:B-1----:R-:W-:Y:S01]  /*38910*/  ISETP.LT.AND P3, PT, R78, UR6, !P0 ;  /* 0x000000064e007c0c */ /* 0x002fe2000c761270 */
[----:B------:R-:W-:Y:S01]  /*38920*/  VIADD R82, R0, 0x53 ;  /* 0x0000005300527836 */ /* 0x000fe20000000000 */
[----:B------:R-:W1:Y:S01]  /*38930*/  LDCU UR6, c[0x0][0x39c] ;  /* 0x00007380ff0677ac */ /* 0x000e620008000800 */
[----:B------:R-:W-:Y:S01]  /*38940*/  IMAD.MOV.U32 R78, RZ, RZ, R76 ;  /* 0x000000ffff4e7224 */ /* 0x000fe200078e004c */
[----:B--2---:R2:W-:Y:S04]  /*38950*/  @P4 STG.E.U8 desc[UR22][R74.64], R79 ;  /* 0x0000004f4a004986 */ /* 0x0045e8000c101116 */
[----:B--2---:R-:W-:-:S05]  /*38960*/  SHF.R.S32.HI R75, RZ, 0x8, R78 ;  /* 0x00000008ff4b7819 */ /* 0x004fca000001144e */
[----:B------:R2:W-:Y:S02]  /*38970*/  @P6 STG.E.U8 desc[UR22][R72.64], R75 ;  /* 0x0000004b48006986 */ /* 0x0005e4000c101116 */
[----:B--2---:R-:W-:Y:S02]  /*38980*/  VIADD R72, R0, 0x58 ;  /* 0x0000005800487836 */ /* 0x004fe40000000000 */
[----:B---3--:R2:W-:Y:S03]  /*38990*/  @P2 STG.E.U8 desc[UR22][R70.64], R77 ;  /* 0x0000004d46002986 */ /* 0x0085e6000c101116 */
[----:B0-----:R-:W-:Y:S02]  /*389a0*/  ISETP.LT.AND P2, PT, R72, UR4, !P0 ;  /* 0x0000000448007c0c */ /* 0x001fe4000c741270 */
[----:B----4-:R-:W-:Y:S01]  /*389b0*/  ISETP.LT.AND P1, PT, R82, UR9, !P0 ;  /* 0x0000000952007c0c */ /* 0x010fe2000c721270 */
[----:B------:R-:W0:Y:S01]  /*389c0*/  LDCU UR9, c[0x0][0x39c] ;  /* 0x00007380ff0977ac */ /* 0x000e220008000800 */
[----:B------:R-:W-:-:S02]  /*389d0*/  F2FP.SATFINITE.E4M3.F32.PACK_AB_MERGE_C R72, R2, R93, RZ ;  /* 0x0000005d0248723e */ /* 0x000fc400048070ff */
[----:B------:R-:W3:Y:S01]  /*389e0*/  LDL.LU R93, [R1+0xe20] ;  /* 0x000e2000015d7983 */ /* 0x000ee20000300800 */
[----:B------:R-:W-:Y:S01]  /*389f0*/  VIADD R76, R0, 0x56 ;  /* 0x00000056004c7836 */ /* 0x000fe20000000000 */
[----:B------:R-:W4:Y:S02]  /*38a00*/  LDCU UR4, c[0x0][0x39c] ;  /* 0x00007380ff0477ac */ /* 0x000f240008000800 */
[----:B------:R-:W5:Y:S01]  /*38a10*/  LDL.LU R2, [R1+0xe1c] ;  /* 0x000e1c0001027983 */ /* 0x000f620000300800 */
[----:B--2---:R-:W-:-:S03]  /*38a20*/  VIADD R71, R3, UR5 ;  /* 0x0000000503477c36 */ /* 0x004fc60008000000 */
[----:B------:R-:W2:Y:S04]  /*38a30*/  LDL.LU R3, [R1+0xe18] ;  /* 0x000e180001037983 */ /* 0x000ea80000300800 */
        /* <DEDUP_REMOVED lines=12> */
[----:B0-----:R-:W-:Y:S01]  /*38b00*/  ISETP.LT.AND P4, PT, R76, UR9, !P0 ;  /* 0x000000094c007c0c */ /* 0x001fe2000c781270 */
[----:B------:R-:W0:Y:S01]  /*38b10*/  LDCU UR9, c[0x0][0x39c] ;  /* 0x00007380ff0977ac */ /* 0x000e220008000800 */
[----:B------:R-:W-:Y:S01]  /*38b20*/  PRMT R76, R77, 0x9910, RZ ;  /* 0x000099104d4c7816 */ /* 0x000fe200000000ff */
[----:B------:R-:W-:Y:S01]  /*38b30*/  VIADD R74, R0, 0x57 ;  /* 0x00000057004a7836 */ /* 0x000fe20000000000 */
[----:B------:R-:W4:Y:S03]  /*38b40*/  LDL.LU R28, [R1+0x590] ;  /* 0x00059000011c7983 */ /* 0x000f260000300800 */
[----:B------:R-:W-:Y:S01]  /*38b50*/  IMAD.MOV.U32 R73, RZ, RZ, R76 ;  /* 0x000000ffff497224 */ /* 0x000fe200078e004c */
[----:B------:R-:W-:Y:S01]  /*38b60*/  ISETP.LT.AND P6, PT, R74, UR10, !P0 ;  /* 0x0000000a4a007c0c */ /* 0x000fe2000c7c1270 */
[----:B------:R-:W4:Y:S01]  /*38b70*/  LDL.LU R29, [R1+0x594] ;  /* 0x00059400011d7983 */ /* 0x000f220000300800 */
[----:B------:R-:W0:Y:S02]  /*38b80*/  LDCU UR10, c[0x0][0x39c] ;  /* 0x00007380ff0a77ac */ /* 0x000e240008000800 */
[----:B------:R-:W-:Y:S01]  /*38b90*/  SHF.R.S32.HI R70, RZ, 0x8, R73 ;  /* 0x00000008ff467819 */ /* 0x000fe20000011449 */
[----:B------:R-:W4:Y:S01]  /*38ba0*/  LDL.LU R26, [R1+0x598] ;  /* 0x00059800011a7983 */ /* 0x000f220000300800 */
[----:B------:R-:W-:-:S03]  /*38bb0*/  PRMT R73, R72, 0x9910, RZ ;  /* 0x0000991048497816 */ /* 0x000fc600000000ff */
[----:B------:R0:W-:Y:S04]  /*38bc0*/  @P1 STG.E.U8 desc[UR22][R68.64], R70 ;  /* 0x0000004644001986 */ /* 0x0001e8000c101116 */
[----:B------:R-:W4:Y:S04]  /*38bd0*/  LDL.LU R27, [R1+0x59c] ;  /* 0x00059c00011b7983 */ /* 0x000f280000300800 */
[----:B------:R-:W4:Y:S01]  /*38be0*/  LDL.LU R24, [R1+0x5a0] ;  /* 0x0005a00001187983 */ /* 0x000f220000300800 */
[----:B0-----:R-:W-:-:S03]  /*38bf0*/  VIADD R70, R0, 0x59 ;  /* 0x0000005900467836 */ /* 0x001fc60000000000 */
        /* <DEDUP_REMOVED lines=21> */
[----:B---3--:R0:W-:Y:S01]  /*38d50*/  @P5 STG.E.U8 desc[UR22][R92.64], R72 ;  /* 0x000000485c005986 */ /* 0x0081e2000c101116 */
[----:B--2---:R-:W-:-:S04]  /*38d60*/  IADD3 R68, P1, PT, R71, R3, RZ ;  /* 0x0000000347447210 */ /* 0x004fc80007f3e0ff */
[C---:B-----5:R-:W-:Y:S01]  /*38d70*/  LEA.HI.X.SX32 R69, R71.reuse, R2, 0x1, P1 ;  /* 0x0000000247457211 */ /* 0x060fe200008f0eff */
[----:B------:R-:W-:Y:S01]  /*38d80*/  VIADD R71, R71, UR5 ;  /* 0x0000000547477c36 */ /* 0x000fe20008000000 */
[----:B0-----:R-:W-:Y:S02]  /*38d90*/  SHF.R.S32.HI R72, RZ, 0x8, R73 ;  /* 0x00000008ff487819 */ /* 0x001fe40000011449 */
[----:B------:R-:W-:Y:S01]  /*38da0*/  ISETP.LT.AND P1, PT, R70, UR9, !P0 ;  /* 0x0000000946007c0c */ /* 0x000fe2000c721270 */
[----:B------:R-:W-:Y:S01]  /*38db0*/  VIADD R70, R0, 0x5a ;  /* 0x0000005a00467836 */ /* 0x000fe20000000000 */
[----:B------:R-:W0:Y:S01]  /*38dc0*/  LDCU UR9, c[0x0][0x39c] ;  /* 0x00007380ff0977ac */ /* 0x000e220008000800 */
[----:B------:R2:W-:Y:S03]  /*38dd0*/  @P3 STG.E.U8 desc[UR22][R68.64], R72 ;  /* 0x0000004844003986 */ /* 0x0005e6000c101116 */
[----:B-1----:R-:W-:Y:S01]  /*38de0*/  ISETP.LT.AND P5, PT, R70, UR6, !P0 ;  /* 0x0000000646007c0c */ /* 0x002fe2000c7a1270 */
[----:B------:R-:W-:Y:S01]  /*38df0*/  VIADD R70, R0, 0x5b ;  /* 0x0000005b00467836 */ /* 0x000fe20000000000 */
[----:B------:R-:W1:Y:S01]  /*38e00*/  LDCU UR6, c[0x0][0x39c] ;  /* 0x00007380ff0677ac */ /* 0x000e620008000800 */
[----:B--2---:R-:W-:-:S02]  /*38e10*/  IADD3 R68, P3, PT, R71, R3, RZ ;  /* 0x0000000347447210 */ /* 0x004fc40007f7e0ff */
[----:B----4-:R-:W-:Y:S02]  /*38e20*/  F2FP.SATFINITE.E4M3.F32.PACK_AB_MERGE_C R72, R41, R40, RZ ;  /* 0x000000282948723e */ /* 0x010fe400048070ff */
[C---:B------:R-:W-:Y:S01]  /*38e30*/  LEA.HI.X.SX32 R69, R71.reuse, R2, 0x1, P3 ;  /* 0x0000000247457211 */ /* 0x040fe200018f0eff */
[----:B------:R-:W-:Y:S01]  /*38e40*/  VIADD R71, R71, UR5 ;  /* 0x0000000547477c36 */ /* 0x000fe20008000000 */
[----:B------:R-:W-:Y:S01]  /*38e50*/  ISETP.LT.AND P3, PT, R70, UR4, !P0 ;  /* 0x0000000446007c0c */ /* 0x000fe2000c761270 */
[----:B------:R-:W2:Y:S01]  /*38e60*/  LDCU UR4, c[0x0][0x39c] ;  /* 0x00007380ff0477ac */ /* 0x000ea20008000800 */
[----:B------:R-:W-:Y:S01]  /*38e70*/  PRMT R75, R72, 0x9910, RZ ;  /* 0x00009910484b7816 */ /* 0x000fe200000000ff */
[----:B------:R3:W-:Y:S01]  /*38e80*/  @P4 STG.E.U8 desc[UR22][R68.64], R72 ;  /* 0x0000004844004986 */ /* 0x0007e2000c101116 */
[----:B------:R-:W-:Y:S02]  /*38e90*/  IADD3 R70, P4, PT, R71, R3, RZ ;  /* 0x0000000347467210 */ /* 0x000fe40007f9e0ff */
[----:B------:R-:W-:-:S02]  /*38ea0*/  SHF.R.S32.HI R75, RZ, 0x8, R75 ;  /* 0x00000008ff4b7819 */ /* 0x000fc4000001144b */
[----:B------:R-:W-:Y:S01]  /*38eb0*/  F2FP.SATFINITE.E4M3.F32.PACK_AB_MERGE_C R74, R39, R38, RZ ;  /* 0x00000026274a723e */ /* 0x000fe200048070ff */
[C---:B---3--:R-:W-:Y:S01]  /*38ec0*/  VIADD R72, R71.reuse, UR5 ;  /* 0x0000000547487c36 */ /* 0x048fe20008000000 */
[----:B------:R-:W-:-:S04]  /*38ed0*/  LEA.HI.X.SX32 R71, R71, R2, 0x1, P4 ;  /* 0x0000000247477211 */ /* 0x000fc800020f0eff */
[----:B------:R-:W-:Y:S01]  /*38ee0*/  IADD3 R68, P4, PT, R72, R3, RZ ;  /* 0x0000000348447210 */ /* 0x000fe20007f9e0ff */
[----:B------:R3:W-:Y:S01]  /*38ef0*/  @P6 STG.E.U8 desc[UR22][R70.64], R75 ;  /* 0x0000004b46006986 */ /* 0x0007e2000c101116 */
[----:B------:R-:W-:Y:S02]  /*38f00*/  VIADD R73, R0, 0x5c ;  /* 0x0000005c00497836 */ /* 0x000fe40000000000 */
[----:B------:R-:W-:Y:S02]  /*38f10*/  LEA.HI.X.SX32 R69, R72, R2, 0x1, P4 ;  /* 0x0000000248457211 */ /* 0x000fe400020f0eff */
[----:B---3--:R-:W-:Y:S01]  /*38f20*/  PRMT R70, R74, 0x9910, RZ ;  /* 0x000099104a467816 */ /* 0x008fe200000000ff */
[----:B------:R-:W-:Y:S02]  /*38f30*/  VIADD R71, R72, UR5 ;  /* 0x0000000548477c36 */ /* 0x000fe40008000000 */
[----:B------:R3:W-:Y:S01]  /*38f40*/  @P2 STG.E.U8 desc[UR22][R68.64], R74 ;  /* 0x0000004a44002986 */ /* 0x0007e2000c101116 */
[----:B-1----:R-:W-:Y:S01]  /*38f50*/  ISETP.LT.AND P4, PT, R73, UR6, !P0 ;  /* 0x0000000649007c0c */ /* 0x002fe2000c781270 */
[----:B------:R-:W1:Y:S01]  /*38f60*/  LDCU UR6, c[0x0][0x39c] ;  /* 0x00007380ff0677ac */ /* 0x000e620008000800 */
[----:B------:R-:W-:-:S02]  /*38f70*/  IMAD.MOV.U32 R72, RZ, RZ, R70 ;  /* 0x000000ffff487224 */ /* 0x000fc400078e0046 */
[----:B------:R-:W-:-:S03]  /*38f80*/  VIADD R70, R0, 0x5d ;  /* 0x0000005d00467836 */ /* 0x000fc60000000000 */
[----:B------:R-:W-:Y:S02]  /*38f90*/  SHF.R.S32.HI R72, RZ, 0x8, R72 ;  /* 0x00000008ff487819 */ /* 0x000fe40000011448 */
[----:B---3--:R-:W-:-:S04]  /*38fa0*/  IADD3 R68, P2, PT, R71, R3, RZ ;  /* 0x0000000347447210 */ /* 0x008fc80007f5e0ff */
[C---:B------:R-:W-:Y:S01]  /*38fb0*/  LEA.HI.X.SX32 R69, R71.reuse, R2, 0x1, P2 ;  /* 0x0000000247457211 */ /* 0x040fe200010f0eff */
[----:B------:R-:W-:Y:S01]  /*38fc0*/  VIADD R71, R71, UR5 ;  /* 0x0000000547477c36 */ /* 0x000fe20008000000 */
[----:B--2---:R-:W-:Y:S01]  /*38fd0*/  ISETP.LT.AND P2, PT, R70, UR4, !P0 ;  /* 0x0000000446007c0c */ /* 0x004fe2000c741270 */
[----:B------:R-:W2:Y:S02]  /*38fe0*/  LDCU UR4, c[0x0][0x39c] ;  /* 0x00007380ff0477ac */ /* 0x000ea40008000800 */
[----:B------:R3:W-:Y:S01]  /*38ff0*/  @P1 STG.E.U8 desc[UR22][R68.64], R72 ;  /* 0x0000004844001986 */ /* 0x0007e2000c101116 */
[----:B------:R-:W-:Y:S02]  /*39000*/  IADD3 R70, P1, PT, R71, R3, RZ ;  /* 0x0000000347467210 */ /* 0x000fe40007f3e0ff */
[----:B------:R-:W-:Y:S01]  /*39010*/  F2FP.SATFINITE.E4M3.F32.PACK_AB_MERGE_C R73, R37, R36, RZ ;  /* 0x000000242549723e */ /* 0x000fe200048070ff */
[C---:B---3--:R-:W-:Y:S02]  /*39020*/  VIADD R68, R0.reuse, 0x5e ;  /* 0x0000005e00447836 */ /* 0x048fe40000000000 */
[C---:B------:R-:W-:Y:S01]  /*39030*/  VIADD R72, R71.reuse, UR5 ;  /* 0x0000000547487c36 */ /* 0x040fe20008000000 */
[----:B------:R-:W-:Y:S01]  /*39040*/  LEA.HI.X.SX32 R71, R71, R2, 0x1, P1 ;  /* 0x0000000247477211 */ /* 0x000fe200008f0eff */
[----:B------:R-:W-:Y:S01]  /*39050*/  VIADD R69, R0, 0x5f ;  /* 0x0000005f00457836 */ /* 0x000fe20000000000 */
[----:B0-----:R-:W-:Y:S01]  /*39060*/  ISETP.LT.AND P1, PT, R68, UR9, !P0 ;  /* 0x0000000944007c0c */ /* 0x001fe2000c721270 */
[----:B------:R-:W0:Y:S01]  /*39070*/  LDCU UR9, c[0x0][0x39c] ;  /* 0x00007380ff0977ac */ /* 0x000e220008000800 */
[----:B------:R-:W-:-:S02]  /*39080*/  PRMT R74, R73, 0x9910, RZ ;  /* 0x00009910494a7816 */ /* 0x000fc400000000ff */
[CC--:B------:R-:W-:Y:S01]  /*39090*/  IADD3 R68, P6, PT, R72.reuse, R3.reuse, RZ ;  /* 0x0000000348447210 */ /* 0x0c0fe20007fde0ff */
[----:B------:R3:W-:Y:S01]  /*390a0*/  @P5 STG.E.U8 desc[UR22][R70.64], R73 ;  /* 0x0000004946005986 */ /* 0x0007e2000c101116 */
[----:B-1----:R-:W-:Y:S01]  /*390b0*/  ISETP.LT.AND P5, PT, R69, UR6, !P0 ;  /* 0x0000000645007c0c */ /* 0x002fe2000c7a1270 */
[----:B------:R-:W1:Y:S01]  /*390c0*/  LDCU UR6, c[0x0][0x39c] ;  /* 0x00007380ff0677ac */ /* 0x000e620008000800 */
[C---:B------:R-:W-:Y:S02]  /*390d0*/  LEA.HI.X.SX32 R69, R72.reuse, R2, 0x1, P6 ;  /* 0x0000000248457211 */ /* 0x040fe400030f0eff */
[----:B---3--:R-:W-:Y:S01]  /*390e0*/  SHF.R.S32.HI R73, RZ, 0x8, R74 ;  /* 0x00000008ff497819 */ /* 0x008fe2000001144a */
[----:B------:R-:W-:Y:S02]  /*390f0*/  VIADD R71, R72, UR5 ;  /* 0x0000000548477c36 */ /* 0x000fe40008000000 */
[----:B------:R-:W-:Y:S02]  /*39100*/  VIADD R70, R0, 0x60 ;  /* 0x0000006000467836 */ /* 0x000fe40000000000 */
[----:B------:R3:W-:Y:S03]  /*39110*/  @P3 STG.E.U8 desc[UR22][R68.64], R73 ;  /* 0x0000004944003986 */ /* 0x0007e6000c101116 */
[----:B--2---:R-:W-:Y:S01]  /*39120*/  ISETP.LT.AND P3, PT, R70, UR4, !P0 ;  /* 0x0000000446007c0c */ /* 0x004fe2000c761270 */
[----:B------:R-:W-:Y:S01]  /*39130*/  VIADD R72, R0, 0x61 ;  /* 0x0000006100487836 */ /* 0x000fe20000000000 */
[----:B------:R-:W-:Y:S01]  /*39140*/  F2FP.SATFINITE.E4M3.F32.PACK_AB_MERGE_C R70, R35, R34, RZ ;  /* 0x000000222346723e */ /* 0x000fe200048070ff */
[----:B------:R-:W2:Y:S01]  /*39150*/  LDCU UR4, c[0x0][0x39c] ;  /* 0x00007380ff0477ac */ /* 0x000ea20008000800 */
[----:B---3--:R-:W-:-:S04]  /*39160*/  IADD3 R68, P6, PT, R71, R3, RZ ;  /* 0x0000000347447210 */ /* 0x008fc80007fde0ff */
[C---:B------:R-:W-:Y:S01]  /*39170*/  LEA.HI.X.SX32 R69, R71.reuse, R2, 0x1, P6 ;  /* 0x0000000247457211 */ /* 0x040fe200030f0eff */
[----:B------:R-:W-:Y:S01]  /*39180*/  VIADD R71, R71, UR5 ;  /* 0x0000000547477c36 */ /* 0x000fe20008000000 */
[----:B------:R-:W-:-:S03]  /*39190*/  PRMT R74, R70, 0x9910, RZ ;  /* 0x00009910464a7816 */ /* 0x000fc600000000ff */
[----:B------:R3:W-:Y:S01]  /*391a0*/  @P4 STG.E.U8 desc[UR22][R68.64], R70 ;  /* 0x0000004644004986 */ /* 0x0007e2000c101116 */
[----:B0-----:R-:W-:Y:S01]  /*391b0*/  ISETP.LT.AND P6, PT, R72, UR9, !P0 ;  /* 0x0000000948007c0c */ /* 0x001fe2000c7c1270 */
[C---:B------:R-:W-:Y:S01]  /*391c0*/  VIADD R72, R71.reuse, UR5 ;  /* 0x0000000547487c36 */ /* 0x040fe20008000000 */
[----:B------:R-:W-:Y:S01]  /*391d0*/  SHF.R.S32.HI R74, RZ, 0x8, R74 ;  /* 0x00000008ff4a7819 */ /* 0x000fe2000001144a */
[----:B------:R-:W-:Y:S01]  /*391e0*/  VIADD R73, R0, 0x63 ;  /* 0x0000006300497836 */ /* 0x000fe20000000000 */
[----:B------:R-:W0:Y:S01]  /*391f0*/  LDCU UR9, c[0x0][0x39c] ;  /* 0x00007380ff0977ac */ /* 0x000e220008000800 */
[----:B---3--:R-:W-:-:S04]  /*39200*/  IADD3 R70, P4, PT, R71, R3, RZ ;  /* 0x0000000347467210 */ /* 0x008fc80007f9e0ff */
[----:B------:R-:W-:-:S05]  /*39210*/  LEA.HI.X.SX32 R71, R71, R2, 0x1, P4 ;  /* 0x0000000247477211 */ /* 0x000fca00020f0eff */
[----:B------:R3:W-:Y:S02]  /*39220*/  @P2 STG.E.U8 desc[UR22][R70.64], R74 ;  /* 0x0000004a46002986 */ /* 0x0007e4000c101116 */
[----:B---3--:R-:W-:Y:S02]  /*39230*/  F2FP.SATFINITE.E4M3.F32.PACK_AB_MERGE_C R74, R31, R30, RZ ;  /* 0x0000001e1f4a723e */ /* 0x008fe400048070ff */
[----:B------:R-:W3:Y:S04]  /*39240*/  LDL.LU R30, [R1+0x588] ;  /* 0x00058800011e7983 */ /* 0x000ee80000300800 */
[----:B------:R-:W3:Y:S01]  /*39250*/  LDL.LU R31, [R1+0x58c] ;  /* 0x00058c00011f7983 */ /* 0x000ee20000300800 */
[----:B------:R-:W-:Y:S01]  /*39260*/  VIADD R69, R0, 0x62 ;  /* 0x0000006200457836 */ /* 0x000fe20000000000 */
[----:B------:R-:W-:-:S02]  /*39270*/  IADD3 R68, P4, PT, R72, R3, RZ ;  /* 0x0000000348447210 */ /* 0x000fc40007f9e0ff */
[----:B------:R-:W-:Y:S01]  /*39280*/  F2FP.SATFINITE.E4M3.F32.PACK_AB_MERGE_C R70, R33, R32, RZ ;  /* 0x000000202146723e */ /* 0x000fe200048070ff */
[C---:B------:R-:W-:Y:S01]  /*39290*/  VIADD R71, R72.reuse, UR5 ;  /* 0x0000000548477c36 */ /* 0x040fe20008000000 */
[----:B-1----:R-:W-:Y:S01]  /*392a0*/  ISETP.LT.AND P2, PT, R69, UR6, !P0 ;  /* 0x0000000645007c0c */ /* 0x002fe2000c741270 */
[----:B------:R-:W1:Y:S01]  /*392b0*/  LDCU UR6, c[0x0][0x39c] ;  /* 0x00007380ff0677ac */ /* 0x000e620008000800 */
[----:B------:R-:W-:Y:S02]  /*392c0*/  LEA.HI.X.SX32 R69, R72, R2, 0x1, P4 ;  /* 0x0000000248457211 */ /* 0x000fe400020f0eff */
[----:B--2---:R-:W-:Y:S01]  /*392d0*/  ISETP.LT.AND P4, PT, R73, UR4, !P0 ;  /* 0x0000000449007c0c */ /* 0x004fe2000c781270 */
[----:B------:R-:W2:Y:S01]  /*392e0*/  LDCU UR4, c[0x0][0x39c] ;  /* 0x00007380ff0477ac */ /* 0x000ea20008000800 */
[----:B------:R-:W-:Y:S01]  /*392f0*/  PRMT R72, R70, 0x9910, RZ ;  /* 0x0000991046487816 */ /* 0x000fe200000000ff */
[----:B------:R4:W-:Y:S01]  /*39300*/  @P1 STG.E.U8 desc[UR22][R68.64], R70 ;  /* 0x0000004644001986 */ /* 0x0009e2000c101116 */
[----:B------:R-:W-:-:S03]  /*39310*/  VIADD R73, R0, 0x64 ;  /* 0x0000006400497836 */ /* 0x000fc60000000000 */
[----:B----4-:R-:W-:Y:S01]  /*39320*/  IMAD.MOV.U32 R69, RZ, RZ, R72 ;  /* 0x000000ffff457224 */ /* 0x010fe200078e0048 */
[C---:B------:R-:W-:Y:S01]  /*39330*/  IADD3 R70, P1, PT, R71.reuse, R3, RZ ;  /* 0x0000000347467210 */ /* 0x040fe20007f3e0ff */
[----:B------:R-:W-:-:S03]  /*39340*/  VIADD R72, R71, UR5 ;  /* 0x0000000547487c36 */ /* 0x000fc60008000000 */
[----:B------:R-:W-:Y:S02]  /*39350*/  LEA.HI.X.SX32 R71, R71, R2, 0x1, P1 ;  /* 0x0000000247477211 */ /* 0x000fe400008f0eff */
[----:B------:R-:W-:Y:S02]  /*39360*/  SHF.R.S32.HI R69, RZ, 0x8, R69 ;  /* 0x00000008ff457819 */ /* 0x000fe40000011445 */
[----:B------:R-:W-:-:S03]  /*39370*/  IADD3 R68, P1, PT, R72, R3, RZ ;  /* 0x0000000348447210 */ /* 0x000fc60007f3e0ff */
[----:B------:R4:W-:Y:S02]  /*39380*/  @P5 STG.E.U8 desc[UR22][R70.64], R69 ;  /* 0x0000004546005986 */ /* 0x0009e4000c101116 */
[C---:B----4-:R-:W-:Y:S01]  /*39390*/  LEA.HI.X.SX32 R69, R72.reuse, R2, 0x1, P1 ;  /* 0x0000000248457211 */ /* 0x050fe200008f0eff */
[----:B------:R-:W-:Y:S01]  /*393a0*/  VIADD R71, R72, UR5 ;  /* 0x0000000548477c36 */ /* 0x000fe20008000000 */
[----:B--2---:R-:W-:Y:S01]  /*393b0*/  ISETP.LT.AND P1, PT, R73, UR4, !P0 ;  /* 0x0000000449007c0c */ /* 0x004fe2000c721270 */
[----:B------:R-:W2:Y:S01]  /*393c0*/  LDCU UR4, c[0x0][0x39c] ;  /* 0x00007380ff0477ac */ /* 0x000ea20008000800 */
[----:B------:R-:W-:Y:S01]  /*393d0*/  PRMT R73, R74, 0x9910, RZ ;  /* 0x000099104a497816 */ /* 0x000fe200000000ff */
[----:B------:R4:W-:Y:S01]  /*393e0*/  @P3 STG.E.U8 desc[UR22][R68.64], R74 ;  /* 0x0000004a44003986 */ /* 0x0009e2000c101116 */
[C---:B------:R-:W-:Y:S01]  /*393f0*/  IADD3 R70, P3, PT, R71.reuse, R3, RZ ;  /* 0x0000000347467210 */ /* 0x040fe20007f7e0ff */
[----:B------:R-:W-:Y:S01]  /*39400*/  VIADD R72, R71, UR5 ;  /* 0x0000000547487c36 */ /* 0x000fe20008000000 */
[----:B------:R-:W-:-:S02]  /*39410*/  SHF.R.S32.HI R73, RZ, 0x8, R73 ;  /* 0x00000008ff497819 */ /* 0x000fc40000011449 */
[----:B------:R-:W-:Y:S01]  /*39420*/  LEA.HI.X.SX32 R71, R71, R2, 0x1, P3 ;  /* 0x0000000247477211 */ /* 0x000fe200018f0eff */
[C---:B----4-:R-:W-:Y:S02]  /*39430*/  VIADD R68, R0.reuse, 0x65 ;  /* 0x0000006500447836 */ /* 0x050fe40000000000 */
[----:B------:R-:W-:-:S03]  /*39440*/  VIADD R69, R0, 0x66 ;  /* 0x0000006600457836 */ /* 0x000fc60000000000 */
[----:B0-----:R-:W-:Y:S01]  /*39450*/  ISETP.LT.AND P3, PT, R68, UR9, !P0 ;  /* 0x0000000944007c0c */ /* 0x001fe2000c761270 */
[----:B------:R0:W-:Y:S01]  /*39460*/  @P6 STG.E.U8 desc[UR22][R70.64], R73 ;  /* 0x0000004946006986 */ /* 0x0001e2000c101116 */
[C---:B------:R-:W-:Y:S01]  /*39470*/  IADD3 R68, P5, PT, R72.reuse, R3, RZ ;  /* 0x0000000348447210 */ /* 0x040fe20007fbe0ff */
[----:B------:R-:W4:Y:S01]  /*39480*/  LDCU UR9, c[0x0][0x39c] ;  /* 0x00007380ff0977ac */ /* 0x000f220008000800 */
[----:B-1----:R-:W-:Y:S02]  /*39490*/  ISETP.LT.AND P6, PT, R69, UR6, !P0 ;  /* 0x0000000645007c0c */ /* 0x002fe4000c7c1270 */
[----:B------:R-:W-:Y:S01]  /*394a0*/  LEA.HI.X.SX32 R69, R72, R2, 0x1, P5 ;  /* 0x0000000248457211 */ /* 0x000fe200028f0eff */
[----:B------:R-:W1:Y:S01]  /*394b0*/  LDCU UR6, c[0x0][0x39c] ;  /* 0x00007380ff0677ac */ /* 0x000e620008000800 */
[----:B0-----:R-:W-:Y:S02]  /*394c0*/  VIADD R70, R0, 0x67 ;  /* 0x0000006700467836 */ /* 0x001fe40000000000 */
[----:B------:R-:W-:-:S03]  /*394d0*/  VIADD R71, R72, UR5 ;  /* 0x0000000548477c36 */ /* 0x000fc60008000000 */
[----:B--2---:R-:W-:Y:S01]  /*394e0*/  ISETP.LT.AND P5, PT, R70, UR4, !P0 ;  /* 0x0000000446007c0c */ /* 0x004fe2000c7a1270 */
[----:B------:R-:W-:Y:S01]  /*394f0*/  VIADD R72, R71, UR5 ;  /* 0x0000000547487c36 */ /* 0x000fe20008000000 */
[----:B------:R-:W0:Y:S01]  /*39500*/  LDCU UR4, c[0x0][0x39c] ;  /* 0x00007380ff0477ac */ /* 0x000e220008000800 */
[----:B------:R-:W-:Y:S02]  /*39510*/  F2FP.SATFINITE.E4M3.F32.PACK_AB_MERGE_C R74, R29, R28, RZ ;  /* 0x0000001c1d4a723e */ /* 0x000fe400048070ff */
[----:B---3--:R-:W-:-:S05]  /*39520*/  F2FP.SATFINITE.E4M3.F32.PACK_AB_MERGE_C R73, R31, R30, RZ ;  /* 0x0000001e1f49723e */ /* 0x008fca00048070ff */
[----:B------:R2:W-:Y:S01]  /*39530*/  @P2 STG.E.U8 desc[UR22][R68.64], R73 ;  /* 0x0000004944002986 */ /* 0x0005e2000c101116 */
[-C--:B------:R-:W-:Y:S02]  /*39540*/  IADD3 R70, P2, PT, R71, R3.reuse, RZ ;  /* 0x0000000347467210 */ /* 0x080fe40007f5e0ff */
[----:B------:R-:W-:Y:S02]  /*39550*/  PRMT R75, R73, 0x9910, RZ ;  /* 0x00009910494b7816 */ /* 0x000fe400000000ff */
[----:B------:R-:W-:Y:S02]  /*39560*/  LEA.HI.X.SX32 R71, R71, R2, 0x1, P2 ;  /* 0x0000000247477211 */ /* 0x000fe400010f0eff */
[----:B------:R-:W-:Y:S02]  /*39570*/  SHF.R.S32.HI R75, RZ, 0x8, R75 ;  /* 0x00000008ff4b7819 */ /* 0x000fe4000001144b */
[----:B--2---:R-:W-:-:S03]  /*39580*/  IADD3 R68, P2, PT, R72, R3, RZ ;  /* 0x0000000348447210 */ /* 0x004fc60007f5e0ff */
[----:B------:R2:W-:Y:S01]  /*39590*/  @P4 STG.E.U8 desc[UR22][R70.64], R75 ;  /* 0x0000004b46004986 */ /* 0x0005e2000c101116 */
[----:B------:R-:W-:-:S05]  /*395a0*/  LEA.HI.X.SX32 R69, R72, R2, 0x1, P2 ;  /* 0x0000000248457211 */ /* 0x000fca00010f0eff */
[----:B------:R3:W-:Y:S01]  /*395b0*/  @P1 STG.E.U8 desc[UR22][R68.64], R74 ;  /* 0x0000004a44001986 */ /* 0x0007e2000c101116 */
[----:B--2---:R-:W-:Y:S01]  /*395c0*/  VIADD R70, R72, UR5 ;  /* 0x0000000548467c36 */ /* 0x004fe20008000000 */
[----:B------:R-:W-:Y:S01]  /*395d0*/  PRMT R72, R74, 0x9910, RZ ;  /* 0x000099104a487816 */ /* 0x000fe200000000ff */
[C---:B------:R-:W-:Y:S02]  /*395e0*/  VIADD R71, R0.reuse, 0x6a ;  /* 0x0000006a00477836 */ /* 0x040fe40000000000 */
[----:B---3--:R-:W-:Y:S01]  /*395f0*/  VIADD R69, R0, 0x69 ;  /* 0x0000006900457836 */ /* 0x008fe20000000000 */
[----:B------:R-:W-:Y:S02]  /*39600*/  IADD3 R68, P1, PT, R70, R3, RZ ;  /* 0x0000000346447210 */ /* 0x000fe40007f3e0ff */
[----:B------:R-:W-:Y:S02]  /*39610*/  SHF.R.S32.HI R72, RZ, 0x8, R72 ;  /* 0x00000008ff487819 */ /* 0x000fe40000011448 */
[----:B-1----:R-:W-:Y:S01]  /*39620*/  ISETP.LT.AND P4, PT, R69, UR6, !P0 ;  /* 0x0000000645007c0c */ /* 0x002fe2000c781270 */
[----:B------:R-:W-:Y:S01]  /*39630*/  VIADD R73, R0, 0x68 ;  /* 0x0000006800497836 */ /* 0x000fe20000000000 */
[C---:B------:R-:W-:Y:S01]  /*39640*/  LEA.HI.X.SX32 R69, R70.reuse, R2, 0x1, P1 ;  /* 0x0000000246457211 */ /* 0x040fe200008f0eff */
[----:B------:R-:W1:Y:S01]  /*39650*/  LDCU UR6, c[0x0][0x39c] ;  /* 0x00007380ff0677ac */ /* 0x000e620008000800 */
[----:B0-----:R-:W-:Y:S01]  /*39660*/  ISETP.LT.AND P1, PT, R71, UR4, !P0 ;  /* 0x0000000447007c0c */ /* 0x001fe2000c721270 */
[----:B------:R-:W-:-:S02]  /*39670*/  VIADD R71, R70, UR5 ;  /* 0x0000000546477c36 */ /* 0x000fc40008000000 */
[----:B------:R0:W-:Y:S01]  /*39680*/  @P3 STG.E.U8 desc[UR22][R68.64], R72 ;  /* 0x0000004844003986 */ /* 0x0001e2000c101116 */
[----:B----4-:R-:W-:Y:S01]  /*39690*/  ISETP.LT.AND P2, PT, R73, UR9, !P0 ;  /* 0x0000000949007c0c */ /* 0x010fe2000c741270 */
[----:B------:R-:W2:Y:S01]  /*396a0*/  LDCU UR9, c[0x0][0x39c] ;  /* 0x00007380ff0977ac */ /* 0x000ea20008000800 */
[----:B------:R-:W-:Y:S02]  /*396b0*/  IADD3 R70, P3, PT, R71, R3, RZ ;  /* 0x0000000347467210 */ /* 0x000fe40007f7e0ff */
[----:B------:R-:W-:Y:S01]  /*396c0*/  F2FP.SATFINITE.E4M3.F32.PACK_AB_MERGE_C R74, R27, R26, RZ ;  /* 0x0000001a1b4a723e */ /* 0x000fe200048070ff */
[----:B------:R-:W3:Y:S01]  /*396d0*/  LDCU UR4, c[0x0][0x39c] ;  /* 0x00007380ff0477ac */ /* 0x000ee20008000800 */
[C---:B0-----:R-:W-:Y:S01]  /*396e0*/  VIADD R72, R71.reuse, UR5 ;  /* 0x0000000547487c36 */ /* 0x041fe20008000000 */
[----:B------:R-:W-:Y:S02]  /*396f0*/  LEA.HI.X.SX32 R71, R71, R2, 0x1, P3 ;  /* 0x0000000247477211 */ /* 0x000fe400018f0eff */
[----:B------:R-:W-:-:S02]  /*39700*/  PRMT R75, R74, 0x9910, RZ ;  /* 0x000099104a4b7816 */ /* 0x000fc400000000ff */
[C---:B------:R-:W-:Y:S01]  /*39710*/  IADD3 R68, P3, PT, R72.reuse, R3, RZ ;  /* 0x0000000348447210 */ /* 0x040fe20007f7e0ff */
[----:B------:R0:W-:Y:S03]  /*39720*/  @P6 STG.E.U8 desc[UR22][R70.64], R74 ;  /* 0x0000004a46006986 */ /* 0x0001e6000c101116 */
[----:B------:R-:W-:Y:S01]  /*39730*/  LEA.HI.X.SX32 R69, R72, R2, 0x1, P3 ;  /* 0x0000000248457211 */ /* 0x000fe200018f0eff */
[----:B------:R-:W-:Y:S01]  /*39740*/  VIADD R73, R0, 0x6b ;  /* 0x0000006b00497836 */ /* 0x000fe20000000000 */
[----:B0-----:R-:W-:Y:S01]  /*39750*/  SHF.R.S32.HI R74, RZ, 0x8, R75 ;  /* 0x00000008ff4a7819 */ /* 0x001fe2000001144b */
[----:B------:R-:W-:Y:S02]  /*39760*/  VIADD R71, R72, UR5 ;  /* 0x0000000548477c36 */ /* 0x000fe40008000000 */
[----:B------:R-:W-:Y:S02]  /*39770*/  VIADD R70, R0, 0x6c ;  /* 0x0000006c00467836 */ /* 0x000fe40000000000 */
[----:B------:R0:W-:Y:S01]  /*39780*/  @P5 STG.E.U8 desc[UR22][R68.64], R74 ;  /* 0x0000004a44005986 */ /* 0x0001e2000c101116 */
[----:B------:R-:W-:-:S02]  /*39790*/  F2FP.SATFINITE.E4M3.F32.PACK_AB_MERGE_C R72, R25, R24, RZ ;  /* 0x000000181948723e */ /* 0x000fc400048070ff */
[----:B--2---:R-:W-:Y:S01]  /*397a0*/  ISETP.LT.AND P3, PT, R73, UR9, !P0 ;  /* 0x0000000949007c0c */ /* 0x004fe2000c761270 */
[----:B------:R-:W2:Y:S01]  /*397b0*/  LDCU UR9, c[0x0][0x39c] ;  /* 0x00007380ff0977ac */ /* 0x000ea20008000800 */
[----:B-1----:R-:W-:Y:S01]  /*397c0*/  ISETP.LT.AND P5, PT, R70, UR6, !P0 ;  /* 0x0000000646007c0c */ /* 0x002fe2000c7a1270 */
[----:B------:R-:W-:Y:S01]  /*397d0*/  VIADD R70, R0, 0x6d ;  /* 0x0000006d00467836 */ /* 0x000fe20000000000 */
[----:B------:R-:W-:Y:S01]  /*397e0*/  PRMT R73, R72, 0x9910, RZ ;  /* 0x0000991048497816 */ /* 0x000fe200000000ff */
[----:B------:R-:W1:Y:S01]  /*397f0*/  LDCU UR6, c[0x0][0x39c] ;  /* 0x00007380ff0677ac */ /* 0x000e620008000800 */
[----:B0-----:R-:W-:-:S04]  /*39800*/  IADD3 R68, P6, PT, R71, R3, RZ ;  /* 0x0000000347447210 */ /* 0x001fc80007fde0ff */
[CC--:B------:R-:W-:Y:S01]  /*39810*/  LEA.HI.X.SX32 R69, R71.reuse, R2.reuse, 0x1, P6 ;  /* 0x0000000247457211 */ /* 0x0c0fe200030f0eff */
[----:B------:R-:W-:Y:S01]  /*39820*/  VIADD R71, R71, UR5 ;  /* 0x0000000547477c36 */ /* 0x000fe20008000000 */
[----:B---3--:R-:W-:Y:S01]  /*39830*/  ISETP.LT.AND P6, PT, R70, UR4, !P0 ;  /* 0x0000000446007c0c */ /* 0x008fe2000c7c1270 */
[----:B------:R-:W0:Y:S02]  /*39840*/  LDCU UR4, c[0x0][0x39c] ;  /* 0x00007380ff0477ac */ /* 0x000e240008000800 */
[----:B------:R3:W-:Y:S01]  /*39850*/  @P2 STG.E.U8 desc[UR22][R68.64], R72 ;  /* 0x0000004844002986 */ /* 0x0007e2000c101116 */
[C---:B------:R-:W-:Y:S01]  /*39860*/  IADD3 R70, P2, PT, R71.reuse, R3, RZ ;  /* 0x0000000347467210 */ /* 0x040fe20007f5e0ff */
[----:B---3--:R-:W-:Y:S02]  /*39870*/  IMAD.MOV.U32 R69, RZ, RZ, R73 ;  /* 0x000000ffff457224 */ /* 0x008fe400078e0049 */
[C---:B------:R-:W-:Y:S01]  /*39880*/  VIADD R72, R71.reuse, UR5 ;  /* 0x0000000547487c36 */ /* 0x040fe20008000000 */
[----:B------:R-:W-:-:S02]  /*39890*/  LEA.HI.X.SX32 R71, R71, R2, 0x1, P2 ;  /* 0x0000000247477211 */ /* 0x000fc400010f0eff */
[----:B------:R-:W-:Y:S02]  /*398a0*/  SHF.R.S32.HI R69, RZ, 0x8, R69 ;  /* 0x00000008ff457819 */ /* 0x000fe40000011445 */
[----:B------:R-:W-:Y:S01]  /*398b0*/  IADD3 R68, P2, PT, R72, R3, RZ ;  /* 0x0000000348447210 */ /* 0x000fe20007f5e0ff */
[----:B------:R-:W-:Y:S01]  /*398c0*/  VIADD R73, R0, 0x6e ;  /* 0x0000006e00497836 */ /* 0x000fe20000000000 */
[----:B------:R-:W-:Y:S01]  /*398d0*/  F2FP.SATFINITE.E4M3.F32.PACK_AB_MERGE_C R74, R23, R22, RZ ;  /* 0x00000016174a723e */ /* 0x000fe200048070ff */
[----:B------:R3:W-:Y:S03]  /*398e0*/  @P4 STG.E.U8 desc[UR22][R70.64], R69 ;  /* 0x0000004546004986 */ /* 0x0007e6000c101116 */
[----:B-1----:R-:W-:Y:S01]  /*398f0*/  ISETP.LT.AND P4, PT, R73, UR6, !P0 ;  /* 0x0000000649007c0c */ /* 0x002fe2000c781270 */
[----:B------:R-:W1:Y:S01]  /*39900*/  LDCU UR6, c[0x0][0x39c] ;  /* 0x00007380ff0677ac */ /* 0x000e620008000800 */
[----:B------:R-:W-:-:S02]  /*39910*/  PRMT R73, R74, 0x9910, RZ ;  /* 0x000099104a497816 */ /* 0x000fc400000000ff */
[C---:B---3--:R-:W-:Y:S01]  /*39920*/  LEA.HI.X.SX32 R69, R72.reuse, R2, 0x1, P2 ;  /* 0x0000000248457211 */ /* 0x048fe200010f0eff */
[----:B------:R-:W-:-:S04]  /*39930*/  VIADD R71, R72, UR5 ;  /* 0x0000000548477c36 */ /* 0x000fc80008000000 */
[----:B------:R3:W-:Y:S01]  /*39940*/  @P1 STG.E.U8 desc[UR22][R68.64], R74 ;  /* 0x0000004a44001986 */ /* 0x0007e2000c101116 */
[C---:B------:R-:W-:Y:S01]  /*39950*/  IADD3 R70, P1, PT, R71.reuse, R3, RZ ;  /* 0x0000000347467210 */ /* 0x040fe20007f3e0ff */
[C---:B------:R-:W-:Y:S01]  /*39960*/  VIADD R72, R71.reuse, UR5 ;  /* 0x0000000547487c36 */ /* 0x040fe20008000000 */
[----:B------:R-:W-:Y:S02]  /*39970*/  SHF.R.S32.HI R73, RZ, 0x8, R73 ;  /* 0x00000008ff497819 */ /* 0x000fe40000011449 */
[----:B------:R-:W-:Y:S01]  /*39980*/  LEA.HI.X.SX32 R71, R71, R2, 0x1, P1 ;  /* 0x0000000247477211 */ /* 0x000fe200008f0eff */
[C---:B---3--:R-:W-:Y:S02]  /*39990*/  VIADD R68, R0.reuse, 0x6f ;  /* 0x0000006f00447836 */ /* 0x048fe40000000000 */
[----:B------:R-:W-:-:S03]  /*399a0*/  VIADD R69, R0, 0x70 ;  /* 0x0000007000457836 */ /* 0x000fc60000000000 */
[----:B0-----:R-:W-:Y:S01]  /*399b0*/  ISETP.LT.AND P2, PT, R68, UR4, !P0 ;  /* 0x0000000444007c0c */ /* 0x001fe2000c741270 */
[----:B------:R0:W-:Y:S01]  /*399c0*/  @P3 STG.E.U8 desc[UR22][R70.64], R73 ;  /* 0x0000004946003986 */ /* 0x0001e2000c101116 */
[C---:B------:R-:W-:Y:S01]  /*399d0*/  IADD3 R68, P1, PT, R72.reuse, R3, RZ ;  /* 0x0000000348447210 */ /* 0x040fe20007f3e0ff */
[----:B------:R-:W3:Y:S01]  /*399e0*/  LDCU UR4, c[0x0][0x39c] ;  /* 0x00007380ff0477ac */ /* 0x000ee20008000800 */
[----:B------:R-:W-:Y:S02]  /*399f0*/  ISETP.LT.AND P3, PT, R69, UR7, !P0 ;  /* 0x0000000745007c0c */ /* 0x000fe4000c761270 */
[----:B------:R-:W-:Y:S01]  /*39a00*/  LEA.HI.X.SX32 R69, R72, R2, 0x1, P1 ;  /* 0x0000000248457211 */ /* 0x000fe200008f0eff */
[----:B------:R-:W4:Y:S01]  /*39a10*/  LDCU UR7, c[0x0][0x39c] ;  /* 0x00007380ff0777ac */ /* 0x000f220008000800 */
[----:B0-----:R-:W-:Y:S01]  /*39a20*/  VIADD R70, R0, 0x71 ;  /* 0x0000007100467836 */ /* 0x001fe20000000000 */
[----:B------:R-:W-:Y:S01]  /*39a30*/  F2FP.SATFINITE.E4M3.F32.PACK_AB_MERGE_C R73, R21, R20, RZ ;  /* 0x000000141549723e */ /* 0x000fe200048070ff */
[----:B------:R-:W-:-:S03]  /*39a40*/  VIADD R71, R72, UR5 ;  /* 0x0000000548477c36 */ /* 0x000fc60008000000 */
[----:B-1----:R-:W-:Y:S01]  /*39a50*/  ISETP.LT.AND P1, PT, R70, UR6, !P0 ;  /* 0x0000000646007c0c */ /* 0x002fe2000c721270 */
[----:B------:R0:W-:Y:S01]  /*39a60*/  @P5 STG.E.U8 desc[UR22][R68.64], R73 ;  /* 0x0000004944005986 */ /* 0x0001e2000c101116 */
[CC--:B------:R-:W-:Y:S01]  /*39a70*/  IADD3 R70, P5, PT, R71.reuse, R3.reuse, RZ ;  /* 0x0000000347467210 */ /* 0x0c0fe20007fbe0ff */
[----:B------:R-:W-:Y:S01]  /*39a80*/  VIADD R72, R71, UR5 ;  /* 0x0000000547487c36 */ /* 0x000fe20008000000 */
[----:B------:R-:W-:Y:S01]  /*39a90*/  PRMT R75, R73, 0x9910, RZ ;  /* 0x00009910494b7816 */ /* 0x000fe200000000ff */
[----:B------:R-:W1:Y:S01]  /*39aa0*/  LDCU UR6, c[0x0][0x39c] ;  /* 0x00007380ff0677ac */ /* 0x000e620008000800 */
[----:B------:R-:W-:Y:S02]  /*39ab0*/  LEA.HI.X.SX32 R71, R71, R2, 0x1, P5 ;  /* 0x0000000247477211 */ /* 0x000fe400028f0eff */
[----:B------:R-:W-:Y:S02]  /*39ac0*/  SHF.R.S32.HI R75, RZ, 0x8, R75 ;  /* 0x00000008ff4b7819 */ /* 0x000fe4000001144b */
[----:B0-----:R-:W-:-:S02]  /*39ad0*/  IADD3 R68, P5, PT, R72, R3, RZ ;  /* 0x0000000348447210 */ /* 0x001fc40007fbe0ff */
[----:B------:R-:W-:Y:S02]  /*39ae0*/  F2FP.SATFINITE.E4M3.F32.PACK_AB_MERGE_C R74, R19, R18, RZ ;  /* 0x00000012134a723e */ /* 0x000fe400048070ff */
[C---:B------:R-:W-:Y:S01]  /*39af0*/  LEA.HI.X.SX32 R69, R72.reuse, R2, 0x1, P5 ;  /* 0x0000000248457211 */ /* 0x040fe200028f0eff */
[----:B------:R0:W-:Y:S04]  /*39b00*/  @P6 STG.E.U8 desc[UR22][R70.64], R75 ;  /* 0x0000004b46006986 */ /* 0x0001e8000c101116 */
[----:B------:R5:W-:Y:S01]  /*39b10*/  @P4 STG.E.U8 desc[UR22][R68.64], R74 ;  /* 0x0000004a44004986 */ /* 0x000be2000c101116 */
[----:B0-----:R-:W-:Y:S01]  /*39b20*/  VIADD R70, R72, UR5 ;  /* 0x0000000548467c36 */ /* 0x001fe20008000000 */
[----:B------:R-:W-:Y:S01]  /*39b30*/  PRMT R72, R74, 0x9910, RZ ;  /* 0x000099104a487816 */ /* 0x000fe200000000ff */
[----:B------:R-:W-:-:S02]  /*39b40*/  VIADD R71, R0, 0x74 ;  /* 0x0000007400477836 */ /* 0x000fc40000000000 */
[----:B-----5:R-:W-:Y:S01]  /*39b50*/  VIADD R69, R0, 0x73 ;  /* 0x0000007300457836 */ /* 0x020fe20000000000 */
[----:B------:R-:W-:Y:S02]  /*39b60*/  IADD3 R68, P4, PT, R70, R3, RZ ;  /* 0x0000000346447210 */ /* 0x000fe40007f9e0ff */
[----:B------:R-:W-:Y:S02]  /*39b70*/  SHF.R.S32.HI R72, RZ, 0x8, R72 ;  /* 0x00000008ff487819 */ /* 0x000fe40000011448 */
[----:B-1----:R-:W-:Y:S01]  /*39b80*/  ISETP.LT.AND P6, PT, R69, UR6, !P0 ;  /* 0x0000000645007c0c */ /* 0x002fe2000c7c1270 */
[----:B------:R-:W-:Y:S01]  /*39b90*/  VIADD R73, R0, 0x72 ;  /* 0x0000007200497836 */ /* 0x000fe20000000000 */
[C---:B------:R-:W-:Y:S01]  /*39ba0*/  LEA.HI.X.SX32 R69, R70.reuse, R2, 0x1, P4 ;  /* 0x0000000246457211 */ /* 0x040fe200020f0eff */
[----:B------:R-:W0:Y:S01]  /*39bb0*/  LDCU UR6, c[0x0][0x39c] ;  /* 0x00007380ff0677ac */ /* 0x000e220008000800 */
[----:B----4-:R-:W-:Y:S01]  /*39bc0*/  ISETP.LT.AND P4, PT, R71, UR7, !P0 ;  /* 0x0000000747007c0c */ /* 0x010fe2000c781270 */
[----:B------:R-:W-:-:S02]  /*39bd0*/  VIADD R71, R70, UR5 ;  /* 0x0000000546477c36 */ /* 0x000fc40008000000 */
[----:B------:R1:W-:Y:S01]  /*39be0*/  @P2 STG.E.U8 desc[UR22][R68.64], R72 ;  /* 0x0000004844002986 */ /* 0x0003e2000c101116 */
[----:B---3--:R-:W-:Y:S01]  /*39bf0*/  ISETP.LT.AND P5, PT, R73, UR4, !P0 ;  /* 0x0000000449007c0c */ /* 0x008fe2000c7a1270 */
[----:B------:R-:W3:Y:S01]  /*39c00*/  LDCU UR4, c[0x0][0x39c] ;  /* 0x00007380ff0477ac */ /* 0x000ee20008000800 */
[----:B------:R-:W-:Y:S02]  /*39c10*/  IADD3 R70, P2, PT, R71, R3, RZ ;  /* 0x0000000347467210 */ /* 0x000fe40007f5e0ff */
[----:B------:R-:W-:Y:S01]  /*39c20*/  F2FP.SATFINITE.E4M3.F32.PACK_AB_MERGE_C R74, R17, R16, RZ ;  /* 0x00000010114a723e */ /* 0x000fe200048070ff */
[----:B------:R-:W4:Y:S01]  /*39c30*/  LDCU UR7, c[0x0][0x39c] ;  /* 0x00007380ff0777ac */ /* 0x000f220008000800 */
[C---:B-1----:R-:W-:Y:S01]  /*39c40*/  VIADD R72, R71.reuse, UR5 ;  /* 0x0000000547487c36 */ /* 0x042fe20008000000 */
[----:B------:R-:W-:Y:S02]  /*39c50*/  LEA.HI.X.SX32 R71, R71, R2, 0x1, P2 ;  /* 0x0000000247477211 */ /* 0x000fe400010f0eff */
[----:B------:R-:W-:-:S02]  /*39c60*/  PRMT R75, R74, 0x9910, RZ ;  /* 0x000099104a4b7816 */ /* 0x000fc400000000ff */
[CC--:B------:R-:W-:Y:S01]  /*39c70*/  IADD3 R68, P2, PT, R72.reuse, R3.reuse, RZ ;  /* 0x0000000348447210 */ /* 0x0c0fe20007f5e0ff */
[----:B------:R1:W-:Y:S03]  /*39c80*/  @P3 STG.E.U8 desc[UR22][R70.64], R74 ;  /* 0x0000004a46003986 */ /* 0x0003e6000c101116 */
[----:B------:R-:W-:Y:S01]  /*39c90*/  LEA.HI.X.SX32 R69, R72, R2, 0x1, P2 ;  /* 0x0000000248457211 */ /* 0x000fe200010f0eff */
[----:B------:R-:W-:Y:S01]  /*39ca0*/  VIADD R73, R0, 0x75 ;  /* 0x0000007500497836 */ /* 0x000fe20000000000 */
[----:B-1----:R-:W-:Y:S01]  /*39cb0*/  SHF.R.S32.HI R74, RZ, 0x8, R75 ;  /* 0x00000008ff4a7819 */ /* 0x002fe2000001144b */
[----:B------:R-:W-:Y:S02]  /*39cc0*/  VIADD R71, R72, UR5 ;  /* 0x0000000548477c36 */ /* 0x000fe40008000000 */
[----:B------:R-:W-:Y:S02]  /*39cd0*/  VIADD R70, R0, 0x76 ;  /* 0x0000007600467836 */ /* 0x000fe40000000000 */
[----:B------:R1:W-:Y:S01]  /*39ce0*/  @P1 STG.E.U8 desc[UR22][R68.64], R74 ;  /* 0x0000004a44001986 */ /* 0x0003e2000c101116 */
[----:B---3--:R-:W-:Y:S01]  /*39cf0*/  ISETP.LT.AND P2, PT, R73, UR4, !P0 ;  /* 0x0000000449007c0c */ /* 0x008fe2000c741270 */
[----:B------:R-:W3:Y:S01]  /*39d00*/  LDCU UR4, c[0x0][0x39c] ;  /* 0x00007380ff0477ac */ /* 0x000ee20008000800 */
[----:B0-----:R-:W-:Y:S01]  /*39d10*/  ISETP.LT.AND P3, PT, R70, UR6, !P0 ;  /* 0x0000000646007c0c */ /* 0x001fe2000c761270 */
[----:B------:R-:W-:Y:S01]  /*39d20*/  VIADD R70, R0, 0x77 ;  /* 0x0000007700467836 */ /* 0x000fe20000000000 */
[----:B------:R-:W-:Y:S01]  /*39d30*/  F2FP.SATFINITE.E4M3.F32.PACK_AB_MERGE_C R72, R15, R14, RZ ;  /* 0x0000000e0f48723e */ /* 0x000fe200048070ff */
[----:B------:R-:W0:Y:S01]  /*39d40*/  LDCU UR6, c[0x0][0x39c] ;  /* 0x00007380ff0677ac */ /* 0x000e220008000800 */
[----:B-1----:R-:W-:-:S04]  /*39d50*/  IADD3 R68, P1, PT, R71, R3, RZ ;  /* 0x0000000347447210 */ /* 0x002fc80007f3e0ff */
[C---:B------:R-:W-:Y:S01]  /*39d60*/  LEA.HI.X.SX32 R69, R71.reuse, R2, 0x1, P1 ;  /* 0x0000000247457211 */ /* 0x040fe200008f0eff */
[----:B------:R-:W-:Y:S01]  /*39d70*/  VIADD R71, R71, UR5 ;  /* 0x0000000547477c36 */ /* 0x000fe20008000000 */
[----:B----4-:R-:W-:Y:S02]  /*39d80*/  ISETP.LT.AND P1, PT, R70, UR7, !P0 ;  /* 0x0000000746007c0c */ /* 0x010fe4000c721270 */
[----:B------:R-:W-:Y:S01]  /*39d90*/  F2FP.SATFINITE.E4M3.F32.PACK_AB_MERGE_C R74, R13, R12, RZ ;  /* 0x0000000c0d4a723e */ /* 0x000fe200048070ff */
[----:B------:R1:W-:Y:S01]  /*39da0*/  @P5 STG.E.U8 desc[UR22][R68.64], R72 ;  /* 0x0000004844005986 */ /* 0x0003e2000c101116 */
[----:B------:R-:W-:Y:S01]  /*39db0*/  PRMT R75, R72, 0x9910, RZ ;  /* 0x00009910484b7816 */ /* 0x000fe200000000ff */
[----:B------:R-:W-:Y:S01]  /*39dc0*/  VIADD R73, R0, 0x78 ;  /* 0x0000007800497836 */ /* 0x000fe20000000000 */
[C---:B------:R-:W-:Y:S01]  /*39dd0*/  IADD3 R70, P5, PT, R71.reuse, R3, RZ ;  /* 0x0000000347467210 */ /* 0x040fe20007fbe0ff */
[----:B------:R-:W4:Y:S01]  /*39de0*/  LDCU UR7, c[0x0][0x39c] ;  /* 0x00007380ff0777ac */ /* 0x000f220008000800 */
[----:B------:R-:W-:Y:S01]  /*39df0*/  SHF.R.S32.HI R75, RZ, 0x8, R75 ;  /* 0x00000008ff4b7819 */ /* 0x000fe2000001144b */
[C---:B-1----:R-:W-:Y:S01]  /*39e00*/  VIADD R72, R71.reuse, UR5 ;  /* 0x0000000547487c36 */ /* 0x042fe20008000000 */
[----:B------:R-:W-:-:S04]  /*39e10*/  LEA.HI.X.SX32 R71, R71, R2, 0x1, P5 ;  /* 0x0000000247477211 */ /* 0x000fc800028f0eff */
[C---:B------:R-:W-:Y:S01]  /*39e20*/  IADD3 R68, P5, PT, R72.reuse, R3, RZ ;  /* 0x0000000348447210 */ /* 0x040fe20007fbe0ff */
[----:B------:R1:W-:Y:S03]  /*39e30*/  @P6 STG.E.U8 desc[UR22][R70.64], R75 ;  /* 0x0000004b46006986 */ /* 0x0003e6000c101116 */
[----:B------:R-:W-:Y:S02]  /*39e40*/  LEA.HI.X.SX32 R69, R72, R2, 0x1, P5 ;  /* 0x0000000248457211 */ /* 0x000fe400028f0eff */
[----:B---3--:R-:W-:Y:S01]  /*39e50*/  ISETP.LT.AND P5, PT, R73, UR4, !P0 ;  /* 0x0000000449007c0c */ /* 0x008fe2000c7a1270 */
[----:B------:R-:W3:Y:S01]  /*39e60*/  LDCU UR4, c[0x0][0x39c] ;  /* 0x00007380ff0477ac */ /* 0x000ee20008000800 */
[----:B-1----:R-:W-:Y:S01]  /*39e70*/  PRMT R70, R74, 0x9910, RZ ;  /* 0x000099104a467816 */ /* 0x002fe200000000ff */
[----:B------:R-:W-:Y:S01]  /*39e80*/  VIADD R71, R72, UR5 ;  /* 0x0000000548477c36 */ /* 0x000fe20008000000 */
[----:B------:R1:W-:Y:S03]  /*39e90*/  @P4 STG.E.U8 desc[UR22][R68.64], R74 ;  /* 0x0000004a44004986 */ /* 0x0003e6000c101116 */
[----:B------:R-:W-:-:S02]  /*39ea0*/  IMAD.MOV.U32 R72, RZ, RZ, R70 ;  /* 0x000000ffff487224 */ /* 0x000fc400078e0046 */
[----:B------:R-:W-:-:S03]  /*39eb0*/  VIADD R70, R0, 0x79 ;  /* 0x0000007900467836 */ /* 0x000fc60000000000 */
[----:B------:R-:W-:Y:S02]  /*39ec0*/  SHF.R.S32.HI R72, RZ, 0x8, R72 ;  /* 0x00000008ff487819 */ /* 0x000fe40000011448 */
[----:B-1----:R-:W-:-:S04]  /*39ed0*/  IADD3 R68, P4, PT, R71, R3, RZ ;  /* 0x0000000347447210 */ /* 0x002fc80007f9e0ff */
[C---:B------:R-:W-:Y:S01]  /*39ee0*/  LEA.HI.X.SX32 R69, R71.reuse, R2, 0x1, P4 ;  /* 0x0000000247457211 */ /* 0x040fe200020f0eff */
[----:B------:R-:W-:Y:S01]  /*39ef0*/  VIADD R71, R71, UR5 ;  /* 0x0000000547477c36 */ /* 0x000fe20008000000 */
[----:B0-----:R-:W-:Y:S01]  /*39f00*/  ISETP.LT.AND P4, PT, R70, UR6, !P0 ;  /* 0x0000000646007c0c */ /* 0x001fe2000c781270 */
[----:B------:R-:W0:Y:S02]  /*39f10*/  LDCU UR6, c[0x0][0x39c] ;  /* 0x00007380ff0677ac */ /* 0x000e240008000800 */
[----:B------:R1:W-:Y:S01]  /*39f20*/  @P2 STG.E.U8 desc[UR22][R68.64], R72 ;  /* 0x0000004844002986 */ /* 0x0003e2000c101116 */
[----:B------:R-:W-:Y:S02]  /*39f30*/  IADD3 R70, P2, PT, R71, R3, RZ ;  /* 0x0000000347467210 */ /* 0x000fe40007f5e0ff */
[----:B------:R-:W-:Y:S01]  /*39f40*/  F2FP.SATFINITE.E4M3.F32.PACK_AB_MERGE_C R73, R11, R10, RZ ;  /* 0x0000000a0b49723e */ /* 0x000fe200048070ff */
[C---:B-1----:R-:W-:Y:S02]  /*39f50*/  VIADD R68, R0.reuse, 0x7a ;  /* 0x0000007a00447836 */ /* 0x042fe40000000000 */
[C---:B------:R-:W-:Y:S01]  /*39f60*/  VIADD R72, R71.reuse, UR5 ;  /* 0x0000000547487c36 */ /* 0x040fe20008000000 */
[----:B------:R-:W-:Y:S01]  /*39f70*/  LEA.HI.X.SX32 R71, R71, R2, 0x1, P2 ;  /* 0x0000000247477211 */ /* 0x000fe200010f0eff */
[----:B------:R-:W-:Y:S01]  /*39f80*/  VIADD R69, R0, 0x7b ;  /* 0x0000007b00457836 */ /* 0x000fe20000000000 */
[----:B---3--:R-:W-:Y:S01]  /*39f90*/  ISETP.LT.AND P2, PT, R68, UR4, !P0 ;  /* 0x0000000444007c0c */ /* 0x008fe2000c741270 */
[----:B------:R-:W1:Y:S01]  /*39fa0*/  LDCU UR4, c[0x0][0x39c] ;  /* 0x00007380ff0477ac */ /* 0x000e620008000800 */
[----:B------:R-:W-:-:S02]  /*39fb0*/  PRMT R74, R73, 0x9910, RZ ;  /* 0x00009910494a7816 */ /* 0x000fc400000000ff */
[CC--:B------:R-:W-:Y:S01]  /*39fc0*/  IADD3 R68, P6, PT, R72.reuse, R3.reuse, RZ ;  /* 0x0000000348447210 */ /* 0x0c0fe20007fde0ff */
[----:B------:R3:W-:Y:S01]  /*39fd0*/  @P3 STG.E.U8 desc[UR22][R70.64], R73 ;  /* 0x0000004946003986 */ /* 0x0007e2000c101116 */
[----:B----4-:R-:W-:Y:S01]  /*39fe0*/  ISETP.LT.AND P3, PT, R69, UR7, !P0 ;  /* 0x0000000745007c0c */ /* 0x010fe2000c761270 */
[----:B------:R-:W4:Y:S01]  /*39ff0*/  LDCU UR7, c[0x0][0x39c] ;  /* 0x00007380ff0777ac */ /* 0x000f220008000800 */
[C---:B------:R-:W-:Y:S02]  /*3a000*/  LEA.HI.X.SX32 R69, R72.reuse, R2, 0x1, P6 ;  /* 0x0000000248457211 */ /* 0x040fe400030f0eff */
[----:B---3--:R-:W-:Y:S01]  /*3a010*/  SHF.R.S32.HI R73, RZ, 0x8, R74 ;  /* 0x00000008ff497819 */ /* 0x008fe2000001144a */
[----:B------:R-:W-:Y:S02]  /*3a020*/  VIADD R71, R72, UR5 ;  /* 0x0000000548477c36 */ /* 0x000fe40008000000 */
[----:B------:R-:W-:Y:S02]  /*3a030*/  VIADD R70, R0, 0x7c ;  /* 0x0000007c00467836 */ /* 0x000fe40000000000 */
[----:B------:R3:W-:Y:S03]  /*3a040*/  @P1 STG.E.U8 desc[UR22][R68.64], R73 ;  /* 0x0000004944001986 */ /* 0x0007e6000c101116 */
[----:B0-----:R-:W-:Y:S01]  /*3a050*/  ISETP.LT.AND P1, PT, R70, UR6, !P0 ;  /* 0x0000000646007c0c */ /* 0x001fe2000c721270 */
[----:B------:R-:W-:Y:S01]  /*3a060*/  VIADD R72, R0, 0x7d ;  /* 0x0000007d00487836 */ /* 0x000fe20000000000 */
[----:B------:R-:W-:Y:S01]  /*3a070*/  F2FP.SATFINITE.E4M3.F32.PACK_AB_MERGE_C R70, R9, R8, RZ ;  /* 0x000000080946723e */ /* 0x000fe200048070ff */
[----:B------:R-:W0:Y:S01]  /*3a080*/  LDCU UR6, c[0x0][0x39c] ;  /* 0x00007380ff0677ac */ /* 0x000e220008000800 */
[----:B---3--:R-:W-:-:S04]  /*3a090*/  IADD3 R68, P6, PT, R71, R3, RZ ;  /* 0x0000000347447210 */ /* 0x008fc80007fde0ff */
[C---:B------:R-:W-:Y:S01]  /*3a0a0*/  LEA.HI.X.SX32 R69, R71.reuse, R2, 0x1, P6 ;  /* 0x0000000247457211 */ /* 0x040fe200030f0eff */
[----:B------:R-:W-:Y:S01]  /*3a0b0*/  VIADD R71, R71, UR5 ;  /* 0x0000000547477c36 */ /* 0x000fe20008000000 */
[----:B------:R-:W-:-:S03]  /*3a0c0*/  PRMT R74, R70, 0x9910, RZ ;  /* 0x00009910464a7816 */ /* 0x000fc600000000ff */
[----:B------:R3:W-:Y:S01]  /*3a0d0*/  @P5 STG.E.U8 desc[UR22][R68.64], R70 ;  /* 0x0000004644005986 */ /* 0x0007e2000c101116 */
[----:B-1----:R-:W-:Y:S01]  /*3a0e0*/  ISETP.LT.AND P5, PT, R72, UR4, !P0 ;  /* 0x0000000448007c0c */ /* 0x002fe2000c7a1270 */
[C---:B------:R-:W-:Y:S01]  /*3a0f0*/  VIADD R72, R71.reuse, UR5 ;  /* 0x0000000547487c36 */ /* 0x040fe20008000000 */
[----:B------:R-:W-:Y:S01]  /*3a100*/  SHF.R.S32.HI R74, RZ, 0x8, R74 ;  /* 0x00000008ff4a7819 */ /* 0x000fe2000001144a */
[----:B------:R-:W1:Y:S01]  /*3a110*/  LDCU UR4, c[0x0][0x39c] ;  /* 0x00007380ff0477ac */ /* 0x000e620008000800 */
[----:B---3--:R-:W-:-:S04]  /*3a120*/  IADD3 R70, P6, PT, R71, R3, RZ ;  /* 0x0000000347467210 */ /* 0x008fc80007fde0ff */
[----:B------:R-:W-:-:S05]  /*3a130*/  LEA.HI.X.SX32 R71, R71, R2, 0x1, P6 ;  /* 0x0000000247477211 */ /* 0x000fca00030f0eff */
[----:B------:R3:W-:Y:S02]  /*3a140*/  @P4 STG.E.U8 desc[UR22][R70.64], R74 ;  /* 0x0000004a46004986 */ /* 0x0007e4000c101116 */
[----:B---3--:R-:W-:Y:S02]  /*3a150*/  F2FP.SATFINITE.E4M3.F32.PACK_AB_MERGE_C R74, R5, R4, RZ ;  /* 0x00000004054a723e */ /* 0x008fe400048070ff */
[----:B------:R-:W3:Y:S04]  /*3a160*/  LDL.LU R4, [R1+0x5f8] ;  /* 0x0005f80001047983 */ /* 0x000ee80000300800 */
[----:B------:R-:W3:Y:S04]  /*3a170*/  LDL.LU R5, [R1+0x5fc] ;  /* 0x0005fc0001057983 */ /* 0x000ee80000300800 */
[----:B------:R-:W5:Y:S04]  /*3a180*/  LDL.LU R40, [R1+0x400] ;  /* 0x0004000001287983 */ /* 0x000f680000300800 */
[----:B------:R-:W5:Y:S04]  /*3a190*/  LDL.LU R41, [R1+0x404] ;  /* 0x0004040001297983 */ /* 0x000f680000300800 */
        /* <DEDUP_REMOVED lines=14> */
[----:B------:R-:W-:Y:S01]  /*3a280*/  VIADD R69, R0, 0x7e ;  /* 0x0000007e00457836 */ /* 0x000fe20000000000 */
[----:B------:R-:W-:-:S02]  /*3a290*/  IADD3 R68, P6, PT, R72, R3, RZ ;  /* 0x0000000348447210 */ /* 0x000fc40007fde0ff */
[----:B------:R-:W-:Y:S01]  /*3a2a0*/  F2FP.SATFINITE.E4M3.F32.PACK_AB_MERGE_C R70, R7, R6, RZ ;  /* 0x000000060746723e */ /* 0x000fe200048070ff */
[----:B------:R-:W-:Y:S01]  /*3a2b0*/  VIADD R71, R72, UR5 ;  /* 0x0000000548477c36 */ /* 0x000fe20008000000 */
[----:B----4-:R-:W-:Y:S01]  /*3a2c0*/  ISETP.LT.AND P4, PT, R69, UR7, !P0 ;  /* 0x0000000745007c0c */ /* 0x010fe2000c781270 */
[----:B------:R-:W-:Y:S01]  /*3a2d0*/  VIADD R73, R0, 0x7f ;  /* 0x0000007f00497836 */ /* 0x000fe20000000000 */
[-C--:B------:R-:W-:Y:S01]  /*3a2e0*/  LEA.HI.X.SX32 R69, R72, R2.reuse, 0x1, P6 ;  /* 0x0000000248457211 */ /* 0x080fe200030f0eff */
[----:B------:R-:W4:Y:S01]  /*3a2f0*/  LDCU UR7, c[0x0][0x39c] ;  /* 0x00007380ff0777ac */ /* 0x000f220008000800 */
[----:B------:R-:W-:Y:S01]  /*3a300*/  PRMT R72, R70, 0x9910, RZ ;  /* 0x0000991046487816 */ /* 0x000fe200000000ff */
[----:B------:R-:W2:Y:S04]  /*3a310*/  LDL.LU R24, [R1+0x448] ;  /* 0x0004480001187983 */ /* 0x000ea80000300800 */
[----:B------:R1:W-:Y:S01]  /*3a320*/  @P2 STG.E.U8 desc[UR22][R68.64], R70 ;  /* 0x0000004644002986 */ /* 0x0003e2000c101116 */
[----:B0-----:R-:W-:Y:S01]  /*3a330*/  ISETP.LT.AND P6, PT, R73, UR6, !P0 ;  /* 0x0000000649007c0c */ /* 0x001fe2000c7c1270 */
[----:B------:R-:W0:Y:S01]  /*3a340*/  LDCU UR6, c[0x0][0x39c] ;  /* 0x00007380ff0677ac */ /* 0x000e220008000800 */
[----:B------:R-:W-:Y:S01]  /*3a350*/  VIADD R73, R0, 0x80 ;  /* 0x0000008000497836 */ /* 0x000fe20000000000 */
[----:B------:R-:W2:Y:S04]  /*3a360*/  LDL.LU R25, [R1+0x44c] ;  /* 0x00044c0001197983 */ /* 0x000ea80000300800 */
[----:B------:R-:W2:Y:S01]  /*3a370*/  LDL.LU R22, [R1+0x458] ;  /* 0x0004580001167983 */ /* 0x000ea20000300800 */
[----:B-1----:R-:W-:Y:S01]  /*3a380*/  IMAD.MOV.U32 R69, RZ, RZ, R72 ;  /* 0x000000ffff457224 */ /* 0x002fe200078e0048 */
[C---:B------:R-:W-:Y:S01]  /*3a390*/  IADD3 R70, P2, PT, R71.reuse, R3, RZ ;  /* 0x0000000347467210 */ /* 0x040fe20007f5e0ff */
[C---:B------:R-:W-:Y:S01]  /*3a3a0*/  VIADD R72, R71.reuse, UR5 ;  /* 0x0000000547487c36 */ /* 0x040fe20008000000 */
[----:B------:R-:W2:Y:S02]  /*3a3b0*/  LDL.LU R23, [R1+0x45c] ;  /* 0x00045c0001177983 */ /* 0x000ea40000300800 */
[----:B------:R-:W-:-:S02]  /*3a3c0*/  LEA.HI.X.SX32 R71, R71, R2, 0x1, P2 ;  /* 0x0000000247477211 */ /* 0x000fc400010f0eff */
[----:B------:R-:W-:Y:S01]  /*3a3d0*/  SHF.R.S32.HI R69, RZ, 0x8, R69 ;  /* 0x00000008ff457819 */ /* 0x000fe20000011445 */
[----:B------:R-:W2:Y:S01]  /*3a3e0*/  LDL.LU R20, [R1+0x468] ;  /* 0x0004680001147983 */ /* 0x000ea20000300800 */
[----:B------:R-:W-:-:S03]  /*3a3f0*/  IADD3 R68, P2, PT, R72, R3, RZ ;  /* 0x0000000348447210 */ /* 0x000fc60007f5e0ff */
[----:B------:R1:W-:Y:S04]  /*3a400*/  @P3 STG.E.U8 desc[UR22][R70.64], R69 ;  /* 0x0000004546003986 */ /* 0x0003e8000c101116 */
[----:B------:R-:W2:Y:S04]  /*3a410*/  LDL.LU R21, [R1+0x46c] ;  /* 0x00046c0001157983 */ /* 0x000ea80000300800 */
[----:B------:R-:W2:Y:S01]  /*3a420*/  LDL.LU R18, [R1+0x478] ;  /* 0x0004780001127983 */ /* 0x000ea20000300800 */
[CC--:B-1----:R-:W-:Y:S01]  /*3a430*/  LEA.HI.X.SX32 R69, R72.reuse, R2.reuse, 0x1, P2 ;  /* 0x0000000248457211 */ /* 0x0c2fe200010f0eff */
[----:B------:R-:W-:Y:S01]  /*3a440*/  VIADD R71, R72, UR5 ;  /* 0x0000000548477c36 */ /* 0x000fe20008000000 */
[----:B------:R-:W-:Y:S01]  /*3a450*/  ISETP.LT.AND P2, PT, R73, UR4, !P0 ;  /* 0x0000000449007c0c */ /* 0x000fe2000c741270 */
[----:B------:R-:W1:Y:S01]  /*3a460*/  LDCU UR4, c[0x0][0x39c] ;  /* 0x00007380ff0477ac */ /* 0x000e620008000800 */
[----:B------:R-:W-:Y:S01]  /*3a470*/  PRMT R73, R74, 0x9910, RZ ;  /* 0x000099104a497816 */ /* 0x000fe200000000ff */
[----:B------:R0:W-:Y:S01]  /*3a480*/  @P1 STG.E.U8 desc[UR22][R68.64], R74 ;  /* 0x0000004a44001986 */ /* 0x0001e2000c101116 */
[C---:B------:R-:W-:Y:S01]  /*3a490*/  IADD3 R70, P1, PT, R71.reuse, R3, RZ ;  /* 0x0000000347467210 */ /* 0x040fe20007f3e0ff */
[C---:B------:R-:W-:Y:S01]  /*3a4a0*/  VIADD R72, R71.reuse, UR5 ;  /* 0x0000000547487c36 */ /* 0x040fe20008000000 */
[----:B------:R-:W-:Y:S01]  /*3a4b0*/  SHF.R.S32.HI R73, RZ, 0x8, R73 ;  /* 0x00000008ff497819 */ /* 0x000fe20000011449 */
[----:B------:R-:W2:Y:S01]  /*3a4c0*/  LDL.LU R19, [R1+0x47c] ;  /* 0x00047c0001137983 */ /* 0x000ea20000300800 */
[----:B------:R-:W-:-:S03]  /*3a4d0*/  LEA.HI.X.SX32 R71, R71, R2, 0x1, P1 ;  /* 0x0000000247477211 */ /* 0x000fc600008f0eff */
[----:B------:R-:W2:Y:S01]  /*3a4e0*/  LDL.LU R16, [R1+0x488] ;  /* 0x0004880001107983 */ /* 0x000ea20000300800 */
[C---:B0-----:R-:W-:Y:S02]  /*3a4f0*/  VIADD R68, R0.reuse, 0x81 ;  /* 0x0000008100447836 */ /* 0x041fe40000000000 */
[----:B------:R-:W-:Y:S01]  /*3a500*/  VIADD R69, R0, 0x82 ;  /* 0x0000008200457836 */ /* 0x000fe20000000000 */
[----:B------:R0:W-:Y:S02]  /*3a510*/  @P5 STG.E.U8 desc[UR22][R70.64], R73 ;  /* 0x0000004946005986 */ /* 0x0001e4000c101116 */
[----:B------:R-:W-:Y:S01]  /*3a520*/  ISETP.LT.AND P1, PT, R68, UR6, !P0 ;  /* 0x0000000644007c0c */ /* 0x000fe2000c721270 */
[----:B------:R-:W3:Y:S01]  /*3a530*/  LDCU UR6, c[0x0][0x39c] ;  /* 0x00007380ff0677ac */ /* 0x000ee20008000800 */
[C---:B------:R-:W-:Y:S01]  /*3a540*/  IADD3 R68, P3, PT, R72.reuse, R3, RZ ;  /* 0x0000000348447210 */ /* 0x040fe20007f7e0ff */
[----:B------:R-:W2:Y:S01]  /*3a550*/  LDL.LU R17, [R1+0x48c] ;  /* 0x00048c0001117983 */ /* 0x000ea20000300800 */
[----:B----4-:R-:W-:Y:S01]  /*3a560*/  ISETP.LT.AND P5, PT, R69, UR7, !P0 ;  /* 0x0000000745007c0c */ /* 0x010fe2000c7a1270 */
[----:B------:R-:W4:Y:S01]  /*3a570*/  LDCU UR7, c[0x0][0x39c] ;  /* 0x00007380ff0777ac */ /* 0x000f220008000800 */
[----:B------:R-:W-:Y:S01]  /*3a580*/  LEA.HI.X.SX32 R69, R72, R2, 0x1, P3 ;  /* 0x0000000248457211 */ /* 0x000fe200018f0eff */
[----:B------:R-:W2:Y:S01]  /*3a590*/  LDL.LU R14, [R1+0x498] ;  /* 0x00049800010e7983 */ /* 0x000ea20000300800 */
[----:B0-----:R-:W-:-:S03]  /*3a5a0*/  VIADD R70, R0, 0x83 ;  /* 0x0000008300467836 */ /* 0x001fc60000000000 */
[----:B------:R-:W2:Y:S01]  /*3a5b0*/  LDL.LU R15, [R1+0x49c] ;  /* 0x00049c00010f7983 */ /* 0x000ea20000300800 */
[----:B------:R-:W-:Y:S01]  /*3a5c0*/  VIADD R71, R72, UR5 ;  /* 0x0000000548477c36 */ /* 0x000fe20008000000 */
[----:B-1----:R-:W-:-:S03]  /*3a5d0*/  ISETP.LT.AND P3, PT, R70, UR4, !P0 ;  /* 0x0000000446007c0c */ /* 0x002fc6000c761270 */
[----:B------:R-:W-:Y:S01]  /*3a5e0*/  VIADD R72, R71, UR5 ;  /* 0x0000000547487c36 */ /* 0x000fe20008000000 */
[----:B------:R-:W0:Y:S01]  /*3a5f0*/  LDCU UR4, c[0x0][0x39c] ;  /* 0x00007380ff0477ac */ /* 0x000e220008000800 */
[----:B------:R-:W2:Y:S04]  /*3a600*/  LDL.LU R12, [R1+0x4a0] ;  /* 0x0004a000010c7983 */ /* 0x000ea80000300800 */
[----:B------:R-:W2:Y:S04]  /*3a610*/  LDL.LU R13, [R1+0x4a4] ;  /* 0x0004a400010d7983 */ /* 0x000ea80000300800 */
[----:B------:R-:W2:Y:S04]  /*3a620*/  LDL.LU R10, [R1+0x4a8] ;  /* 0x0004a800010a7983 */ /* 0x000ea80000300800 */
[----:B------:R-:W2:Y:S04]  /*3a630*/  LDL.LU R11, [R1+0x4ac] ;  /* 0x0004ac00010b7983 */ /* 0x000ea80000300800 */
[----:B------:R-:W2:Y:S04]  /*3a640*/  LDL.LU R8, [R1+0x4b0] ;  /* 0x0004b00001087983 */ /* 0x000ea80000300800 */
[----:B------:R-:W2:Y:S01]  /*3a650*/  LDL.LU R9, [R1+0x4b4] ;  /* 0x0004b40001097983 */ /* 0x000ea20000300800 */
[----:B---3--:R-:W-:-:S03]  /*3a660*/  F2FP.SATFINITE.E4M3.F32.PACK_AB_MERGE_C R73, R5, R4, RZ ;  /* 0x000000040549723e */ /* 0x008fc600048070ff */
[----:B------:R-:W3:Y:S04]  /*3a670*/  LDL.LU R4, [R1+0x4b8] ;  /* 0x0004b80001047983 */ /* 0x000ee80000300800 */
[----:B------:R1:W-:Y:S01]  /*3a680*/  @P4 STG.E.U8 desc[UR22][R68.64], R73 ;  /* 0x0000004944004986 */ /* 0x0003e2000c101116 */
[-C--:B------:R-:W-:Y:S02]  /*3a690*/  IADD3 R70, P4, PT, R71, R3.reuse, RZ ;  /* 0x0000000347467210 */ /* 0x080fe40007f9e0ff */
[----:B------:R-:W-:Y:S01]  /*3a6a0*/  PRMT R75, R73, 0x9910, RZ ;  /* 0x00009910494b7816 */ /* 0x000fe200000000ff */
[----:B------:R-:W3:Y:S01]  /*3a6b0*/  LDL.LU R5, [R1+0x4bc] ;  /* 0x0004bc0001057983 */ /* 0x000ee20000300800 */
[----:B------:R-:W-:Y:S02]  /*3a6c0*/  LEA.HI.X.SX32 R71, R71, R2, 0x1, P4 ;  /* 0x0000000247477211 */ /* 0x000fe400020f0eff */
[----:B------:R-:W-:Y:S01]  /*3a6d0*/  SHF.R.S32.HI R75, RZ, 0x8, R75 ;  /* 0x00000008ff4b7819 */ /* 0x000fe2000001144b */
[----:B------:R-:W3:Y:S01]  /*3a6e0*/  LDL.LU R6, [R1+0x4c0] ;  /* 0x0004c00001067983 */ /* 0x000ee20000300800 */
[----:B-1----:R-:W-:-:S02]  /*3a6f0*/  IADD3 R68, P4, PT, R72, R3, RZ ;  /* 0x0000000348447210 */ /* 0x002fc40007f9e0ff */
[----:B-----5:R-:W-:Y:S01]  /*3a700*/  F2FP.SATFINITE.E4M3.F32.PACK_AB_MERGE_C R74, R41, R40, RZ ;  /* 0x00000028294a723e */ /* 0x020fe200048070ff */
[----:B------:R1:W-:Y:S01]  /*3a710*/  @P6 STG.E.U8 desc[UR22][R70.64], R75 ;  /* 0x0000004b46006986 */ /* 0x0003e2000c101116 */
[----:B------:R-:W-:Y:S01]  /*3a720*/  LEA.HI.X.SX32 R69, R72, R2, 0x1, P4 ;  /* 0x0000000248457211 */ /* 0x000fe200020f0eff */
[----:B------:R-:W-:Y:S02]  /*3a730*/  VIADD R73, R0, 0x84 ;  /* 0x0000008400497836 */ /* 0x000fe40000000000 */
[----:B------:R-:W5:Y:S04]  /*3a740*/  LDL.LU R7, [R1+0x4c4] ;  /* 0x0004c40001077983 */ /* 0x000f680000300800 */
[----:B------:R0:W-:Y:S01]  /*3a750*/  @P2 STG.E.U8 desc[UR22][R68.64], R74 ;  /* 0x0000004a44002986 */ /* 0x0001e2000c101116 */
[----:B-1----:R-:W-:Y:S01]  /*3a760*/  VIADD R70, R72, UR5 ;  /* 0x0000000548467c36 */ /* 0x002fe20008000000 */
[----:B------:R-:W-:Y:S01]  /*3a770*/  PRMT R72, R74, 0x9910, RZ ;  /* 0x000099104a487816 */ /* 0x000fe200000000ff */
[----:B------:R-:W-:-:S02]  /*3a780*/  VIADD R71, R0, 0x86 ;  /* 0x0000008600477836 */ /* 0x000fc40000000000 */
[----:B0-----:R-:W-:Y:S01]  /*3a790*/  VIADD R69, R0, 0x85 ;  /* 0x0000008500457836 */ /* 0x001fe20000000000 */
[CC--:B------:R-:W-:Y:S02]  /*3a7a0*/  IADD3 R68, P2, PT, R70.reuse, R3.reuse, RZ ;  /* 0x0000000346447210 */ /* 0x0c0fe40007f5e0ff */
[----:B------:R-:W-:Y:S02]  /*3a7b0*/  SHF.R.S32.HI R72, RZ, 0x8, R72 ;  /* 0x00000008ff487819 */ /* 0x000fe40000011448 */
[----:B------:R-:W-:Y:S01]  /*3a7c0*/  ISETP.LT.AND P6, PT, R69, UR6, !P0 ;  /* 0x0000000645007c0c */ /* 0x000fe2000c7c1270 */
[----:B------:R-:W0:Y:S01]  /*3a7d0*/  LDCU UR6, c[0x0][0x39c] ;  /* 0x00007380ff0677ac */ /* 0x000e220008000800 */
[C---:B------:R-:W-:Y:S02]  /*3a7e0*/  LEA.HI.X.SX32 R69, R70.reuse, R2, 0x1, P2 ;  /* 0x0000000246457211 */ /* 0x040fe400010f0eff */
[----:B----4-:R-:W-:Y:S01]  /*3a7f0*/  ISETP.LT.AND P2, PT, R71, UR7, !P0 ;  /* 0x0000000747007c0c */ /* 0x010fe2000c741270 */
[----:B------:R-:W-:Y:S01]  /*3a800*/  VIADD R71, R70, UR5 ;  /* 0x0000000546477c36 */ /* 0x000fe20008000000 */
[----:B------:R-:W-:Y:S01]  /*3a810*/  ISETP.LT.AND P4, PT, R73, UR4, !P0 ;  /* 0x0000000449007c0c */ /* 0x000fe2000c781270 */
[----:B------:R1:W-:Y:S01]  /*3a820*/  @P1 STG.E.U8 desc[UR22][R68.64], R72 ;  /* 0x0000004844001986 */ /* 0x0003e2000c101116 */
[----:B------:R-:W4:Y:S02]  /*3a830*/  LDCU UR4, c[0x0][0x39c] ;  /* 0x00007380ff0477ac */ /* 0x000f240008000800 */
[----:B------:R-:W-:-:S02]  /*3a840*/  IADD3 R70, P1, PT, R71, R3, RZ ;  /* 0x0000000347467210 */ /* 0x000fc40007f3e0ff */
[----:B--2---:R-:W-:Y:S01]  /*3a850*/  F2FP.SATFINITE.E4M3.F32.PACK_AB_MERGE_C R74, R39, R38, RZ ;  /* 0x00000026274a723e */ /* 0x004fe200048070ff */
[----:B------:R-:W2:Y:S01]  /*3a860*/  LDCU UR7, c[0x0][0x39c] ;  /* 0x00007380ff0777ac */ /* 0x000ea20008000800 */
[C---:B-1----:R-:W-:Y:S01]  /*3a870*/  VIADD R72, R71.reuse, UR5 ;  /* 0x0000000547487c36 */ /* 0x042fe20008000000 */
[-C--:B------:R-:W-:Y:S02]  /*3a880*/  LEA.HI.X.SX32 R71, R71, R2.reuse, 0x1, P1 ;  /* 0x0000000247477211 */ /* 0x080fe400008f0eff */
[----:B------:R-:W-:Y:S02]  /*3a890*/  PRMT R75, R74, 0x9910, RZ ;  /* 0x000099104a4b7816 */ /* 0x000fe400000000ff */
[C---:B------:R-:W-:Y:S01]  /*3a8a0*/  IADD3 R68, P1, PT, R72.reuse, R3, RZ ;  /* 0x0000000348447210 */ /* 0x040fe20007f3e0ff */
[----:B------:R1:W-:Y:S03]  /*3a8b0*/  @P5 STG.E.U8 desc[UR22][R70.64], R74 ;  /* 0x0000004a46005986 */ /* 0x0003e6000c101116 */
[----:B------:R-:W-:Y:S01]  /*3a8c0*/  LEA.HI.X.SX32 R69, R72, R2, 0x1, P1 ;  /* 0x0000000248457211 */ /* 0x000fe200008f0eff */
[----:B------:R-:W-:Y:S01]  /*3a8d0*/  VIADD R73, R0, 0x87 ;  /* 0x0000008700497836 */ /* 0x000fe20000000000 */
[----:B-1----:R-:W-:Y:S01]  /*3a8e0*/  SHF.R.S32.HI R74, RZ, 0x8, R75 ;  /* 0x00000008ff4a7819 */ /* 0x002fe2000001144b */
[----:B------:R-:W-:-:S02]  /*3a8f0*/  VIADD R71, R72, UR5 ;  /* 0x0000000548477c36 */ /* 0x000fc40008000000 */
[----:B------:R-:W-:Y:S02]  /*3a900*/  VIADD R70, R0, 0x88 ;  /* 0x0000008800467836 */ /* 0x000fe40000000000 */
[----:B------:R1:W-:Y:S01]  /*3a910*/  @P3 STG.E.U8 desc[UR22][R68.64], R74 ;  /* 0x0000004a44003986 */ /* 0x0003e2000c101116 */
[----:B----4-:R-:W-:Y:S01]  /*3a920*/  ISETP.LT.AND P1, PT, R73, UR4, !P0 ;  /* 0x0000000449007c0c */ /* 0x010fe2000c721270 */
[----:B------:R-:W4:Y:S01]  /*3a930*/  LDCU UR4, c[0x0][0x39c] ;  /* 0x00007380ff0477ac */ /* 0x000f220008000800 */
[----:B0-----:R-:W-:Y:S01]  /*3a940*/  ISETP.LT.AND P5, PT, R70, UR6, !P0 ;  /* 0x0000000646007c0c */ /* 0x001fe2000c7a1270 */
[----:B------:R-:W-:Y:S01]  /*3a950*/  VIADD R70, R0, 0x89 ;  /* 0x0000008900467836 */ /* 0x000fe20000000000 */
[----:B------:R-:W-:Y:S01]  /*3a960*/  F2FP.SATFINITE.E4M3.F32.PACK_AB_MERGE_C R72, R37, R36, RZ ;  /* 0x000000242548723e */ /* 0x000fe200048070ff */
[----:B------:R-:W0:Y:S01]  /*3a970*/  LDCU UR6, c[0x0][0x39c] ;  /* 0x00007380ff0677ac */ /* 0x000e220008000800 */
[----:B-1----:R-:W-:-:S04]  /*3a980*/  IADD3 R68, P3, PT, R71, R3, RZ ;  /* 0x0000000347447210 */ /* 0x002fc80007f7e0ff */
[C---:B------:R-:W-:Y:S01]  /*3a990*/  LEA.HI.X.SX32 R69, R71.reuse, R2, 0x1, P3 ;  /* 0x0000000247457211 */ /* 0x040fe200018f0eff */
[----:B------:R-:W-:Y:S01]  /*3a9a0*/  VIADD R71, R71, UR5 ;  /* 0x0000000547477c36 */ /* 0x000fe20008000000 */
[----:B--2---:R-:W-:Y:S02]  /*3a9b0*/  ISETP.LT.AND P3, PT, R70, UR7, !P0 ;  /* 0x0000000746007c0c */ /* 0x004fe4000c761270 */
[----:B------:R-:W-:Y:S01]  /*3a9c0*/  F2FP.SATFINITE.E4M3.F32.PACK_AB_MERGE_C R74, R35, R34, RZ ;  /* 0x00000022234a723e */ /* 0x000fe200048070ff */
[----:B------:R1:W-:Y:S01]  /*3a9d0*/  @P4 STG.E.U8 desc[UR22][R68.64], R72 ;  /* 0x0000004844004986 */ /* 0x0003e2000c101116 */
[----:B------:R-:W-:Y:S01]  /*3a9e0*/  PRMT R75, R72, 0x9910, RZ ;  /* 0x00009910484b7816 */ /* 0x000fe200000000ff */
[----:B------:R-:W-:Y:S01]  /*3a9f0*/  VIADD R73, R0, 0x8a ;  /* 0x0000008a00497836 */ /* 0x000fe20000000000 */
[C---:B------:R-:W-:Y:S01]  /*3aa00*/  IADD3 R70, P4, PT, R71.reuse, R3, RZ ;  /* 0x0000000347467210 */ /* 0x040fe20007f9e0ff */
[----:B------:R-:W2:Y:S01]  /*3aa10*/  LDCU UR7, c[0x0][0x39c] ;  /* 0x00007380ff0777ac */ /* 0x000ea20008000800 */
[----:B------:R-:W-:Y:S01]  /*3aa20*/  SHF.R.S32.HI R75, RZ, 0x8, R75 ;  /* 0x00000008ff4b7819 */ /* 0x000fe2000001144b */
[C---:B-1----:R-:W-:Y:S01]  /*3aa30*/  VIADD R72, R71.reuse, UR5 ;  /* 0x0000000547487c36 */ /* 0x042fe20008000000 */
[----:B------:R-:W-:-:S04]  /*3aa40*/  LEA.HI.X.SX32 R71, R71, R2, 0x1, P4 ;  /* 0x0000000247477211 */ /* 0x000fc800020f0eff */
[C---:B------:R-:W-:Y:S01]  /*3aa50*/  IADD3 R68, P4, PT, R72.reuse, R3, RZ ;  /* 0x0000000348447210 */ /* 0x040fe20007f9e0ff */
[----:B------:R1:W-:Y:S03]  /*3aa60*/  @P6 STG.E.U8 desc[UR22][R70.64], R75 ;  /* 0x0000004b46006986 */ /* 0x0003e6000c101116 */
[----:B------:R-:W-:Y:S02]  /*3aa70*/  LEA.HI.X.SX32 R69, R72, R2, 0x1, P4 ;  /* 0x0000000248457211 */ /* 0x000fe400020f0eff */
[----:B----4-:R-:W-:Y:S01]  /*3aa80*/  ISETP.LT.AND P4, PT, R73, UR4, !P0 ;  /* 0x0000000449007c0c */ /* 0x010fe2000c781270 */
[----:B------:R-:W4:Y:S01]  /*3aa90*/  LDCU UR4, c[0x0][0x39c] ;  /* 0x00007380ff0477ac */ /* 0x000f220008000800 */
        /* <DEDUP_REMOVED lines=18> */
[----:B----4-:R-:W-:Y:S01]  /*3abc0*/  ISETP.LT.AND P1, PT, R68, UR4, !P0 ;  /* 0x0000000444007c0c */ /* 0x010fe2000c721270 */
[----:B------:R-:W1:Y:S01]  /*3abd0*/  LDCU UR4, c[0x0][0x39c] ;  /* 0x00007380ff0477ac */ /* 0x000e620008000800 */
[----:B------:R-:W-:-:S02]  /*3abe0*/  PRMT R74, R73, 0x9910, RZ ;  /* 0x00009910494a7816 */ /* 0x000fc400000000ff */
[CC--:B------:R-:W-:Y:S01]  /*3abf0*/  IADD3 R68, P6, PT, R72.reuse, R3.reuse, RZ ;  /* 0x0000000348447210 */ /* 0x0c0fe20007fde0ff */
[----:B------:R4:W-:Y:S01]  /*3ac00*/  @P5 STG.E.U8 desc[UR22][R70.64], R73 ;  /* 0x0000004946005986 */ /* 0x0009e2000c101116 */
[----:B--2---:R-:W-:Y:S01]  /*3ac10*/  ISETP.LT.AND P5, PT, R69, UR7, !P0 ;  /* 0x0000000745007c0c */ /* 0x004fe2000c7a1270 */
[----:B------:R-:W2:Y:S01]  /*3ac20*/  LDCU UR7, c[0x0][0x39c] ;  /* 0x00007380ff0777ac */ /* 0x000ea20008000800 */
[C---:B------:R-:W-:Y:S02]  /*3ac30*/  LEA.HI.X.SX32 R69, R72.reuse, R2, 0x1, P6 ;  /* 0x0000000248457211 */ /* 0x040fe400030f0eff */
[----:B----4-:R-:W-:Y:S01]  /*3ac40*/  SHF.R.S32.HI R73, RZ, 0x8, R74 ;  /* 0x00000008ff497819 */ /* 0x010fe2000001144a */
[----:B------:R-:W-:Y:S02]  /*3ac50*/  VIADD R71, R72, UR5 ;  /* 0x0000000548477c36 */ /* 0x000fe40008000000 */
[----:B------:R-:W-:Y:S02]  /*3ac60*/  VIADD R70, R0, 0x8e ;  /* 0x0000008e00467836 */ /* 0x000fe40000000000 */
[----:B------:R4:W-:Y:S03]  /*3ac70*/  @P3 STG.E.U8 desc[UR22][R68.64], R73 ;  /* 0x0000004944003986 */ /* 0x0009e6000c101116 */
[----:B0-----:R-:W-:Y:S01]  /*3ac80*/  ISETP.LT.AND P3, PT, R70, UR6, !P0 ;  /* 0x0000000646007c0c */ /* 0x001fe2000c761270 */
[----:B------:R-:W-:Y:S01]  /*3ac90*/  VIADD R72, R0, 0x8f ;  /* 0x0000008f00487836 */ /* 0x000fe20000000000 */
[----:B------:R-:W-:Y:S01]  /*3aca0*/  F2FP.SATFINITE.E4M3.F32.PACK_AB_MERGE_C R70, R31, R30, RZ ;  /* 0x0000001e1f46723e */ /* 0x000fe200048070ff */
[----:B------:R-:W0:Y:S01]  /*3acb0*/  LDCU UR6, c[0x0][0x39c] ;  /* 0x00007380ff0677ac */ /* 0x000e220008000800 */
[----:B----4-:R-:W-:-:S04]  /*3acc0*/  IADD3 R68, P6, PT, R71, R3, RZ ;  /* 0x0000000347447210 */ /* 0x010fc80007fde0ff */
        /* <DEDUP_REMOVED lines=8> */
[----:B----4-:R-:W-:-:S04]  /*3ad50*/  IADD3 R70, P6, PT, R71, R3, RZ ;  /* 0x0000000347467210 */ /* 0x010fc80007fde0ff */
[----:B------:R-:W-:-:S05]  /*3ad60*/  LEA.HI.X.SX32 R71, R71, R2, 0x1, P6 ;  /* 0x0000000247477211 */ /* 0x000fca00030f0eff */
[----:B------:R4:W-:Y:S02]  /*3ad70*/  @P2 STG.E.U8 desc[UR22][R70.64], R74 ;  /* 0x0000004a46002986 */ /* 0x0009e4000c101116 */
[----:B----4-:R-:W-:Y:S02]  /*3ad80*/  F2FP.SATFINITE.E4M3.F32.PACK_AB_MERGE_C R74, R27, R26, RZ ;  /* 0x0000001a1b4a723e */ /* 0x010fe400048070ff */
[----:B------:R-:W4:Y:S04]  /*3ad90*/  LDL.LU R26, [R1+0x440] ;  /* 0x00044000011a7983 */ /* 0x000f280000300800 */
[----:B------:R-:W4:Y:S01]  /*3ada0*/  LDL.LU R27, [R1+0x444] ;  /* 0x00044400011b7983 */ /* 0x000f220000300800 */
[----:B------:R-:W-:Y:S01]  /*3adb0*/  VIADD R69, R0, 0x90 ;  /* 0x0000009000457836 */ /* 0x000fe20000000000 */
[----:B------:R-:W-:-:S02]  /*3adc0*/  IADD3 R68, P6, PT, R72, R3, RZ ;  /* 0x0000000348447210 */ /* 0x000fc40007fde0ff */
[----:B------:R-:W-:Y:S01]  /*3add0*/  F2FP.SATFINITE.E4M3.F32.PACK_AB_MERGE_C R70, R29, R28, RZ ;  /* 0x0000001c1d46723e */ /* 0x000fe200048070ff */
[----:B------:R-:W-:Y:S01]  /*3ade0*/  VIADD R71, R72, UR5 ;  /* 0x0000000548477c36 */ /* 0x000fe20008000000 */
[----:B--2---:R-:W-:Y:S01]  /*3adf0*/  ISETP.LT.AND P2, PT, R69, UR7, !P0 ;  /* 0x0000000745007c0c */ /* 0x004fe2000c741270 */
[----:B------:R-:W-:Y:S01]  /*3ae00*/  VIADD R73, R0, 0x91 ;  /* 0x0000009100497836 */ /* 0x000fe20000000000 */
[----:B------:R-:W-:Y:S01]  /*3ae10*/  LEA.HI.X.SX32 R69, R72, R2, 0x1, P6 ;  /* 0x0000000248457211 */ /* 0x000fe200030f0eff */
[----:B------:R-:W2:Y:S01]  /*3ae20*/  LDCU UR7, c[0x0][0x39c] ;  /* 0x00007380ff0777ac */ /* 0x000ea20008000800 */
[----:B------:R-:W-:-:S03]  /*3ae30*/  PRMT R72, R70, 0x9910, RZ ;  /* 0x0000991046487816 */ /* 0x000fc600000000ff */
[----:B------:R1:W-:Y:S01]  /*3ae40*/  @P1 STG.E.U8 desc[UR22][R68.64], R70 ;  /* 0x0000004644001986 */ /* 0x0003e2000c101116 */
[----:B0-----:R-:W-:Y:S01]  /*3ae50*/  ISETP.LT.AND P6, PT, R73, UR6, !P0 ;  /* 0x0000000649007c0c */ /* 0x001fe2000c7c1270 */
[----:B------:R-:W0:Y:S01]  /*3ae60*/  LDCU UR6, c[0x0][0x39c] ;  /* 0x00007380ff0677ac */ /* 0x000e220008000800 */
[----:B-1----:R-:W-:Y:S01]  /*3ae70*/  IMAD.MOV.U32 R69, RZ, RZ, R72 ;  /* 0x000000ffff457224 */ /* 0x002fe200078e0048 */
[C---:B------:R-:W-:Y:S01]  /*3ae80*/  IADD3 R70, P1, PT, R71.reuse, R3, RZ ;  /* 0x0000000347467210 */ /* 0x040fe20007f3e0ff */
[----:B------:R-:W-:-:S03]  /*3ae90*/  VIADD R72, R71, UR5 ;  /* 0x0000000547487c36 */ /* 0x000fc60008000000 */
[-C--:B------:R-:W-:Y:S02]  /*3aea0*/  LEA.HI.X.SX32 R71, R71, R2.reuse, 0x1, P1 ;  /* 0x0000000247477211 */ /* 0x080fe400008f0eff */
[----:B------:R-:W-:Y:S02]  /*3aeb0*/  SHF.R.S32.HI R69, RZ, 0x8, R69 ;  /* 0x00000008ff457819 */ /* 0x000fe40000011445 */
[----:B------:R-:W-:Y:S01]  /*3aec0*/  IADD3 R68, P1, PT, R72, R3, RZ ;  /* 0x0000000348447210 */ /* 0x000fe20007f3e0ff */
[----:B------:R-:W-:Y:S02]  /*3aed0*/  VIADD R73, R0, 0x92 ;  /* 0x0000009200497836 */ /* 0x000fe40000000000 */
[----:B------:R1:W-:Y:S02]  /*3aee0*/  @P5 STG.E.U8 desc[UR22][R70.64], R69 ;  /* 0x0000004546005986 */ /* 0x0003e4000c101116 */
[C---:B-1----:R-:W-:Y:S01]  /*3aef0*/  LEA.HI.X.SX32 R69, R72.reuse, R2, 0x1, P1 ;  /* 0x0000000248457211 */ /* 0x042fe200008f0eff */
[----:B------:R-:W-:Y:S01]  /*3af00*/  VIADD R71, R72, UR5 ;  /* 0x0000000548477c36 */ /* 0x000fe20008000000 */
[----:B------:R-:W-:-:S02]  /*3af10*/  PRMT R70, R74, 0x9910, RZ ;  /* 0x000099104a467816 */ /* 0x000fc400000000ff */
[----:B------:R-:W-:Y:S01]  /*3af20*/  ISETP.LT.AND P1, PT, R73, UR4, !P0 ;  /* 0x0000000449007c0c */ /* 0x000fe2000c721270 */
[----:B------:R-:W1:Y:S01]  /*3af30*/  LDCU UR4, c[0x0][0x39c] ;  /* 0x00007380ff0477ac */ /* 0x000e620008000800 */
[----:B------:R0:W-:Y:S01]  /*3af40*/  @P3 STG.E.U8 desc[UR22][R68.64], R74 ;  /* 0x0000004a44003986 */ /* 0x0001e2000c101116 */
[----:B------:R-:W-:Y:S02]  /*3af50*/  IMAD.MOV.U32 R72, RZ, RZ, R70 ;  /* 0x000000ffff487224 */ /* 0x000fe400078e0046 */
[----:B------:R-:W-:-:S03]  /*3af60*/  VIADD R70, R0, 0x93 ;  /* 0x0000009300467836 */ /* 0x000fc60000000000 */
[----:B------:R-:W-:Y:S02]  /*3af70*/  SHF.R.S32.HI R72, RZ, 0x8, R72 ;  /* 0x00000008ff487819 */ /* 0x000fe40000011448 */
[----:B0-----:R-:W-:Y:S02]  /*3af80*/  IADD3 R68, P3, PT, R71, R3, RZ ;  /* 0x0000000347447210 */ /* 0x001fe40007f7e0ff */
[----:B------:R-:W-:Y:S02]  /*3af90*/  F2FP.SATFINITE.E4M3.F32.PACK_AB_MERGE_C R74, R25, R24, RZ ;  /* 0x00000018194a723e */ /* 0x000fe400048070ff */
[----:B------:R-:W3:Y:S01]  /*3afa0*/  LDL.LU R24, [R1+0x450] ;  /* 0x0004500001187983 */ /* 0x000ee20000300800 */
[----:B------:R-:W-:-:S03]  /*3afb0*/  LEA.HI.X.SX32 R69, R71, R2, 0x1, P3 ;  /* 0x0000000247457211 */ /* 0x000fc600018f0eff */
[----:B------:R-:W3:Y:S01]  /*3afc0*/  LDL.LU R25, [R1+0x454] ;  /* 0x0004540001197983 */ /* 0x000ee20000300800 */
[----:B------:R-:W-:Y:S01]  /*3afd0*/  VIADD R71, R71, UR5 ;  /* 0x0000000547477c36 */ /* 0x000fe20008000000 */
[----:B------:R-:W-:Y:S02]  /*3afe0*/  ISETP.LT.AND P3, PT, R70, UR6, !P0 ;  /* 0x0000000646007c0c */ /* 0x000fe4000c761270 */
[----:B------:R0:W-:Y:S01]  /*3aff0*/  @P4 STG.E.U8 desc[UR22][R68.64], R72 ;  /* 0x0000004844004986 */ /* 0x0001e2000c101116 */
[C---:B------:R-:W-:Y:S01]  /*3b000*/  VIADD R70, R0.reuse, 0x95 ;  /* 0x0000009500467836 */ /* 0x040fe20000000000 */
[----:B------:R-:W1:Y:S01]  /*3b010*/  LDCU UR6, c[0x0][0x39c] ;  /* 0x00007380ff0677ac */ /* 0x000e620008000800 */
[----:B0-----:R-:W-:Y:S01]  /*3b020*/  VIADD R69, R0, 0x94 ;  /* 0x0000009400457836 */ /* 0x001fe20000000000 */
[----:B------:R-:W-:-:S04]  /*3b030*/  IADD3 R68, P5, PT, R71, R3, RZ ;  /* 0x0000000347447210 */ /* 0x000fc80007fbe0ff */
[----:B--2---:R-:W-:Y:S01]  /*3b040*/  ISETP.LT.AND P4, PT, R69, UR7, !P0 ;  /* 0x0000000745007c0c */ /* 0x004fe2000c781270 */
[----:B------:R-:W-:Y:S01]  /*3b050*/  VIADD R73, R0, 0x96 ;  /* 0x0000009600497836 */ /* 0x000fe20000000000 */
[C---:B------:R-:W-:Y:S01]  /*3b060*/  LEA.HI.X.SX32 R69, R71.reuse, R2, 0x1, P5 ;  /* 0x0000000247457211 */ /* 0x040fe200028f0eff */
[----:B------:R-:W0:Y:S01]  /*3b070*/  LDCU UR7, c[0x0][0x39c] ;  /* 0x00007380ff0777ac */ /* 0x000e220008000800 */
[----:B-1----:R-:W-:Y:S01]  /*3b080*/  ISETP.LT.AND P5, PT, R70, UR4, !P0 ;  /* 0x0000000446007c0c */ /* 0x002fe2000c7a1270 */
[----:B------:R-:W-:Y:S01]  /*3b090*/  VIADD R71, R71, UR5 ;  /* 0x0000000547477c36 */ /* 0x000fe20008000000 */
[----:B------:R-:W1:Y:S01]  /*3b0a0*/  LDCU UR4, c[0x0][0x39c] ;  /* 0x00007380ff0477ac */ /* 0x000e620008000800 */
[----:B----4-:R-:W-:-:S04]  /*3b0b0*/  F2FP.SATFINITE.E4M3.F32.PACK_AB_MERGE_C R70, R27, R26, RZ ;  /* 0x0000001a1b46723e */ /* 0x010fc800048070ff */
[----:B------:R-:W-:Y:S01]  /*3b0c0*/  PRMT R72, R70, 0x9910, RZ ;  /* 0x0000991046487816 */ /* 0x000fe200000000ff */
[----:B------:R2:W-:Y:S04]  /*3b0d0*/  @P2 STG.E.U8 desc[UR22][R68.64], R70 ;  /* 0x0000004644002986 */ /* 0x0005e8000c101116 */
[----:B--2---:R-:W-:Y:S01]  /*3b0e0*/  IMAD.MOV.U32 R69, RZ, RZ, R72 ;  /* 0x000000ffff457224 */ /* 0x004fe200078e0048 */
[C---:B------:R-:W-:Y:S01]  /*3b0f0*/  IADD3 R70, P2, PT, R71.reuse, R3, RZ ;  /* 0x0000000347467210 */ /* 0x040fe20007f5e0ff */
[----:B------:R-:W-:-:S03]  /*3b100*/  VIADD R72, R71, UR5 ;  /* 0x0000000547487c36 */ /* 0x000fc60008000000 */
[----:B------:R-:W-:Y:S02]  /*3b110*/  LEA.HI.X.SX32 R71, R71, R2, 0x1, P2 ;  /* 0x0000000247477211 */ /* 0x000fe400010f0eff */
[----:B------:R-:W-:Y:S02]  /*3b120*/  SHF.R.S32.HI R69, RZ, 0x8, R69 ;  /* 0x00000008ff457819 */ /* 0x000fe40000011445 */
[----:B------:R-:W-:-:S03]  /*3b130*/  IADD3 R68, P2, PT, R72, R3, RZ ;  /* 0x0000000348447210 */ /* 0x000fc60007f5e0ff */
[----:B------:R2:W-:Y:S02]  /*3b140*/  @P6 STG.E.U8 desc[UR22][R70.64], R69 ;  /* 0x0000004546006986 */ /* 0x0005e4000c101116 */
[----:B--2---:R-:W-:Y:S02]  /*3b150*/  LEA.HI.X.SX32 R69, R72, R2, 0x1, P2 ;  /* 0x0000000248457211 */ /* 0x004fe400010f0eff */
[----:B------:R-:W-:-:S03]  /*3b160*/  PRMT R70, R74, 0x9910, RZ ;  /* 0x000099104a467816 */ /* 0x000fc600000000ff */
[----:B------:R2:W-:Y:S02]  /*3b170*/  @P1 STG.E.U8 desc[UR22][R68.64], R74 ;  /* 0x0000004a44001986 */ /* 0x0005e4000c101116 */
[----:B--2---:R-:W-:Y:S02]  /*3b180*/  F2FP.SATFINITE.E4M3.F32.PACK_AB_MERGE_C R74, R23, R22, RZ ;  /* 0x00000016174a723e */ /* 0x004fe400048070ff */
[----:B------:R-:W2:Y:S04]  /*3b190*/  LDL.LU R22, [R1+0x460] ;  /* 0x0004600001167983 */ /* 0x000ea80000300800 */
[----:B------:R-:W2:Y:S01]  /*3b1a0*/  LDL.LU R23, [R1+0x464] ;  /* 0x0004640001177983 */ /* 0x000ea20000300800 */
[----:B------:R-:W-:Y:S02]  /*3b1b0*/  VIADD R71, R72, UR5 ;  /* 0x0000000548477c36 */ /* 0x000fe40008000000 */
[----:B------:R-:W-:-:S03]  /*3b1c0*/  IMAD.MOV.U32 R72, RZ, RZ, R70 ;  /* 0x000000ffff487224 */ /* 0x000fc600078e0046 */
[CC--:B------:R-:W-:Y:S02]  /*3b1d0*/  IADD3 R68, P1, PT, R71.reuse, R3.reuse, RZ ;  /* 0x0000000347447210 */ /* 0x0c0fe40007f3e0ff */
[----:B------:R-:W-:Y:S02]  /*3b1e0*/  SHF.R.S32.HI R72, RZ, 0x8, R72 ;  /* 0x00000008ff487819 */ /* 0x000fe40000011448 */
[C---:B------:R-:W-:Y:S01]  /*3b1f0*/  LEA.HI.X.SX32 R69, R71.reuse, R2, 0x1, P1 ;  /* 0x0000000247457211 */ /* 0x040fe200008f0eff */
[----:B------:R-:W-:Y:S02]  /*3b200*/  VIADD R70, R0, 0x97 ;  /* 0x0000009700467836 */ /* 0x000fe40000000000 */
[----:B------:R-:W-:Y:S02]  /*3b210*/  VIADD R71, R71, UR5 ;  /* 0x0000000547477c36 */ /* 0x000fe40008000000 */
[----:B------:R4:W-:Y:S01]  /*3b220*/  @P3 STG.E.U8 desc[UR22][R68.64], R72 ;  /* 0x0000004844003986 */ /* 0x0009e2000c101116 */
[----:B------:R-:W-:Y:S01]  /*3b230*/  ISETP.LT.AND P1, PT, R70, UR10, !P0 ;  /* 0x0000000a46007c0c */ /* 0x000fe2000c721270 */
[C---:B------:R-:W-:Y:S01]  /*3b240*/  VIADD R70, R0.reuse, 0x99 ;  /* 0x0000009900467836 */ /* 0x040fe20000000000 */
[----:B------:R-:W-:Y:S01]  /*3b250*/  ISETP.LT.AND P2, PT, R73, UR9, !P0 ;  /* 0x0000000949007c0c */ /* 0x000fe2000c741270 */
[C---:B----4-:R-:W-:Y:S01]  /*3b260*/  VIADD R69, R0.reuse, 0x98 ;  /* 0x0000009800457836 */ /* 0x050fe20000000000 */
[----:B------:R-:W-:Y:S01]  /*3b270*/  IADD3 R68, P6, PT, R71, R3, RZ ;  /* 0x0000000347447210 */ /* 0x000fe20007fde0ff */
[----:B------:R-:W-:Y:S01]  /*3b280*/  VIADD R73, R0, 0x9a ;  /* 0x0000009a00497836 */ /* 0x000fe20000000000 */
[----:B------:R-:W-:Y:S01]  /*3b290*/  F2FP.SATFINITE.E4M3.F32.PACK_AB_MERGE_C R75, R17, R16, RZ ;  /* 0x00000010114b723e */ /* 0x000fe200048070ff */
[----:B------:R-:W4:Y:S01]  /*3b2a0*/  LDCU UR10, c[0x0][0x39c] ;  /* 0x00007380ff0a77ac */ /* 0x000f220008000800 */
[----:B------:R-:W-:-:S02]  /*3b2b0*/  ISETP.LT.AND P3, PT, R69, UR6, !P0 ;  /* 0x0000000645007c0c */ /* 0x000fc4000c761270 */
[----:B------:R-:W-:Y:S01]  /*3b2c0*/  LEA.HI.X.SX32 R69, R71, R2, 0x1, P6 ;  /* 0x0000000247457211 */ /* 0x000fe200030f0eff */
[----:B------:R-:W0:Y:S01]  /*3b2d0*/  LDCU UR9, c[0x0][0x39c] ;  /* 0x00007380ff0977ac */ /* 0x000e220008000800 */
[----:B------:R-:W-:Y:S02]  /*3b2e0*/  ISETP.LT.AND P6, PT, R70, UR11, !P0 ;  /* 0x0000000b46007c0c */ /* 0x000fe4000c7c1270 */
[----:B---3--:R-:W-:Y:S01]  /*3b2f0*/  F2FP.SATFINITE.E4M3.F32.PACK_AB_MERGE_C R70, R25, R24, RZ ;  /* 0x000000181946723e */ /* 0x008fe200048070ff */
[----:B------:R-:W-:Y:S01]  /*3b300*/  VIADD R71, R71, UR5 ;  /* 0x0000000547477c36 */ /* 0x000fe20008000000 */
[----:B------:R-:W3:Y:S02]  /*3b310*/  LDCU UR6, c[0x0][0x39c] ;  /* 0x00007380ff0677ac */ /* 0x000ee40008000800 */
[----:B------:R-:W-:Y:S01]  /*3b320*/  PRMT R72, R70, 0x9910, RZ ;  /* 0x0000991046487816 */ /* 0x000fe200000000ff */
[----:B------:R0:W-:Y:S01]  /*3b330*/  @P4 STG.E.U8 desc[UR22][R68.64], R70 ;  /* 0x0000004644004986 */ /* 0x0001e2000c101116 */
[----:B------:R-:W-:Y:S01]  /*3b340*/  F2FP.SATFINITE.E4M3.F32.PACK_AB_MERGE_C R77, R15, R14, RZ ;  /* 0x0000000e0f4d723e */ /* 0x000fe200048070ff */
[C---:B------:R-:W-:Y:S01]  /*3b350*/  VIADD R78, R0.reuse, 0xac ;  /* 0x000000ac004e7836 */ /* 0x040fe20000000000 */
[----:B------:R-:W-:Y:S01]  /*3b360*/  F2FP.SATFINITE.E4M3.F32.PACK_AB_MERGE_C R81, R13, R12, RZ ;  /* 0x0000000c0d51723e */ /* 0x000fe200048070ff */
[C---:B------:R-:W-:Y:S01]  /*3b370*/  VIADD R82, R0.reuse, 0xae ;  /* 0x000000ae00527836 */ /* 0x040fe20000000000 */
[----:B------:R-:W-:Y:S01]  /*3b380*/  F2FP.SATFINITE.E4M3.F32.PACK_AB_MERGE_C R90, R9, R8, RZ ;  /* 0x00000008095a723e */ /* 0x000fe200048070ff */
[----:B------:R-:W-:Y:S01]  /*3b390*/  VIADD R88, R0, 0xb0 ;  /* 0x000000b000587836 */ /* 0x000fe20000000000 */
[----:B------:R-:W-:Y:S01]  /*3b3a0*/  F2FP.SATFINITE.E4M3.F32.PACK_AB_MERGE_C R4, R5, R4, RZ ;  /* 0x000000040504723e */ /* 0x000fe200048070ff */
[----:B------:R-:W1:Y:S01]  /*3b3b0*/  LDCU UR11, c[0x0][0x39c] ;  /* 0x00007380ff0b77ac */ /* 0x000e620008000800 */
[----:B0-----:R-:W-:Y:S01]  /*3b3c0*/  IMAD.MOV.U32 R69, RZ, RZ, R72 ;  /* 0x000000ffff457224 */ /* 0x001fe200078e0048 */
[C---:B------:R-:W-:Y:S01]  /*3b3d0*/  IADD3 R70, P4, PT, R71.reuse, R3, RZ ;  /* 0x0000000347467210 */ /* 0x040fe20007f9e0ff */
[----:B------:R-:W-:-:S03]  /*3b3e0*/  VIADD R72, R71, UR5 ;  /* 0x0000000547487c36 */ /* 0x000fc60008000000 */
[----:B------:R-:W-:Y:S02]  /*3b3f0*/  LEA.HI.X.SX32 R71, R71, R2, 0x1, P4 ;  /* 0x0000000247477211 */ /* 0x000fe400020f0eff */
[----:B------:R-:W-:Y:S02]  /*3b400*/  SHF.R.S32.HI R69, RZ, 0x8, R69 ;  /* 0x00000008ff457819 */ /* 0x000fe40000011445 */
[----:B------:R-:W-:-:S03]  /*3b410*/  IADD3 R68, P4, PT, R72, R3, RZ ;  /* 0x0000000348447210 */ /* 0x000fc60007f9e0ff */
[----:B------:R0:W-:Y:S02]  /*3b420*/  @P5 STG.E.U8 desc[UR22][R70.64], R69 ;  /* 0x0000004546005986 */ /* 0x0001e4000c101116 */
[C---:B0-----:R-:W-:Y:S01]  /*3b430*/  LEA.HI.X.SX32 R69, R72.reuse, R2, 0x1, P4 ;  /* 0x0000000248457211 */ /* 0x041fe200020f0eff */
[----:B------:R-:W-:Y:S01]  /*3b440*/  VIADD R71, R72, UR5 ;  /* 0x0000000548477c36 */ /* 0x000fe20008000000 */
[----:B------:R-:W-:-:S03]  /*3b450*/  PRMT R70, R74, 0x9910, RZ ;  /* 0x000099104a467816 */ /* 0x000fc600000000ff */
[----:B------:R0:W-:Y:S02]  /*3b460*/  @P2 STG.E.U8 desc[UR22][R68.64], R74 ;  /* 0x0000004a44002986 */ /* 0x0001e4000c101116 */
        /* <DEDUP_REMOVED lines=9> */
[----:B-1----:R-:W-:Y:S02]  /*3b500*/  ISETP.LT.AND P2, PT, R70, UR4, !P0 ;  /* 0x0000000446007c0c */ /* 0x002fe4000c741270 */
[----:B------:R0:W-:Y:S01]  /*3b510*/  @P1 STG.E.U8 desc[UR22][R68.64], R72 ;  /* 0x0000004844001986 */ /* 0x0001e2000c101116 */
[C---:B------:R-:W-:Y:S01]  /*3b520*/  VIADD R70, R0.reuse, 0x9d ;  /* 0x0000009d00467836 */ /* 0x040fe20000000000 */
[----:B------:R-:W-:Y:S01]  /*3b530*/  ISETP.LT.AND P4, PT, R73, UR7, !P0 ;  /* 0x0000000749007c0c */ /* 0x000fe2000c781270 */
[----:B------:R-:W1:Y:S01]  /*3b540*/  LDCU UR4, c[0x0][0x39c] ;  /* 0x00007380ff0477ac */ /* 0x000e620008000800 */
[C---:B0-----:R-:W-:Y:S01]  /*3b550*/  VIADD R69, R0.reuse, 0x9c ;  /* 0x0000009c00457836 */ /* 0x041fe20000000000 */
[----:B------:R-:W-:Y:S01]  /*3b560*/  IADD3 R68, P5, PT, R71, R3, RZ ;  /* 0x0000000347447210 */ /* 0x000fe20007fbe0ff */
[----:B------:R-:W-:Y:S01]  /*3b570*/  VIADD R73, R0, 0x9e ;  /* 0x0000009e00497836 */ /* 0x000fe20000000000 */
[----:B------:R-:W0:Y:S02]  /*3b580*/  LDCU UR7, c[0x0][0x39c] ;  /* 0x00007380ff0777ac */ /* 0x000e240008000800 */
[----:B------:R-:W-:-:S02]  /*3b590*/  ISETP.LT.AND P1, PT, R69, UR12, !P0 ;  /* 0x0000000c45007c0c */ /* 0x000fc4000c721270 */
[C---:B------:R-:W-:Y:S01]  /*3b5a0*/  LEA.HI.X.SX32 R69, R71.reuse, R2, 0x1, P5 ;  /* 0x0000000247457211 */ /* 0x040fe200028f0eff */
[----:B------:R-:W0:Y:S01]  /*3b5b0*/  LDCU UR12, c[0x0][0x39c] ;  /* 0x00007380ff0c77ac */ /* 0x000e220008000800 */
[----:B------:R-:W-:Y:S01]  /*3b5c0*/  ISETP.LT.AND P5, PT, R70, UR13, !P0 ;  /* 0x0000000d46007c0c */ /* 0x000fe2000c7a1270 */
[----:B------:R-:W-:Y:S01]  /*3b5d0*/  VIADD R71, R71, UR5 ;  /* 0x0000000547477c36 */ /* 0x000fe20008000000 */
[----:B------:R-:W-:Y:S01]  /*3b5e0*/  PRMT R79, R77, 0x9910, RZ ;  /* 0x000099104d4f7816 */ /* 0x000fe200000000ff */
[----:B------:R-:W0:Y:S01]  /*3b5f0*/  LDCU UR13, c[0x0][0x3b8] ;  /* 0x00007700ff0d77ac */ /* 0x000e220008000800 */
[----:B--2---:R-:W-:-:S04]  /*3b600*/  F2FP.SATFINITE.E4M3.F32.PACK_AB_MERGE_C R70, R23, R22, RZ ;  /* 0x000000161746723e */ /* 0x004fc800048070ff */
        /* <DEDUP_REMOVED lines=14> */
[----:B------:R-:W2:Y:S04]  /*3b6f0*/  LDL.LU R19, [R1+0x484] ;  /* 0x0004840001137983 */ /* 0x000ea80000300800 */
[----:B------:R-:W2:Y:S04]  /*3b700*/  LDL.LU R16, [R1+0x490] ;  /* 0x0004900001107983 */ /* 0x000ea80000300800 */
[----:B------:R-:W2:Y:S01]  /*3b710*/  LDL.LU R17, [R1+0x494] ;  /* 0x0004940001117983 */ /* 0x000ea20000300800 */
[----:B------:R-:W-:-:S02]  /*3b720*/  VIADD R71, R72, UR5 ;  /* 0x0000000548477c36 */ /* 0x000fc40008000000 */
        /* <DEDUP_REMOVED lines=10> */
[C---:B0-----:R-:W-:Y:S01]  /*3b7d0*/  VIADD R69, R0.reuse, 0xa0 ;  /* 0x000000a000457836 */ /* 0x041fe20000000000 */
[----:B------:R-:W-:Y:S01]  /*3b7e0*/  IADD3 R68, P6, PT, R71, R3, RZ ;  /* 0x0000000347447210 */ /* 0x000fe20007fde0ff */
[----:B------:R-:W-:Y:S01]  /*3b7f0*/  VIADD R73, R0, 0xa2 ;  /* 0x000000a200497836 */ /* 0x000fe20000000000 */
[----:B------:R-:W-:Y:S01]  /*3b800*/  PRMT R84, R81, 0x9910, RZ ;  /* 0x0000991051547816 */ /* 0x000fe200000000ff */
[----:B------:R-:W0:Y:S01]  /*3b810*/  LDCU UR14, c[0x0][0x39c] ;  /* 0x00007380ff0e77ac */ /* 0x000e220008000800 */
[----:B------:R-:W-:-:S02]  /*3b820*/  ISETP.LT.AND P2, PT, R69, UR15, !P0 ;  /* 0x0000000f45007c0c */ /* 0x000fc4000c741270 */
[----:B------:R-:W-:Y:S01]  /*3b830*/  LEA.HI.X.SX32 R69, R71, R2, 0x1, P6 ;  /* 0x0000000247457211 */ /* 0x000fe200030f0eff */
[----:B------:R-:W0:Y:S01]  /*3b840*/  LDCU UR15, c[0x0][0x39c] ;  /* 0x00007380ff0f77ac */ /* 0x000e220008000800 */
[----:B----4-:R-:W-:Y:S02]  /*3b850*/  ISETP.LT.AND P6, PT, R70, UR10, !P0 ;  /* 0x0000000a46007c0c */ /* 0x010fe4000c7c1270 */
[----:B---3--:R-:W-:Y:S01]  /*3b860*/  F2FP.SATFINITE.E4M3.F32.PACK_AB_MERGE_C R70, R21, R20, RZ ;  /* 0x000000141546723e */ /* 0x008fe200048070ff */
[----:B------:R-:W-:Y:S01]  /*3b870*/  VIADD R71, R71, UR5 ;  /* 0x0000000547477c36 */ /* 0x000fe20008000000 */
[----:B------:R-:W-:Y:S01]  /*3b880*/  SHF.R.S32.HI R84, RZ, 0x8, R84 ;  /* 0x00000008ff547819 */ /* 0x000fe20000011454 */
[----:B------:R-:W3:Y:S01]  /*3b890*/  LDCU UR9, c[0x0][0x39c] ;  /* 0x00007380ff0977ac */ /* 0x000ee20008000800 */
[----:B------:R-:W-:Y:S01]  /*3b8a0*/  PRMT R72, R70, 0x9910, RZ ;  /* 0x0000991046487816 */ /* 0x000fe200000000ff */
[----:B------:R4:W-:Y:S01]  /*3b8b0*/  @P1 STG.E.U8 desc[UR22][R68.64], R70 ;  /* 0x0000004644001986 */ /* 0x0009e2000c101116 */
[----:B------:R-:W-:Y:S01]  /*3b8c0*/  PRMT R93, R90, 0x9910, RZ ;  /* 0x000099105a5d7816 */ /* 0x000fe200000000ff */
[----:B------:R-:W0:Y:S02]  /*3b8d0*/  LDCU UR10, c[0x0][0x3b8] ;  /* 0x00007700ff0a77ac */ /* 0x000e240008000800 */
        /* <DEDUP_REMOVED lines=9> */
[----:B------:R-:W-:-:S03]  /*3b970*/  PRMT R70, R74, 0x9910, RZ ;  /* 0x000099104a467816 */ /* 0x000fc600000000ff */
[----:B------:R4:W-:Y:S02]  /*3b980*/  @P3 STG.E.U8 desc[UR22][R68.64], R74 ;  /* 0x0000004a44003986 */ /* 0x0009e4000c101116 */
[----:B------:R-:W-:Y:S02]  /*3b990*/  IMAD.MOV.U32 R72, RZ, RZ, R70 ;  /* 0x000000ffff487224 */ /* 0x000fe400078e0046 */
[----:B------:R-:W-:-:S03]  /*3b9a0*/  VIADD R70, R0, 0xa3 ;  /* 0x000000a300467836 */ /* 0x000fc60000000000 */
[----:B------:R-:W-:Y:S02]  /*3b9b0*/  SHF.R.S32.HI R72, RZ, 0x8, R72 ;  /* 0x00000008ff487819 */ /* 0x000fe40000011448 */
[----:B----4-:R-:W-:-:S04]  /*3b9c0*/  IADD3 R68, P3, PT, R71, R3, RZ ;  /* 0x0000000347447210 */ /* 0x010fc80007f7e0ff */
[C---:B------:R-:W-:Y:S01]  /*3b9d0*/  LEA.HI.X.SX32 R69, R71.reuse, R2, 0x1, P3 ;  /* 0x0000000247457211 */ /* 0x040fe200018f0eff */
[----:B------:R-:W-:Y:S01]  /*3b9e0*/  VIADD R71, R71, UR5 ;  /* 0x0000000547477c36 */ /* 0x000fe20008000000 */
[----:B------:R-:W-:-:S03]  /*3b9f0*/  ISETP.LT.AND P3, PT, R70, UR6, !P0 ;  /* 0x0000000646007c0c */ /* 0x000fc6000c761270 */
[----:B------:R4:W-:Y:S01]  /*3ba00*/  @P4 STG.E.U8 desc[UR22][R68.64], R72 ;  /* 0x0000004844004986 */ /* 0x0009e2000c101116 */
[C---:B------:R-:W-:Y:S01]  /*3ba10*/  VIADD R70, R0.reuse, 0xa5 ;  /* 0x000000a500467836 */ /* 0x040fe20000000000 */
[----:B------:R-:W-:Y:S01]  /*3ba20*/  ISETP.LT.AND P1, PT, R73, UR16, !P0 ;  /* 0x0000001049007c0c */ /* 0x000fe2000c721270 */
[----:B------:R-:W0:Y:S01]  /*3ba30*/  LDCU UR6, c[0x0][0x3b8] ;  /* 0x00007700ff0677ac */ /* 0x000e220008000800 */
[C---:B----4-:R-:W-:Y:S01]  /*3ba40*/  VIADD R69, R0.reuse, 0xa4 ;  /* 0x000000a400457836 */ /* 0x050fe20000000000 */
[----:B------:R-:W-:Y:S01]  /*3ba50*/  IADD3 R68, P5, PT, R71, R3, RZ ;  /* 0x0000000347447210 */ /* 0x000fe20007fbe0ff */
[----:B------:R-:W-:Y:S01]  /*3ba60*/  VIADD R73, R0, 0xa6 ;  /* 0x000000a600497836 */ /* 0x000fe20000000000 */
[----:B------:R-:W-:Y:S01]  /*3ba70*/  SHF.R.S32.HI R93, RZ, 0x8, R93 ;  /* 0x00000008ff5d7819 */ /* 0x000fe2000001145d */
[----:B------:R-:W4:Y:S01]  /*3ba80*/  LDCU UR16, c[0x0][0x39c] ;  /* 0x00007380ff1077ac */ /* 0x000f220008000800 */
[----:B------:R-:W-:Y:S02]  /*3ba90*/  ISETP.LT.AND P4, PT, R69, UR17, !P0 ;  /* 0x0000001145007c0c */ /* 0x000fe4000c781270 */
[C---:B------:R-:W-:Y:S01]  /*3baa0*/  LEA.HI.X.SX32 R69, R71.reuse, R2, 0x1, P5 ;  /* 0x0000000247457211 */ /* 0x040fe200028f0eff */
[----:B------:R-:W0:Y:S01]  /*3bab0*/  LDCU UR17, c[0x0][0x3b8] ;  /* 0x00007700ff1177ac */ /* 0x000e220008000800 */
[----:B------:R-:W-:Y:S01]  /*3bac0*/  ISETP.LT.AND P5, PT, R70, UR18, !P0 ;  /* 0x0000001246007c0c */ /* 0x000fe2000c7a1270 */
[----:B------:R-:W-:Y:S01]  /*3bad0*/  VIADD R71, R71, UR5 ;  /* 0x0000000547477c36 */ /* 0x000fe20008000000 */
[----:B-----5:R-:W-:Y:S01]  /*3bae0*/  F2FP.SATFINITE.E4M3.F32.PACK_AB_MERGE_C R6, R7, R6, RZ ;  /* 0x000000060706723e */ /* 0x020fe200048070ff */
[----:B------:R-:W5:Y:S02]  /*3baf0*/  LDCU UR18, c[0x0][0x3b8] ;  /* 0x00007700ff1277ac */ /* 0x000f640008000800 */
[----:B------:R-:W-:Y:S01]  /*3bb00*/  VIADD R72, R71, UR5 ;  /* 0x0000000547487c36 */ /* 0x000fe20008000000 */
[----:B--2---:R-:W-:-:S04]  /*3bb10*/  F2FP.SATFINITE.E4M3.F32.PACK_AB_MERGE_C R70, R19, R18, RZ ;  /* 0x000000121346723e */ /* 0x004fc800048070ff */
[----:B------:R-:W-:Y:S01]  /*3bb20*/  PRMT R74, R70, 0x9910, RZ ;  /* 0x00009910464a7816 */ /* 0x000fe200000000ff */
[----:B------:R2:W-:Y:S03]  /*3bb30*/  @P2 STG.E.U8 desc[UR22][R68.64], R70 ;  /* 0x0000004644002986 */ /* 0x0005e6000c101116 */
[----:B------:R-:W-:Y:S02]  /*3bb40*/  SHF.R.S32.HI R74, RZ, 0x8, R74 ;  /* 0x00000008ff4a7819 */ /* 0x000fe4000001144a */
[----:B--2---:R-:W-:-:S04]  /*3bb50*/  IADD3 R70, P2, PT, R71, R3, RZ ;  /* 0x0000000347467210 */ /* 0x004fc80007f5e0ff */
[----:B------:R-:W-:Y:S02]  /*3bb60*/  LEA.HI.X.SX32 R71, R71, R2, 0x1, P2 ;  /* 0x0000000247477211 */ /* 0x000fe400010f0eff */
[----:B------:R-:W-:-:S04]  /*3bb70*/  IADD3 R68, P2, PT, R72, R3, RZ ;  /* 0x0000000348447210 */ /* 0x000fc80007f5e0ff */
[C---:B------:R-:W-:Y:S01]  /*3bb80*/  LEA.HI.X.SX32 R69, R72.reuse, R2, 0x1, P2 ;  /* 0x0000000248457211 */ /* 0x040fe200010f0eff */
[----:B------:R2:W-:Y:S04]  /*3bb90*/  @P6 STG.E.U8 desc[UR22][R70.64], R74 ;  /* 0x0000004a46006986 */ /* 0x0005e8000c101116 */
[----:B------:R0:W-:Y:S01]  /*3bba0*/  @P1 STG.E.U8 desc[UR22][R68.64], R75 ;  /* 0x0000004b44001986 */ /* 0x0001e2000c101116 */
[----:B--2---:R-:W-:Y:S01]  /*3bbb0*/  VIADD R70, R72, UR5 ;  /* 0x0000000548467c36 */ /* 0x004fe20008000000 */
[----:B------:R-:W-:Y:S01]  /*3bbc0*/  PRMT R72, R75, 0x9910, RZ ;  /* 0x000099104b487816 */ /* 0x000fe200000000ff */
[----:B0-----:R-:W-:-:S03]  /*3bbd0*/  VIADD R69, R0, 0xa7 ;  /* 0x000000a700457836 */ /* 0x001fc60000000000 */
[----:B------:R-:W-:Y:S01]  /*3bbe0*/  IADD3 R68, P6, PT, R70, R3, RZ ;  /* 0x0000000346447210 */ /* 0x000fe20007fde0ff */
[----:B------:R-:W-:Y:S01]  /*3bbf0*/  VIADD R71, R0, 0xa8 ;  /* 0x000000a800477836 */ /* 0x000fe20000000000 */
[----:B------:R-:W-:Y:S02]  /*3bc00*/  SHF.R.S32.HI R72, RZ, 0x8, R72 ;  /* 0x00000008ff487819 */ /* 0x000fe40000011448 */
[----:B------:R-:W-:Y:S01]  /*3bc10*/  ISETP.LT.AND P1, PT, R69, UR7, !P0 ;  /* 0x0000000745007c0c */ /* 0x000fe2000c721270 */
[----:B------:R-:W0:Y:S01]  /*3bc20*/  LDCU UR7, c[0x0][0x3b8] ;  /* 0x00007700ff0777ac */ /* 0x000e220008000800 */
[C---:B------:R-:W-:Y:S01]  /*3bc30*/  LEA.HI.X.SX32 R69, R70.reuse, R2, 0x1, P6 ;  /* 0x0000000246457211 */ /* 0x040fe200030f0eff */
[----:B------:R-:W-:-:S04]  /*3bc40*/  VIADD R70, R70, UR5 ;  /* 0x0000000546467c36 */ /* 0x000fc80008000000 */
[----:B------:R2:W-:Y:S01]  /*3bc50*/  @P3 STG.E.U8 desc[UR22][R68.64], R72 ;  /* 0x0000004844003986 */ /* 0x0005e2000c101116 */
[----:B------:R-:W-:Y:S01]  /*3bc60*/  ISETP.LT.AND P3, PT, R71, UR21, !P0 ;  /* 0x0000001547007c0c */ /* 0x000fe2000c761270 */
[----:B------:R-:W-:Y:S01]  /*3bc70*/  VIADD R71, R0, 0xa9 ;  /* 0x000000a900477836 */ /* 0x000fe20000000000 */
[----:B------:R-:W-:Y:S02]  /*3bc80*/  ISETP.LT.AND P2, PT, R73, UR19, !P0 ;  /* 0x0000001349007c0c */ /* 0x000fe4000c741270 */
[-C--:B--2---:R-:W-:Y:S02]  /*3bc90*/  IADD3 R68, P6, PT, R70, R3.reuse, RZ ;  /* 0x0000000346447210 */ /* 0x084fe40007fde0ff */
[----:B------:R-:W-:Y:S01]  /*3bca0*/  F2FP.SATFINITE.E4M3.F32.PACK_AB_MERGE_C R72, R17, R16, RZ ;  /* 0x000000101148723e */ /* 0x000fe200048070ff */
[----:B------:R-:W-:Y:S01]  /*3bcb0*/  VIADD R73, R0, 0xaa ;  /* 0x000000aa00497836 */ /* 0x000fe20000000000 */
[C---:B------:R-:W-:Y:S01]  /*3bcc0*/  LEA.HI.X.SX32 R69, R70.reuse, R2, 0x1, P6 ;  /* 0x0000000246457211 */ /* 0x040fe200030f0eff */
[----:B------:R-:W2:Y:S01]  /*3bcd0*/  LDCU UR19, c[0x0][0x3b8] ;  /* 0x00007700ff1377ac */ /* 0x000ea20008000800 */
[----:B------:R-:W-:Y:S01]  /*3bce0*/  ISETP.LT.AND P6, PT, R71, UR24, !P0 ;  /* 0x0000001847007c0c */ /* 0x000fe2000c7c1270 */
[----:B------:R-:W-:Y:S01]  /*3bcf0*/  VIADD R71, R70, UR5 ;  /* 0x0000000546477c36 */ /* 0x000fe20008000000 */
[----:B------:R-:W-:Y:S01]  /*3bd00*/  PRMT R75, R72, 0x9910, RZ ;  /* 0x00009910484b7816 */ /* 0x000fe200000000ff */
[----:B------:R0:W-:Y:S01]  /*3bd10*/  @P4 STG.E.U8 desc[UR22][R68.64], R72 ;  /* 0x0000004844004986 */ /* 0x0001e2000c101116 */
[----:B------:R-:W1:Y:S01]  /*3bd20*/  LDCU UR24, c[0x0][0x3b8] ;  /* 0x00007700ff1877ac */ /* 0x000e620008000800 */
[C---:B------:R-:W-:Y:S01]  /*3bd30*/  VIADD R70, R71.reuse, UR5 ;  /* 0x0000000547467c36 */ /* 0x040fe20008000000 */
[----:B------:R-:W-:Y:S01]  /*3bd40*/  SHF.R.S32.HI R75, RZ, 0x8, R75 ;  /* 0x00000008ff4b7819 */ /* 0x000fe2000001144b */
[----:B------:R-:W1:Y:S01]  /*3bd50*/  LDCU UR21, c[0x0][0x3b8] ;  /* 0x00007700ff1577ac */ /* 0x000e620008000800 */
[----:B0-----:R-:W-:-:S04]  /*3bd60*/  IADD3 R68, P4, PT, R71, R3, RZ ;  /* 0x0000000347447210 */ /* 0x001fc80007f9e0ff */
[----:B------:R-:W-:-:S05]  /*3bd70*/  LEA.HI.X.SX32 R69, R71, R2, 0x1, P4 ;  /* 0x0000000247457211 */ /* 0x000fca00020f0eff */
[----:B------:R0:W-:Y:S01]  /*3bd80*/  @P5 STG.E.U8 desc[UR22][R68.64], R75 ;  /* 0x0000004b44005986 */ /* 0x0001e2000c101116 */
[C---:B------:R-:W-:Y:S01]  /*3bd90*/  VIADD R72, R70.reuse, UR5 ;  /* 0x0000000546487c36 */ /* 0x040fe20008000000 */
[----:B0-----:R-:W-:-:S04]  /*3bda0*/  IADD3 R68, P5, PT, R70, R3, RZ ;  /* 0x0000000346447210 */ /* 0x001fc80007fbe0ff */
[----:B------:R-:W-:-:S05]  /*3bdb0*/  LEA.HI.X.SX32 R69, R70, R2, 0x1, P5 ;  /* 0x0000000246457211 */ /* 0x000fca00028f0eff */
[----:B------:R0:W-:Y:S01]  /*3bdc0*/  @P2 STG.E.U8 desc[UR22][R68.64], R77 ;  /* 0x0000004d44002986 */ /* 0x0001e2000c101116 */
[C---:B------:R-:W-:Y:S01]  /*3bdd0*/  VIADD R71, R72.reuse, UR5 ;  /* 0x0000000548477c36 */ /* 0x040fe20008000000 */
[----:B0-----:R-:W-:-:S04]  /*3bde0*/  IADD3 R68, P2, PT, R72, R3, RZ ;  /* 0x0000000348447210 */ /* 0x001fc80007f5e0ff */
[----:B------:R-:W-:Y:S02]  /*3bdf0*/  LEA.HI.X.SX32 R69, R72, R2, 0x1, P2 ;  /* 0x0000000248457211 */ /* 0x000fe400010f0eff */
[----:B------:R-:W-:-:S05]  /*3be00*/  SHF.R.S32.HI R72, RZ, 0x8, R79 ;  /* 0x00000008ff487819 */ /* 0x000fca000001144f */
[----:B------:R0:W-:Y:S01]  /*3be10*/  @P1 STG.E.U8 desc[UR22][R68.64], R72 ;  /* 0x0000004844001986 */ /* 0x0001e2000c101116 */
[C---:B------:R-:W-:Y:S01]  /*3be20*/  VIADD R74, R71.reuse, UR5 ;  /* 0x00000005474a7c36 */ /* 0x040fe20008000000 */
[----:B0-----:R-:W-:-:S04]  /*3be30*/  IADD3 R68, P1, PT, R71, R3, RZ ;  /* 0x0000000347447210 */ /* 0x001fc80007f3e0ff */
[----:B------:R-:W-:-:S05]  /*3be40*/  LEA.HI.X.SX32 R69, R71, R2, 0x1, P1 ;  /* 0x0000000247457211 */ /* 0x000fca00008f0eff */
[----:B------:R0:W-:Y:S01]  /*3be50*/  @P3 STG.E.U8 desc[UR22][R68.64], R81 ;  /* 0x0000005144003986 */ /* 0x0001e2000c101116 */
[----:B------:R-:W-:Y:S01]  /*3be60*/  ISETP.LT.AND P4, PT, R73, UR25, !P0 ;  /* 0x0000001949007c0c */ /* 0x000fe2000c781270 */
[----:B------:R-:W-:Y:S02]  /*3be70*/  VIADD R73, R74, UR5 ;  /* 0x000000054a497c36 */ /* 0x000fe40008000000 */
[----:B------:R-:W-:Y:S01]  /*3be80*/  VIADD R75, R0, 0xab ;  /* 0x000000ab004b7836 */ /* 0x000fe20000000000 */
[----:B------:R-:W-:Y:S02]  /*3be90*/  ISETP.LT.AND P2, PT, R78, UR12, !P0 ;  /* 0x0000000c4e007c0c */ /* 0x000fe4000c741270 */
[-C--:B0-----:R-:W-:Y:S01]  /*3bea0*/  IADD3 R68, P3, PT, R74, R3.reuse, RZ ;  /* 0x000000034a447210 */ /* 0x081fe20007f7e0ff */
[----:B------:R-:W-:Y:S01]  /*3beb0*/  VIADD R70, R73, UR5 ;  /* 0x0000000549467c36 */ /* 0x000fe20008000000 */
[----:B------:R-:W-:Y:S01]  /*3bec0*/  ISETP.LT.AND P5, PT, R75, UR26, !P0 ;  /* 0x0000001a4b007c0c */ /* 0x000fe2000c7a1270 */
[----:B------:R-:W-:Y:S01]  /*3bed0*/  VIADD R79, R0, 0xad ;  /* 0x000000ad004f7836 */ /* 0x000fe20000000000 */
[----:B------:R-:W-:Y:S01]  /*3bee0*/  LEA.HI.X.SX32 R69, R74, R2, 0x1, P3 ;  /* 0x000000024a457211 */ /* 0x000fe200018f0eff */
[----:B------:R-:W-:Y:S01]  /*3bef0*/  VIADD R76, R70, UR5 ;  /* 0x00000005464c7c36 */ /* 0x000fe20008000000 */
[----:B------:R-:W0:Y:S03]  /*3bf00*/  LDCU UR12, c[0x0][0x3b8] ;  /* 0x00007700ff0c77ac */ /* 0x000e260008000800 */
[----:B------:R1:W-:Y:S01]  /*3bf10*/  @P6 STG.E.U8 desc[UR22][R68.64], R84 ;  /* 0x0000005444006986 */ /* 0x0003e2000c101116 */
[----:B------:R-:W0:Y:S01]  /*3bf20*/  LDCU UR26, c[0x0][0x3b8] ;  /* 0x00007700ff1a77ac */ /* 0x000e220008000800 */
[----:B------:R-:W0:Y:S01]  /*3bf30*/  LDCU UR25, c[0x0][0x3b8] ;  /* 0x00007700ff1977ac */ /* 0x000e220008000800 */
[----:B-1----:R-:W-:-:S04]  /*3bf40*/  IADD3 R68, P6, PT, R73, R3, RZ ;  /* 0x0000000349447210 */ /* 0x002fc80007fde0ff */
[----:B------:R-:W-:Y:S02]  /*3bf50*/  LEA.HI.X.SX32 R69, R73, R2, 0x1, P6 ;  /* 0x0000000249457211 */ /* 0x000fe400030f0eff */
[----:B------:R-:W-:-:S05]  /*3bf60*/  F2FP.SATFINITE.E4M3.F32.PACK_AB_MERGE_C R73, R11, R10, RZ ;  /* 0x0000000a0b49723e */ /* 0x000fca00048070ff */
[----:B------:R1:W-:Y:S01]  /*3bf70*/  @P4 STG.E.U8 desc[UR22][R68.64], R73 ;  /* 0x0000004944004986 */ /* 0x0003e2000c101116 */
[----:B------:R-:W-:Y:S02]  /*3bf80*/  PRMT R87, R73, 0x9910, RZ ;  /* 0x0000991049577816 */ /* 0x000fe400000000ff */
[----:B-1----:R-:W-:-:S04]  /*3bf90*/  IADD3 R68, P4, PT, R70, R3, RZ ;  /* 0x0000000346447210 */ /* 0x002fc80007f9e0ff */
[----:B------:R-:W-:Y:S02]  /*3bfa0*/  LEA.HI.X.SX32 R69, R70, R2, 0x1, P4 ;  /* 0x0000000246457211 */ /* 0x000fe400020f0eff */
[----:B------:R-:W-:-:S05]  /*3bfb0*/  SHF.R.S32.HI R70, RZ, 0x8, R87 ;  /* 0x00000008ff467819 */ /* 0x000fca0000011457 */
[----:B------:R1:W-:Y:S01]  /*3bfc0*/  @P5 STG.E.U8 desc[UR22][R68.64], R70 ;  /* 0x0000004644005986 */ /* 0x0003e2000c101116 */
[----:B------:R-:W-:Y:S01]  /*3bfd0*/  VIADD R75, R76, UR5 ;  /* 0x000000054c4b7c36 */ /* 0x000fe20008000000 */
[----:B------:R-:W-:Y:S02]  /*3bfe0*/  ISETP.LT.AND P1, PT, R79, UR27, !P0 ;  /* 0x0000001b4f007c0c */ /* 0x000fe4000c721270 */
[----:B------:R-:W-:Y:S02]  /*3bff0*/  ISETP.LT.AND P3, PT, R82, UR28, !P0 ;  /* 0x0000001c52007c0c */ /* 0x000fe4000c761270 */
[----:B-1----:R-:W-:Y:S01]  /*3c000*/  IADD3 R68, P5, PT, R76, R3, RZ ;  /* 0x000000034c447210 */ /* 0x002fe20007fbe0ff */
[----:B------:R-:W-:Y:S02]  /*3c010*/  VIADD R77, R75, UR5 ;  /* 0x000000054b4d7c36 */ /* 0x000fe40008000000 */
[----:B------:R-:W-:Y:S01]  /*3c020*/  VIADD R84, R0, 0xaf ;  /* 0x000000af00547836 */ /* 0x000fe20000000000 */
[----:B------:R-:W-:-:S02]  /*3c030*/  LEA.HI.X.SX32 R69, R76, R2, 0x1, P5 ;  /* 0x000000024c457211 */ /* 0x000fc400028f0eff */
[----:B------:R-:W-:Y:S01]  /*3c040*/  ISETP.LT.AND P4, PT, R88, UR34, !P0 ;  /* 0x0000002258007c0c */ /* 0x000fe2000c781270 */
[----:B------:R-:W-:Y:S01]  /*3c050*/  VIADD R78, R77, UR5 ;  /* 0x000000054d4e7c36 */ /* 0x000fe20008000000 */
[----:B------:R-:W-:Y:S01]  /*3c060*/  ISETP.LT.AND P6, PT, R84, UR33, !P0 ;  /* 0x0000002154007c0c */ /* 0x000fe2000c7c1270 */
[----:B------:R1:W-:Y:S01]  /*3c070*/  @P2 STG.E.U8 desc[UR22][R68.64], R90 ;  /* 0x0000005a44002986 */ /* 0x0003e2000c101116 */
[----:B------:R-:W-:Y:S01]  /*3c080*/  VIADD R70, R0, 0xb1 ;  /* 0x000000b100467836 */ /* 0x000fe20000000000 */
[----:B------:R-:W0:Y:S01]  /*3c090*/  LDCU UR33, c[0x0][0x39c] ;  /* 0x00007380ff2177ac */ /* 0x000e220008000800 */
[----:B------:R-:W0:Y:S01]  /*3c0a0*/  LDCU UR28, c[0x0][0x3b8] ;  /* 0x00007700ff1c77ac */ /* 0x000e220008000800 */
[----:B------:R-:W0:Y:S01]  /*3c0b0*/  LDCU UR27, c[0x0][0x3b8] ;  /* 0x00007700ff1b77ac */ /* 0x000e220008000800 */
[C---:B-1----:R-:W-:Y:S01]  /*3c0c0*/  IADD3 R68, P2, PT, R75.reuse, R3, RZ ;  /* 0x000000034b447210 */ /* 0x042fe20007f5e0ff */
[----:B------:R-:W1:Y:S03]  /*3c0d0*/  LDCU UR34, c[0x0][0x3b8] ;  /* 0x00007700ff2277ac */ /* 0x000e660008000800 */
[----:B------:R-:W-:-:S05]  /*3c0e0*/  LEA.HI.X.SX32 R69, R75, R2, 0x1, P2 ;  /* 0x000000024b457211 */ /* 0x000fca00010f0eff */
[----:B------:R0:W-:Y:S02]  /*3c0f0*/  @P1 STG.E.U8 desc[UR22][R68.64], R93 ;  /* 0x0000005d44001986 */ /* 0x0001e4000c101116 */
[----:B0-----:R-:W-:-:S04]  /*3c100*/  IADD3 R68, P1, PT, R77, R3, RZ ;  /* 0x000000034d447210 */ /* 0x001fc80007f3e0ff */
[----:B------:R-:W-:-:S05]  /*3c110*/  LEA.HI.X.SX32 R69, R77, R2, 0x1, P1 ;  /* 0x000000024d457211 */ /* 0x000fca00008f0eff */
[----:B------:R0:W-:Y:S02]  /*3c120*/  @P3 STG.E.U8 desc[UR22][R68.64], R4 ;  /* 0x0000000444003986 */ /* 0x0001e4000c101116 */
[----:B0-----:R-:W-:Y:S02]  /*3c130*/  PRMT R69, R4, 0x9910, RZ ;  /* 0x0000991004457816 */ /* 0x001fe400000000ff */
[----:B------:R-:W-:-:S03]  /*3c140*/  IADD3 R68, P3, PT, R78, R3, RZ ;  /* 0x000000034e447210 */ /* 0x000fc60007f7e0ff */
[----:B------:R-:W-:Y:S01]  /*3c150*/  IMAD.MOV.U32 R4, RZ, RZ, R69 ;  /* 0x000000ffff047224 */ /* 0x000fe200078e0045 */
[----:B------:R-:W-:-:S04]  /*3c160*/  LEA.HI.X.SX32 R69, R78, R2, 0x1, P3 ;  /* 0x000000024e457211 */ /* 0x000fc800018f0eff */
[----:B------:R-:W-:-:S05]  /*3c170*/  SHF.R.S32.HI R4, RZ, 0x8, R4 ;  /* 0x00000008ff047819 */ /* 0x000fca0000011404 */
[----:B------:R0:W-:Y:S04]  /*3c180*/  @P6 STG.E.U8 desc[UR22][R68.64], R4 ;  /* 0x0000000444006986 */ /* 0x0001e8000c101116 */
[----:B0-----:R-:W2:Y:S04]  /*3c190*/  LDL.LU R4, [R1+0x4c8] ;  /* 0x0004c80001047983 */ /* 0x001ea80000300800 */
[----:B------:R-:W2:Y:S01]  /*3c1a0*/  LDL.LU R5, [R1+0x4cc] ;  /* 0x0004cc0001057983 */ /* 0x000ea20000300800 */
[----:B------:R-:W-:Y:S01]  /*3c1b0*/  VIADD R72, R78, UR5 ;  /* 0x000000054e487c36 */ /* 0x000fe20008000000 */
[----:B------:R-:W-:-:S02]  /*3c1c0*/  ISETP.LT.AND P5, PT, R70, UR35, !P0 ;  /* 0x0000002346007c0c */ /* 0x000fc4000c7a1270 */
[----:B------:R-:W3:Y:S01]  /*3c1d0*/  LDL.LU R11, [R1+0x4d0] ;  /* 0x0004d000010b7983 */ /* 0x000ee20000300800 */
[C---:B------:R-:W-:Y:S01]  /*3c1e0*/  VIADD R80, R72.reuse, UR5 ;  /* 0x0000000548507c36 */ /* 0x040fe20008000000 */
[----:B------:R-:W-:Y:S01]  /*3c1f0*/  IADD3 R68, P6, PT, R72, R3, RZ ;  /* 0x0000000348447210 */ /* 0x000fe20007fde0ff */
[----:B------:R-:W-:Y:S01]  /*3c200*/  VIADD R70, R0, 0xb2 ;  /* 0x000000b200467836 */ /* 0x000fe20000000000 */
[----:B------:R-:W0:Y:S01]  /*3c210*/  LDCU UR35, c[0x0][0x3b8] ;  /* 0x00007700ff2377ac */ /* 0x000e220008000800 */
        /* <DEDUP_REMOVED lines=26> */
[----:B------:R-:W-:-:S03]  /*3c3c0*/  LEA.HI.X.SX32 R69, R72, R2, 0x1, P6 ;  /* 0x0000000248457211 */ /* 0x000fc600030f0eff */
[----:B------:R-:W-:-:S04]  /*3c3d0*/  VIADD R13, R8, UR5 ;  /* 0x00000005080d7c36 */ /* 0x000fc80008000000 */
[----:B------:R-:W-:Y:S01]  /*3c3e0*/  VIADD R72, R13, UR5 ;  /* 0x000000050d487c36 */ /* 0x000fe20008000000 */
[----:B------:R0:W-:Y:S03]  /*3c3f0*/  @P4 STG.E.U8 desc[UR22][R68.64], R6 ;  /* 0x0000000644004986 */ /* 0x0001e6000c101116 */
[----:B------:R-:W-:-:S04]  /*3c400*/  VIADD R12, R72, UR5 ;  /* 0x00000005480c7c36 */ /* 0x000fc80008000000 */
[----:B------:R-:W-:Y:S01]  /*3c410*/  VIADD R21, R12, UR5 ;  /* 0x000000050c157c36 */ /* 0x000fe20008000000 */
[----:B0-----:R-:W-:-:S03]  /*3c420*/  PRMT R69, R6, 0x9910, RZ ;  /* 0x0000991006457816 */ /* 0x001fc600000000ff */
[----:B------:R-:W-:Y:S01]  /*3c430*/  VIADD R20, R21, UR5 ;  /* 0x0000000515147c36 */ /* 0x000fe20008000000 */
[----:B------:R-:W-:Y:S01]  /*3c440*/  IADD3 R68, P4, PT, R80, R3, RZ ;  /* 0x0000000350447210 */ /* 0x000fe20007f9e0ff */
[----:B------:R-:W-:-:S03]  /*3c450*/  IMAD.MOV.U32 R6, RZ, RZ, R69 ;  /* 0x000000ffff067224 */ /* 0x000fc600078e0045 */
[----:B------:R-:W-:Y:S01]  /*3c460*/  LEA.HI.X.SX32 R69, R80, R2, 0x1, P4 ;  /* 0x0000000250457211 */ /* 0x000fe200020f0eff */
[----:B------:R-:W-:Y:S01]  /*3c470*/  VIADD R60, R20, UR5 ;  /* 0x00000005143c7c36 */ /* 0x000fe20008000000 */
[----:B------:R-:W-:-:S03]  /*3c480*/  SHF.R.S32.HI R80, RZ, 0x8, R6 ;  /* 0x00000008ff507819 */ /* 0x000fc60000011406 */
[----:B------:R-:W-:Y:S01]  /*3c490*/  VIADD R57, R60, UR5 ;  /* 0x000000053c397c36 */ /* 0x000fe20008000000 */
[----:B------:R-:W3:Y:S04]  /*3c4a0*/  LDL.LU R6, [R1+0x4d4] ;  /* 0x0004d40001067983 */ /* 0x000ee80000300800 */
[----:B------:R0:W-:Y:S01]  /*3c4b0*/  @P5 STG.E.U8 desc[UR22][R68.64], R80 ;  /* 0x0000005044005986 */ /* 0x0001e2000c101116 */
[----:B------:R-:W-:Y:S01]  /*3c4c0*/  VIADD R56, R57, UR5 ;  /* 0x0000000539387c36 */ /* 0x000fe20008000000 */
[----:B0-----:R-:W-:-:S04]  /*3c4d0*/  IADD3 R68, P5, PT, R79, R3, RZ ;  /* 0x000000034f447210 */ /* 0x001fc80007fbe0ff */
[----:B------:R-:W-:Y:S02]  /*3c4e0*/  LEA.HI.X.SX32 R69, R79, R2, 0x1, P5 ;  /* 0x000000024f457211 */ /* 0x000fe400028f0eff */
[----:B--2---:R-:W-:Y:S01]  /*3c4f0*/  F2FP.SATFINITE.E4M3.F32.PACK_AB_MERGE_C R79, R5, R4, RZ ;  /* 0x00000004054f723e */ /* 0x004fe200048070ff */
[----:B------:R-:W-:-:S05]  /*3c500*/  VIADD R4, R56, UR5 ;  /* 0x0000000538047c36 */ /* 0x000fca0008000000 */
[----:B------:R0:W-:Y:S02]  /*3c510*/  STL [R1+0x54c], R4 ;  /* 0x00054c0401007387 */ /* 0x0001e40000100800 */
[----:B0-----:R-:W-:-:S05]  /*3c520*/  VIADD R4, R4, UR5 ;  /* 0x0000000504047c36 */ /* 0x001fca0008000000 */
[----:B------:R0:W-:Y:S02]  /*3c530*/  STL [R1+0x540], R4 ;  /* 0x0005400401007387 */ /* 0x0001e40000100800 */
[----:B0-----:R-:W-:-:S05]  /*3c540*/  VIADD R4, R4, UR5 ;  /* 0x0000000504047c36 */ /* 0x001fca0008000000 */
[----:B------:R0:W-:Y:S02]  /*3c550*/  STL [R1+0x544], R4 ;  /* 0x0005440401007387 */ /* 0x0001e40000100800 */
[----:B0-----:R-:W-:-:S05]  /*3c560*/  VIADD R4, R4, UR5 ;  /* 0x0000000504047c36 */ /* 0x001fca0008000000 */
[----:B------:R0:W-:Y:S04]  /*3c570*/  STL [R1+0x53c], R4 ;  /* 0x00053c0401007387 */ /* 0x0001e80000100800 */
[----:B------:R-:W2:Y:S04]  /*3c580*/  LDL.LU R7, [R1+0x4d8] ;  /* 0x0004d80001077983 */ /* 0x000ea80000300800 */
[----:B------:R-:W2:Y:S01]  /*3c590*/  LDL.LU R5, [R1+0x4dc] ;  /* 0x0004dc0001057983 */ /* 0x000ea20000300800 */
[----:B0-----:R-:W-:Y:S01]  /*3c5a0*/  VIADD R4, R4, UR5 ;  /* 0x0000000504047c36 */ /* 0x001fe20008000000 */
[----:B------:R-:W-:-:S04]  /*3c5b0*/  ISETP.LT.AND P2, PT, R70, UR36, !P0 ;  /* 0x0000002446007c0c */ /* 0x000fc8000c741270 */
[----:B------:R0:W-:Y:S01]  /*3c5c0*/  STL [R1+0x538], R4 ;  /* 0x0005380401007387 */ /* 0x0001e20000100800 */
[----:B------:R-:W-:Y:S01]  /*3c5d0*/  VIADD R70, R0, 0xb3 ;  /* 0x000000b300467836 */ /* 0x000fe20000000000 */
[----:B------:R-:W1:Y:S01]  /*3c5e0*/  LDCU UR36, c[0x0][0x3b8] ;  /* 0x00007700ff2477ac */ /* 0x000e620008000800 */
[----:B0-----:R-:W-:-:S05]  /*3c5f0*/  VIADD R4, R4, UR5 ;  /* 0x0000000504047c36 */ /* 0x001fca0008000000 */
[----:B------:R0:W-:Y:S01]  /*3c600*/  STL [R1+0x534], R4 ;  /* 0x0005340401007387 */ /* 0x0001e20000100800 */
[----:B------:R-:W-:Y:S01]  /*3c610*/  ISETP.LT.AND P1, PT, R70, UR37, !P0 ;  /* 0x0000002546007c0c */ /* 0x000fe2000c721270 */
[----:B0-----:R-:W-:Y:S02]  /*3c620*/  VIADD R4, R4, UR5 ;  /* 0x0000000504047c36 */ /* 0x001fe40008000000 */
[----:B------:R0:W-:Y:S01]  /*3c630*/  @P2 STG.E.U8 desc[UR22][R68.64], R79 ;  /* 0x0000004f44002986 */ /* 0x0001e2000c101116 */
[----:B------:R-:W-:Y:S01]  /*3c640*/  VIADD R70, R0, 0xb4 ;  /* 0x000000b400467836 */ /* 0x000fe20000000000 */
[----:B------:R-:W1:Y:S02]  /*3c650*/  LDCU UR37, c[0x0][0x3b8] ;  /* 0x00007700ff2577ac */ /* 0x000e640008000800 */
[----:B------:R4:W-:Y:S01]  /*3c660*/  STL [R1+0x530], R4 ;  /* 0x0005300401007387 */ /* 0x0009e20000100800 */
[----:B0-----:R-:W-:Y:S01]  /*3c670*/  IADD3 R68, P2, PT, R71, R3, RZ ;  /* 0x0000000347447210 */ /* 0x001fe20007f5e0ff */
[----:B----4-:R-:W-:Y:S01]  /*3c680*/  VIADD R4, R4, UR5 ;  /* 0x0000000504047c36 */ /* 0x010fe20008000000 */
[----:B------:R-:W-:-:S02]  /*3c690*/  PRMT R79, R79, 0x9910, RZ ;  /* 0x000099104f4f7816 */ /* 0x000fc400000000ff */
[----:B------:R-:W-:Y:S02]  /*3c6a0*/  LEA.HI.X.SX32 R69, R71, R2, 0x1, P2 ;  /* 0x0000000247457211 */ /* 0x000fe400010f0eff */
[----:B------:R0:W-:Y:S01]  /*3c6b0*/  STL [R1+0x524], R4 ;  /* 0x0005240401007387 */ /* 0x0001e20000100800 */
[----:B------:R-:W-:Y:S02]  /*3c6c0*/  SHF.R.S32.HI R71, RZ, 0x8, R79 ;  /* 0x00000008ff477819 */ /* 0x000fe4000001144f */
[----:B------:R-:W-:Y:S01]  /*3c6d0*/  ISETP.LT.AND P3, PT, R70, UR38, !P0 ;  /* 0x0000002646007c0c */ /* 0x000fe2000c761270 */
[----:B0-----:R-:W-:Y:S02]  /*3c6e0*/  VIADD R4, R4, UR5 ;  /* 0x0000000504047c36 */ /* 0x001fe40008000000 */
[----:B------:R0:W-:Y:S01]  /*3c6f0*/  @P1 STG.E.U8 desc[UR22][R68.64], R71 ;  /* 0x0000004744001986 */ /* 0x0001e2000c101116 */
[----:B------:R-:W-:Y:S01]  /*3c700*/  VIADD R70, R0, 0xb5 ;  /* 0x000000b500467836 */ /* 0x000fe20000000000 */
[----:B------:R-:W4:Y:S02]  /*3c710*/  LDCU UR38, c[0x0][0x3b8] ;  /* 0x00007700ff2677ac */ /* 0x000f240008000800 */
[----:B------:R1:W-:Y:S02]  /*3c720*/  STL [R1+0x52c], R4 ;  /* 0x00052c0401007387 */ /* 0x0003e40000100800 */
[----:B------:R-:W-:-:S02]  /*3c730*/  ISETP.LT.AND P6, PT, R70, UR39, !P0 ;  /* 0x0000002746007c0c */ /* 0x000fc4000c7c1270 */
[C---:B0-----:R-:W-:Y:S01]  /*3c740*/  IADD3 R68, P1, PT, R81.reuse, R3, RZ ;  /* 0x0000000351447210 */ /* 0x041fe20007f3e0ff */
[----:B-1----:R-:W-:Y:S01]  /*3c750*/  VIADD R4, R4, UR5 ;  /* 0x0000000504047c36 */ /* 0x002fe20008000000 */
[----:B------:R-:W0:Y:S02]  /*3c760*/  LDCU UR39, c[0x0][0x3b8] ;  /* 0x00007700ff2777ac */ /* 0x000e240008000800 */
[----:B------:R-:W-:Y:S02]  /*3c770*/  LEA.HI.X.SX32 R69, R81, R2, 0x1, P1 ;  /* 0x0000000251457211 */ /* 0x000fe400008f0eff */
[----:B------:R1:W-:Y:S01]  /*3c780*/  STL [R1+0x520], R4 ;  /* 0x0005200401007387 */ /* 0x0003e20000100800 */
[----:B---3--:R-:W-:-:S05]  /*3c790*/  F2FP.SATFINITE.E4M3.F32.PACK_AB_MERGE_C R71, R6, R11, RZ ;  /* 0x0000000b0647723e */ /* 0x008fca00048070ff */
[----:B------:R3:W-:Y:S01]  /*3c7a0*/  @P3 STG.E.U8 desc[UR22][R68.64], R71 ;  /* 0x0000004744003986 */ /* 0x0007e2000c101116 */
[----:B-1----:R-:W-:-:S05]  /*3c7b0*/  VIADD R4, R4, UR5 ;  /* 0x0000000504047c36 */ /* 0x002fca0008000000 */
[----:B------:R1:W-:Y:S01]  /*3c7c0*/  STL [R1+0x528], R4 ;  /* 0x0005280401007387 */ /* 0x0003e20000100800 */
[----:B---3--:R-:W-:-:S03]  /*3c7d0*/  PRMT R71, R71, 0x9910, RZ ;  /* 0x0000991047477816 */ /* 0x008fc600000000ff */
[----:B------:R-:W3:Y:S01]  /*3c7e0*/  LDL.LU R17, [R1+0x4e0] ;  /* 0x0004e00001117983 */ /* 0x000ee20000300800 */
[----:B------:R-:W-:Y:S02]  /*3c7f0*/  IADD3 R68, P3, PT, R74, R3, RZ ;  /* 0x000000034a447210 */ /* 0x000fe40007f7e0ff */
[----:B------:R-:W-:Y:S01]  /*3c800*/  SHF.R.S32.HI R71, RZ, 0x8, R71 ;  /* 0x00000008ff477819 */ /* 0x000fe20000011447 */
[----:B------:R-:W3:Y:S01]  /*3c810*/  LDL.LU R15, [R1+0x4e4] ;  /* 0x0004e400010f7983 */ /* 0x000ee20000300800 */
[----:B-1----:R-:W-:Y:S01]  /*3c820*/  VIADD R4, R4, UR5 ;  /* 0x0000000504047c36 */ /* 0x002fe20008000000 */
[----:B------:R-:W-:-:S04]  /*3c830*/  LEA.HI.X.SX32 R69, R74, R2, 0x1, P3 ;  /* 0x000000024a457211 */ /* 0x000fc800018f0eff */
[----:B------:R1:W-:Y:S04]  /*3c840*/  STL [R1+0x51c], R4 ;  /* 0x00051c0401007387 */ /* 0x0003e80000100800 */
[----:B------:R2:W-:Y:S01]  /*3c850*/  @P6 STG.E.U8 desc[UR22][R68.64], R71 ;  /* 0x0000004744006986 */ /* 0x0005e2000c101116 */
[----:B-1----:R-:W-:-:S05]  /*3c860*/  VIADD R4, R4, UR5 ;  /* 0x0000000504047c36 */ /* 0x002fca0008000000 */
[----:B------:R1:W-:Y:S01]  /*3c870*/  STL [R1+0x518], R4 ;  /* 0x0005180401007387 */ /* 0x0003e20000100800 */
[----:B--2---:R-:W-:Y:S01]  /*3c880*/  F2FP.SATFINITE.E4M3.F32.PACK_AB_MERGE_C R71, R5, R7, RZ ;  /* 0x000000070547723e */ /* 0x004fe200048070ff */
[----:B------:R-:W-:-:S04]  /*3c890*/  VIADD R5, R4, UR5 ;  /* 0x0000000504057c36 */ /* 0x000fc80008000000 */
[----:B-1----:R-:W-:-:S04]  /*3c8a0*/  VIADD R4, R5, UR5 ;  /* 0x0000000505047c36 */ /* 0x002fc80008000000 */
[----:B------:R-:W-:-:S05]  /*3c8b0*/  VIADD R6, R4, UR5 ;  /* 0x0000000504067c36 */ /* 0x000fca0008000000 */
[----:B------:R1:W-:Y:S02]  /*3c8c0*/  STL [R1+0x50c], R6 ;  /* 0x00050c0601007387 */ /* 0x0003e40000100800 */
[----:B-1----:R-:W-:-:S05]  /*3c8d0*/  VIADD R6, R6, UR5 ;  /* 0x0000000506067c36 */ /* 0x002fca0008000000 */
[----:B------:R1:W-:Y:S02]  /*3c8e0*/  STL [R1+0x508], R6 ;  /* 0x0005080601007387 */ /* 0x0003e40000100800 */
[----:B-1----:R-:W-:-:S04]  /*3c8f0*/  VIADD R6, R6, UR5 ;  /* 0x0000000506067c36 */ /* 0x002fc80008000000 */
[----:B------:R-:W-:Y:S01]  /*3c900*/  VIADD R14, R6, UR5 ;  /* 0x00000005060e7c36 */ /* 0x000fe20008000000 */
[----:B------:R1:W-:Y:S04]  /*3c910*/  STL [R1+0x504], R6 ;  /* 0x0005040601007387 */ /* 0x0003e80000100800 */
[----:B------:R-:W2:Y:S04]  /*3c920*/  LDL.LU R10, [R1+0x4e8] ;  /* 0x0004e800010a7983 */ /* 0x000ea80000300800 */
[----:B------:R-:W2:Y:S04]  /*3c930*/  LDL.LU R11, [R1+0x4ec] ;  /* 0x0004ec00010b7983 */ /* 0x000ea80000300800 */
[----:B-1----:R-:W2:Y:S04]  /*3c940*/  LDL.LU R6, [R1+0x4f0] ;  /* 0x0004f00001067983 */ /* 0x002ea80000300800 */
[----:B------:R1:W-:Y:S04]  /*3c950*/  STL [R1+0x500], R14 ;  /* 0x0005000e01007387 */ /* 0x0003e80000100800 */
[----:B------:R-:W2:Y:S01]  /*3c960*/  LDL.LU R7, [R1+0x4f4] ;  /* 0x0004f40001077983 */ /* 0x000ea20000300800 */
[----:B-1----:R-:W-:-:S05]  /*3c970*/  VIADD R14, R14, UR5 ;  /* 0x000000050e0e7c36 */ /* 0x002fca0008000000 */
[----:B------:R1:W-:Y:S02]  /*3c980*/  STL [R1+0x4dc], R14 ;  /* 0x0004dc0e01007387 */ /* 0x0003e40000100800 */
[----:B-1----:R-:W-:-:S05]  /*3c990*/  VIADD R14, R14, UR5 ;  /* 0x000000050e0e7c36 */ /* 0x002fca0008000000 */
[----:B------:R1:W-:Y:S02]  /*3c9a0*/  STL [R1+0x4e0], R14 ;  /* 0x0004e00e01007387 */ /* 0x0003e40000100800 */
[----:B-1----:R-:W-:-:S05]  /*3c9b0*/  VIADD R14, R14, UR5 ;  /* 0x000000050e0e7c36 */ /* 0x002fca0008000000 */
[----:B------:R1:W-:Y:S04]  /*3c9c0*/  STL [R1+0x4d4], R14 ;  /* 0x0004d40e01007387 */ /* 0x0003e80000100800 */
[----:B------:R-:W-:Y:S01]  /*3c9d0*/  STL.64 [R1+0xe10], R4 ;  /* 0x000e100401007387 */ /* 0x000fe20000100a00 */
[----:B-1----:R-:W-:-:S05]  /*3c9e0*/  VIADD R14, R14, UR5 ;  /* 0x000000050e0e7c36 */ /* 0x002fca0008000000 */
[----:B------:R1:W-:Y:S02]  /*3c9f0*/  STL [R1+0x4d8], R14 ;  /* 0x0004d80e01007387 */ /* 0x0003e40000100800 */
[----:B-1----:R-:W-:-:S04]  /*3ca00*/  VIADD R14, R14, UR5 ;  /* 0x000000050e0e7c36 */ /* 0x002fc80008000000 */
[----:B------:R-:W-:Y:S01]  /*3ca10*/  VIADD R4, R14, UR5 ;  /* 0x000000050e047c36 */ /* 0x000fe20008000000 */
[----:B------:R-:W-:Y:S04]  /*3ca20*/  STL [R1+0x4d0], R14 ;  /* 0x0004d00e01007387 */ /* 0x000fe80000100800 */
[----:B------:R1:W-:Y:S02]  /*3ca30*/  STL [R1+0x4cc], R4 ;  /* 0x0004cc0401007387 */ /* 0x0003e40000100800 */
[----:B-1----:R-:W-:-:S05]  /*3ca40*/  VIADD R4, R4, UR5 ;  /* 0x0000000504047c36 */ /* 0x002fca0008000000 */
[----:B------:R-:W-:Y:S01]  /*3ca50*/  STL [R1+0x4c8], R4 ;  /* 0x0004c80401007387 */ /* 0x000fe20000100800 */
[----:B------:R-:W-:Y:S01]  /*3ca60*/  VIADD R70, R0, 0xb6 ;  /* 0x000000b600467836 */ /* 0x000fe20000000000 */
[----:B--2---:R-:W-:Y:S02]  /*3ca70*/  F2FP.SATFINITE.E4M3.F32.PACK_AB_MERGE_C R79, R7, R6, RZ ;  /* 0x00000006074f723e */ /* 0x004fe400048070ff */
[----:B------:R-:W2:Y:S04]  /*3ca80*/  LDL.LU R6, [R1+0x4f8] ;  /* 0x0004f80001067983 */ /* 0x000ea80000300800 */
[----:B------:R-:W2:Y:S01]  /*3ca90*/  LDL.LU R7, [R1+0x4fc] ;  /* 0x0004fc0001077983 */ /* 0x000ea20000300800 */
[----:B------:R-:W-:Y:S01]  /*3caa0*/  ISETP.LT.AND P4, PT, R70, UR40, !P0 ;  /* 0x0000002846007c0c */ /* 0x000fe2000c781270 */
[----:B------:R-:W-:Y:S01]  /*3cab0*/  VIADD R70, R0, 0xb7 ;  /* 0x000000b700467836 */ /* 0x000fe20000000000 */
[C---:B------:R-:W-:Y:S01]  /*3cac0*/  IADD3 R68, P6, PT, R83.reuse, R3, RZ ;  /* 0x0000000353447210 */ /* 0x040fe20007fde0ff */
[----:B------:R-:W-:Y:S01]  /*3cad0*/  VIADD R67, R4, UR5 ;  /* 0x0000000504437c36 */ /* 0x000fe20008000000 */
[----:B------:R-:W1:Y:S02]  /*3cae0*/  LDCU UR40, c[0x0][0x3b8] ;  /* 0x00007700ff2877ac */ /* 0x000e640008000800 */
[----:B------:R-:W-:Y:S01]  /*3caf0*/  ISETP.LT.AND P5, PT, R70, UR50, !P0 ;  /* 0x0000003246007c0c */ /* 0x000fe2000c7a1270 */
[C---:B------:R-:W-:Y:S01]  /*3cb00*/  VIADD R70, R0.reuse, 0xb8 ;  /* 0x000000b800467836 */ /* 0x040fe20000000000 */
[----:B------:R-:W-:Y:S01]  /*3cb10*/  LEA.HI.X.SX32 R69, R83, R2, 0x1, P6 ;  /* 0x0000000253457211 */ /* 0x000fe200030f0eff */
[----:B------:R-:W-:Y:S01]  /*3cb20*/  VIADD R5, R0, 0xc3 ;  /* 0x000000c300057836 */ /* 0x000fe20000000000 */
[----:B------:R-:W0:Y:S02]  /*3cb30*/  LDCU UR50, c[0x0][0x3b8] ;  /* 0x00007700ff3277ac */ /* 0x000e240008000800 */
[----:B------:R-:W-:Y:S01]  /*3cb40*/  ISETP.LT.AND P2, PT, R70, UR51, !P0 ;  /* 0x0000003346007c0c */ /* 0x000fe2000c741270 */
[----:B------:R-:W-:Y:S01]  /*3cb50*/  VIADD R70, R0, 0xb9 ;  /* 0x000000b900467836 */ /* 0x000fe20000000000 */
[----:B------:R1:W-:Y:S01]  /*3cb60*/  @P4 STG.E.U8 desc[UR22][R68.64], R71 ;  /* 0x0000004744004986 */ /* 0x0003e2000c101116 */
[----:B------:R-:W-:Y:S01]  /*3cb70*/  VIADD R66, R67, UR5 ;  /* 0x0000000543427c36 */ /* 0x000fe20008000000 */
[----:B------:R-:W0:Y:S02]  /*3cb80*/  LDCU UR51, c[0x0][0x3b8] ;  /* 0x00007700ff3377ac */ /* 0x000e240008000800 */
[----:B------:R-:W-:Y:S01]  /*3cb90*/  ISETP.LT.AND P1, PT, R70, UR52, !P0 ;  /* 0x0000003446007c0c */ /* 0x000fe2000c721270 */
[----:B------:R-:W-:Y:S01]  /*3cba0*/  VIADD R70, R0, 0xba ;  /* 0x000000ba00467836 */ /* 0x000fe20000000000 */
[----:B------:R-:W0:Y:S01]  /*3cbb0*/  LDCU UR52, c[0x0][0x3b8] ;  /* 0x00007700ff3477ac */ /* 0x000e220008000800 */
[----:B-1----:R-:W-:-:S02]  /*3cbc0*/  PRMT R71, R71, 0x9910, RZ ;  /* 0x0000991047477816 */ /* 0x002fc400000000ff */
[CC--:B------:R-:W-:Y:S02]  /*3cbd0*/  IADD3 R68, P4, PT, R82.reuse, R3.reuse, RZ ;  /* 0x0000000352447210 */ /* 0x0c0fe40007f9e0ff */
[----:B------:R-:W-:Y:S02]  /*3cbe0*/  SHF.R.S32.HI R71, RZ, 0x8, R71 ;  /* 0x00000008ff477819 */ /* 0x000fe40000011447 */
[----:B------:R-:W-:Y:S02]  /*3cbf0*/  LEA.HI.X.SX32 R69, R82, R2, 0x1, P4 ;  /* 0x0000000252457211 */ /* 0x000fe400020f0eff */
[----:B------:R-:W-:Y:S01]  /*3cc00*/  ISETP.LT.AND P3, PT, R70, UR16, !P0 ;  /* 0x0000001046007c0c */ /* 0x000fe2000c761270 */
[----:B------:R-:W-:Y:S01]  /*3cc10*/  VIADD R70, R0, 0xbb ;  /* 0x000000bb00467836 */ /* 0x000fe20000000000 */
[----:B------:R-:W1:Y:S01]  /*3cc20*/  LDCU UR16, c[0x0][0x3b8] ;  /* 0x00007700ff1077ac */ /* 0x000e620008000800 */
[----:B------:R0:W-:Y:S03]  /*3cc30*/  @P5 STG.E.U8 desc[UR22][R68.64], R71 ;  /* 0x0000004744005986 */ /* 0x0001e6000c101116 */
[----:B------:R-:W-:Y:S01]  /*3cc40*/  ISETP.LT.AND P6, PT, R70, UR15, !P0 ;  /* 0x0000000f46007c0c */ /* 0x000fe2000c7c1270 */
[----:B------:R-:W-:Y:S01]  /*3cc50*/  VIADD R70, R0, 0xbc ;  /* 0x000000bc00467836 */ /* 0x000fe20000000000 */
[----:B------:R-:W1:Y:S01]  /*3cc60*/  LDCU UR15, c[0x0][0x3b8] ;  /* 0x00007700ff0f77ac */ /* 0x000e620008000800 */
[----:B0-----:R-:W-:-:S02]  /*3cc70*/  IADD3 R68, P5, PT, R85, R3, RZ ;  /* 0x0000000355447210 */ /* 0x001fc40007fbe0ff */
[----:B---3--:R-:W-:Y:S02]  /*3cc80*/  F2FP.SATFINITE.E4M3.F32.PACK_AB_MERGE_C R71, R15, R17, RZ ;  /* 0x000000110f47723e */ /* 0x008fe400048070ff */
[----:B------:R-:W-:Y:S02]  /*3cc90*/  LEA.HI.X.SX32 R69, R85, R2, 0x1, P5 ;  /* 0x0000000255457211 */ /* 0x000fe400028f0eff */
[----:B------:R-:W-:Y:S01]  /*3cca0*/  ISETP.LT.AND P4, PT, R70, UR14, !P0 ;  /* 0x0000000e46007c0c */ /* 0x000fe2000c781270 */
[----:B------:R-:W-:Y:S01]  /*3ccb0*/  VIADD R70, R0, 0xbd ;  /* 0x000000bd00467836 */ /* 0x000fe20000000000 */
[----:B------:R-:W0:Y:S01]  /*3ccc0*/  LDCU UR14, c[0x0][0x39c] ;  /* 0x00007380ff0e77ac */ /* 0x000e220008000800 */
[----:B------:R3:W-:Y:S03]  /*3ccd0*/  @P2 STG.E.U8 desc[UR22][R68.64], R71 ;  /* 0x0000004744002986 */ /* 0x0007e6000c101116 */
[----:B------:R-:W-:Y:S01]  /*3cce0*/  ISETP.LT.AND P5, PT, R70, UR11, !P0 ;  /* 0x0000000b46007c0c */ /* 0x000fe2000c7a1270 */
[----:B------:R-:W-:Y:S01]  /*3ccf0*/  VIADD R70, R0, 0xbe ;  /* 0x000000be00467836 */ /* 0x000fe20000000000 */
[----:B------:R-:W0:Y:S01]  /*3cd00*/  LDCU UR11, c[0x0][0x3b8] ;  /* 0x00007700ff0b77ac */ /* 0x000e220008000800 */
[----:B---3--:R-:W-:-:S02]  /*3cd10*/  PRMT R71, R71, 0x9910, RZ ;  /* 0x0000991047477816 */ /* 0x008fc400000000ff */
[CC--:B------:R-:W-:Y:S02]  /*3cd20*/  IADD3 R68, P2, PT, R84.reuse, R3.reuse, RZ ;  /* 0x0000000354447210 */ /* 0x0c0fe40007f5e0ff */
[----:B------:R-:W-:Y:S02]  /*3cd30*/  SHF.R.S32.HI R71, RZ, 0x8, R71 ;  /* 0x00000008ff477819 */ /* 0x000fe40000011447 */
[----:B------:R-:W-:Y:S02]  /*3cd40*/  LEA.HI.X.SX32 R69, R84, R2, 0x1, P2 ;  /* 0x0000000254457211 */ /* 0x000fe400010f0eff */
[----:B------:R-:W-:Y:S01]  /*3cd50*/  ISETP.LT.AND P2, PT, R70, UR9, !P0 ;  /* 0x0000000946007c0c */ /* 0x000fe2000c741270 */
[----:B------:R-:W-:Y:S01]  /*3cd60*/  VIADD R70, R0, 0x1ff ;  /* 0x000001ff00467836 */ /* 0x000fe20000000000 */
[----:B------:R-:W3:Y:S01]  /*3cd70*/  LDCU UR9, c[0x0][0x39c] ;  /* 0x00007380ff0977ac */ /* 0x000ee20008000800 */
[----:B------:R0:W-:Y:S02]  /*3cd80*/  @P1 STG.E.U8 desc[UR22][R68.64], R71 ;  /* 0x0000004744001986 */ /* 0x0001e4000c101116 */
[----:B0-----:R-:W-:-:S04]  /*3cd90*/  IADD3 R68, P1, PT, R73, R3, RZ ;  /* 0x0000000349447210 */ /* 0x001fc80007f3e0ff */
[----:B------:R-:W-:Y:S02]  /*3cda0*/  LEA.HI.X.SX32 R69, R73, R2, 0x1, P1 ;  /* 0x0000000249457211 */ /* 0x000fe400008f0eff */
[----:B------:R-:W-:Y:S01]  /*3cdb0*/  ISETP.LT.AND P1, PT, R70, UR4, !P0 ;  /* 0x0000000446007c0c */ /* 0x000fe2000c721270 */
[----:B------:R-:W0:Y:S01]  /*3cdc0*/  LDCU UR4, c[0x0][0x39c] ;  /* 0x00007380ff0477ac */ /* 0x000e220008000800 */
[----:B------:R-:W-:-:S04]  /*3cdd0*/  F2FP.SATFINITE.E4M3.F32.PACK_AB_MERGE_C R70, R11, R10, RZ ;  /* 0x0000000a0b46723e */ /* 0x000fc800048070ff */
[----:B------:R-:W-:Y:S01]  /*3cde0*/  PRMT R74, R70, 0x9910, RZ ;  /* 0x00009910464a7816 */ /* 0x000fe200000000ff */
[----:B------:R0:W-:Y:S01]  /*3cdf0*/  @P3 STG.E.U8 desc[UR22][R68.64], R70 ;  /* 0x0000004644003986 */ /* 0x0001e2000c101116 */
[----:B------:R-:W-:Y:S02]  /*3ce00*/  VIADD R73, R0, 0xbf ;  /* 0x000000bf00497836 */ /* 0x000fe40000000000 */
[----:B------:R-:W-:Y:S02]  /*3ce10*/  SHF.R.S32.HI R74, RZ, 0x8, R74 ;  /* 0x00000008ff4a7819 */ /* 0x000fe4000001144a */
[----:B0-----:R-:W-:-:S04]  /*3ce20*/  IADD3 R70, P3, PT, R86, R3, RZ ;  /* 0x0000000356467210 */ /* 0x001fc80007f7e0ff */
[----:B------:R-:W-:Y:S02]  /*3ce30*/  LEA.HI.X.SX32 R71, R86, R2, 0x1, P3 ;  /* 0x0000000256477211 */ /* 0x000fe400018f0eff */
[----:B------:R-:W-:-:S04]  /*3ce40*/  IADD3 R68, P3, PT, R87, R3, RZ ;  /* 0x0000000357447210 */ /* 0x000fc80007f7e0ff */
[----:B------:R-:W-:Y:S02]  /*3ce50*/  LEA.HI.X.SX32 R69, R87, R2, 0x1, P3 ;  /* 0x0000000257457211 */ /* 0x000fe400018f0eff */
[----:B------:R-:W-:Y:S01]  /*3ce60*/  ISETP.LT.AND P3, PT, R73, UR4, !P0 ;  /* 0x0000000449007c0c */ /* 0x000fe2000c761270 */
[----:B------:R-:W0:Y:S01]  /*3ce70*/  LDCU UR4, c[0x0][0x39c] ;  /* 0x00007380ff0477ac */ /* 0x000e220008000800 */
[----:B------:R1:W-:Y:S04]  /*3ce80*/  @P6 STG.E.U8 desc[UR22][R70.64], R74 ;  /* 0x0000004a46006986 */ /* 0x0003e8000c101116 */
[----:B------:R3:W-:Y:S01]  /*3ce90*/  @P4 STG.E.U8 desc[UR22][R68.64], R79 ;  /* 0x0000004f44004986 */ /* 0x0007e2000c101116 */
[----:B-1----:R-:W-:Y:S02]  /*3cea0*/  PRMT R71, R79, 0x9910, RZ ;  /* 0x000099104f477816 */ /* 0x002fe400000000ff */
[----:B---3--:R-:W-:-:S02]  /*3ceb0*/  IADD3 R68, P4, PT, R89, R3, RZ ;  /* 0x0000000359447210 */ /* 0x008fc40007f9e0ff */
[----:B------:R-:W-:Y:S02]  /*3cec0*/  SHF.R.S32.HI R71, RZ, 0x8, R71 ;  /* 0x00000008ff477819 */ /* 0x000fe40000011447 */
[----:B------:R-:W-:-:S05]  /*3ced0*/  LEA.HI.X.SX32 R69, R89, R2, 0x1, P4 ;  /* 0x0000000259457211 */ /* 0x000fca00020f0eff */
[----:B------:R1:W-:Y:S02]  /*3cee0*/  @P5 STG.E.U8 desc[UR22][R68.64], R71 ;  /* 0x0000004744005986 */ /* 0x0003e4000c101116 */
[----:B-1----:R-:W-:Y:S01]  /*3cef0*/  VIADD R69, R0, 0xc1 ;  /* 0x000000c100457836 */ /* 0x002fe20000000000 */
[----:B------:R-:W-:-:S04]  /*3cf00*/  IADD3 R68, P6, PT, R88, R3, RZ ;  /* 0x0000000358447210 */ /* 0x000fc80007fde0ff */
[----:B0-----:R-:W-:Y:S01]  /*3cf10*/  ISETP.LT.AND P5, PT, R69, UR4, !P0 ;  /* 0x0000000445007c0c */ /* 0x001fe2000c7a1270 */
[----:B------:R-:W-:Y:S01]  /*3cf20*/  VIADD R70, R0, 0xc0 ;  /* 0x000000c000467836 */ /* 0x000fe20000000000 */
[-C--:B------:R-:W-:Y:S01]  /*3cf30*/  LEA.HI.X.SX32 R69, R88, R2.reuse, 0x1, P6 ;  /* 0x0000000258457211 */ /* 0x080fe200030f0eff */
[----:B------:R-:W-:Y:S01]  /*3cf40*/  VIADD R65, R66, UR5 ;  /* 0x0000000542417c36 */ /* 0x000fe20008000000 */
[C---:B------:R-:W-:Y:S01]  /*3cf50*/  IADD3 R18, P6, PT, R76.reuse, R3, RZ ;  /* 0x000000034c127210 */ /* 0x040fe20007fde0ff */
[----:B------:R-:W0:Y:S03]  /*3cf60*/  LDCU UR4, c[0x0][0x3b8] ;  /* 0x00007700ff0477ac */ /* 0x000e260008000800 */
[----:B------:R-:W-:Y:S02]  /*3cf70*/  LEA.HI.X.SX32 R19, R76, R2, 0x1, P6 ;  /* 0x000000024c137211 */ /* 0x000fe400030f0eff */
[----:B--2---:R-:W-:-:S02]  /*3cf80*/  F2FP.SATFINITE.E4M3.F32.PACK_AB_MERGE_C R71, R7, R6, RZ ;  /* 0x000000060747723e */ /* 0x004fc400048070ff */
[----:B------:R-:W-:-:S03]  /*3cf90*/  IADD3 R6, P6, PT, R90, R3, RZ ;  /* 0x000000035a067210 */ /* 0x000fc60007fde0ff */
[----:B------:R1:W-:Y:S01]  /*3cfa0*/  @P2 STG.E.U8 desc[UR22][R68.64], R71 ;  /* 0x0000004744002986 */ /* 0x0003e2000c101116 */
[CC--:B------:R-:W-:Y:S02]  /*3cfb0*/  IADD3 R16, P2, PT, R91.reuse, R3.reuse, RZ ;  /* 0x000000035b107210 */ /* 0x0c0fe40007f5e0ff */
[-C--:B------:R-:W-:Y:S02]  /*3cfc0*/  LEA.HI.X.SX32 R7, R90, R2.reuse, 0x1, P6 ;  /* 0x000000025a077211 */ /* 0x080fe400030f0eff */
[-C--:B------:R-:W-:Y:S02]  /*3cfd0*/  LEA.HI.X.SX32 R17, R91, R2.reuse, 0x1, P2 ;  /* 0x000000025b117211 */ /* 0x080fe400010f0eff */
[CC--:B------:R-:W-:Y:S02]  /*3cfe0*/  IADD3 R10, P6, PT, R75.reuse, R3.reuse, RZ ;  /* 0x000000034b0a7210 */ /* 0x0c0fe40007fde0ff */
[----:B------:R-:W-:Y:S02]  /*3cff0*/  IADD3 R14, P2, PT, R92, R3, RZ ;  /* 0x000000035c0e7210 */ /* 0x000fe40007f5e0ff */
[----:B------:R-:W-:-:S02]  /*3d000*/  LEA.HI.X.SX32 R11, R75, R2, 0x1, P6 ;  /* 0x000000024b0b7211 */ /* 0x000fc400030f0eff */
[-C--:B------:R-:W-:Y:S02]  /*3d010*/  LEA.HI.X.SX32 R15, R92, R2.reuse, 0x1, P2 ;  /* 0x000000025c0f7211 */ /* 0x080fe400010f0eff */
[CC--:B------:R-:W-:Y:S02]  /*3d020*/  IADD3 R90, P6, PT, R24.reuse, R3.reuse, RZ ;  /* 0x00000003185a7210 */ /* 0x0c0fe40007fde0ff */
[CC--:B------:R-:W-:Y:S02]  /*3d030*/  IADD3 R92, P2, PT, R93.reuse, R3.reuse, RZ ;  /* 0x000000035d5c7210 */ /* 0x0c0fe40007f5e0ff */
[-C--:B------:R-:W-:Y:S02]  /*3d040*/  LEA.HI.X.SX32 R91, R24, R2.reuse, 0x1, P6 ;  /* 0x00000002185b7211 */ /* 0x080fe400030f0eff */
[----:B------:R-:W-:Y:S02]  /*3d050*/  LEA.HI.X.SX32 R93, R93, R2, 0x1, P2 ;  /* 0x000000025d5d7211 */ /* 0x000fe400010f0eff */
[----:B------:R-:W-:-:S02]  /*3d060*/  IADD3 R86, P6, PT, R77, R3, RZ ;  /* 0x000000034d567210 */ /* 0x000fc40007fde0ff */
[-C--:B------:R-:W-:Y:S02]  /*3d070*/  IADD3 R88, P2, PT, R23, R3.reuse, RZ ;  /* 0x0000000317587210 */ /* 0x080fe40007f5e0ff */
[-C--:B------:R-:W-:Y:S02]  /*3d080*/  LEA.HI.X.SX32 R87, R77, R2.reuse, 0x1, P6 ;  /* 0x000000024d577211 */ /* 0x080fe400030f0eff */
[-C--:B------:R-:W-:Y:S02]  /*3d090*/  LEA.HI.X.SX32 R89, R23, R2.reuse, 0x1, P2 ;  /* 0x0000000217597211 */ /* 0x080fe400010f0eff */
[-C--:B------:R-:W-:Y:S02]  /*3d0a0*/  IADD3 R82, P6, PT, R78, R3.reuse, RZ ;  /* 0x000000034e527210 */ /* 0x080fe40007fde0ff */
[----:B------:R-:W-:Y:S02]  /*3d0b0*/  IADD3 R84, P2, PT, R22, R3, RZ ;  /* 0x0000000316547210 */ /* 0x000fe40007f5e0ff */
[----:B------:R-:W-:-:S02]  /*3d0c0*/  LEA.HI.X.SX32 R83, R78, R2, 0x1, P6 ;  /* 0x000000024e537211 */ /* 0x000fc400030f0eff */
[-C--:B------:R-:W-:Y:S02]  /*3d0d0*/  LEA.HI.X.SX32 R85, R22, R2.reuse, 0x1, P2 ;  /* 0x0000000216557211 */ /* 0x080fe400010f0eff */
[CC--:B------:R-:W-:Y:S02]  /*3d0e0*/  IADD3 R78, P6, PT, R8.reuse, R3.reuse, RZ ;  /* 0x00000003084e7210 */ /* 0x0c0fe40007fde0ff */
[CC--:B------:R-:W-:Y:S02]  /*3d0f0*/  IADD3 R80, P2, PT, R9.reuse, R3.reuse, RZ ;  /* 0x0000000309507210 */ /* 0x0c0fe40007f5e0ff */
[-C--:B------:R-:W-:Y:S02]  /*3d100*/  LEA.HI.X.SX32 R79, R8, R2.reuse, 0x1, P6 ;  /* 0x00000002084f7211 */ /* 0x080fe400030f0eff */
[----:B------:R-:W-:Y:S01]  /*3d110*/  LEA.HI.X.SX32 R81, R9, R2, 0x1, P2 ;  /* 0x0000000209517211 */ /* 0x000fe200010f0eff */
[----:B------:R-:W2:Y:S04]  /*3d120*/  LDL.LU R8, [R1+0x300] ;  /* 0x0003000001087983 */ /* 0x000ea80000300800 */
[----:B------:R-:W2:Y:S01]  /*3d130*/  LDL.LU R9, [R1+0x304] ;  /* 0x0003040001097983 */ /* 0x000ea20000300800 */
[----:B------:R-:W-:-:S02]  /*3d140*/  IADD3 R74, P6, PT, R72, R3, RZ ;  /* 0x00000003484a7210 */ /* 0x000fc40007fde0ff */
[CC--:B------:R-:W-:Y:S02]  /*3d150*/  IADD3 R76, P2, PT, R13.reuse, R3.reuse, RZ ;  /* 0x000000030d4c7210 */ /* 0x0c0fe40007f5e0ff */
[-C--:B------:R-:W-:Y:S02]  /*3d160*/  LEA.HI.X.SX32 R75, R72, R2.reuse, 0x1, P6 ;  /* 0x00000002484b7211 */ /* 0x080fe400030f0eff */
[CC--:B------:R-:W-:Y:S02]  /*3d170*/  IADD3 R72, P6, PT, R12.reuse, R3.reuse, RZ ;  /* 0x000000030c487210 */ /* 0x0c0fe40007fde0ff */
[-C--:B------:R-:W-:Y:S02]  /*3d180*/  LEA.HI.X.SX32 R77, R13, R2.reuse, 0x1, P2 ;  /* 0x000000020d4d7211 */ /* 0x080fe400010f0eff */
[----:B------:R-:W-:Y:S02]  /*3d190*/  LEA.HI.X.SX32 R73, R12, R2, 0x1, P6 ;  /* 0x000000020c497211 */ /* 0x000fe400030f0eff */
[----:B------:R-:W3:Y:S04]  /*3d1a0*/  LDL.LU R12, [R1+0x308] ;  /* 0x00030800010c7983 */ /* 0x000ee80000300800 */
[----:B------:R-:W3:Y:S01]  /*3d1b0*/  LDL.LU R13, [R1+0x30c] ;  /* 0x00030c00010d7983 */ /* 0x000ee20000300800 */
[----:B------:R-:W-:Y:S01]  /*3d1c0*/  ISETP.LT.AND P4, PT, R70, UR9, !P0 ;  /* 0x0000000946007c0c */ /* 0x000fe2000c781270 */
[----:B-1----:R-:W-:Y:S01]  /*3d1d0*/  VIADD R68, R0, 0xc2 ;  /* 0x000000c200447836 */ /* 0x002fe20000000000 */
[----:B------:R-:W-:Y:S01]  /*3d1e0*/  IADD3 R70, P6, PT, R21, R3, RZ ;  /* 0x0000000315467210 */ /* 0x000fe20007fde0ff */
[----:B------:R-:W-:Y:S01]  /*3d1f0*/  VIADD R64, R65, UR5 ;  /* 0x0000000541407c36 */ /* 0x000fe20008000000 */
[----:B------:R-:W-:Y:S01]  /*3d200*/  PRMT R69, R71, 0x9910, RZ ;  /* 0x0000991047457816 */ /* 0x000fe200000000ff */
[----:B------:R-:W1:Y:S01]  /*3d210*/  LDCU UR9, c[0x0][0x3b8] ;  /* 0x00007700ff0977ac */ /* 0x000e620008000800 */
[----:B------:R-:W-:-:S02]  /*3d220*/  ISETP.LT.AND P2, PT, R68, UR14, !P0 ;  /* 0x0000000e44007c0c */ /* 0x000fc4000c741270 */
[-C--:B------:R-:W-:Y:S01]  /*3d230*/  LEA.HI.X.SX32 R71, R21, R2.reuse, 0x1, P6 ;  /* 0x0000000215477211 */ /* 0x080fe200030f0eff */
[----:B------:R-:W-:Y:S01]  /*3d240*/  IMAD.MOV.U32 R4, RZ, RZ, R69 ;  /* 0x000000ffff047224 */ /* 0x000fe200078e0045 */
[----:B------:R-:W-:Y:S01]  /*3d250*/  IADD3 R68, P6, PT, R20, R3, RZ ;  /* 0x0000000314447210 */ /* 0x000fe20007fde0ff */
[----:B------:R-:W-:Y:S01]  /*3d260*/  VIADD R53, R64, UR5 ;  /* 0x0000000540357c36 */ /* 0x000fe20008000000 */
[----:B------:R-:W0:Y:S02]  /*3d270*/  LDCU UR14, c[0x0][0x3b8] ;  /* 0x00007700ff0e77ac */ /* 0x000e240008000800 */
[----:B------:R-:W-:Y:S02]  /*3d280*/  LEA.HI.X.SX32 R69, R20, R2, 0x1, P6 ;  /* 0x0000000214457211 */ /* 0x000fe400030f0eff */
[----:B------:R-:W-:Y:S01]  /*3d290*/  ISETP.LT.AND P6, PT, R5, UR33, !P0 ;  /* 0x0000002105007c0c */ /* 0x000fe2000c7c1270 */
[----:B------:R-:W-:Y:S01]  /*3d2a0*/  VIADD R52, R53, UR5 ;  /* 0x0000000535347c36 */ /* 0x000fe20008000000 */
[----:B------:R-:W-:Y:S01]  /*3d2b0*/  SHF.R.S32.HI R5, RZ, 0x8, R4 ;  /* 0x00000008ff057819 */ /* 0x000fe20000011404 */
[----:B------:R-:W-:Y:S01]  /*3d2c0*/  VIADD R4, R0, 0xc4 ;  /* 0x000000c400047836 */ /* 0x000fe20000000000 */
[----:B------:R-:W0:Y:S03]  /*3d2d0*/  LDCU UR33, c[0x0][0x3b8] ;  /* 0x00007700ff2177ac */ /* 0x000e260008000800 */
[----:B------:R1:W-:Y:S01]  /*3d2e0*/  @P3 STG.E.U8 desc[UR22][R18.64], R5 ;  /* 0x0000000512003986 */ /* 0x0003e2000c101116 */
[----:B------:R-:W-:Y:S01]  /*3d2f0*/  ISETP.LT.AND P3, PT, R4, UR77, !P0 ;  /* 0x0000004d04007c0c */ /* 0x000fe2000c761270 */
[----:B------:R-:W-:Y:S01]  /*3d300*/  VIADD R55, R52, UR5 ;  /* 0x0000000534377c36 */ /* 0x000fe20008000000 */
[----:B------:R-:W0:Y:S01]  /*3d310*/  LDCU UR77, c[0x0][0x3b8] ;  /* 0x00007700ff4d77ac */ /* 0x000e220008000800 */
[----:B-1----:R-:W-:-:S02]  /*3d320*/  VIADD R5, R0, 0xc5 ;  /* 0x000000c500057836 */ /* 0x002fc40000000000 */
        /* <DEDUP_REMOVED lines=13> */
[----:B--2---:R-:W-:-:S04]  /*3d400*/  F2FP.SATFINITE.E4M3.F32.PACK_AB_MERGE_C R8, R9, R8, RZ ;  /* 0x000000080908723e */ /* 0x004fc800048070ff */
[----:B------:R-:W-:Y:S01]  /*3d410*/  PRMT R4, R8, 0x9910, RZ ;  /* 0x0000991008047816 */ /* 0x000fe200000000ff */
[----:B------:R1:W-:Y:S01]  /*3d420*/  @P4 STG.E.U8 desc[UR22][R16.64], R8 ;  /* 0x0000000810004986 */ /* 0x0003e2000c101116 */
[----:B------:R-:W-:Y:S01]  /*3d430*/  ISETP.LT.AND P4, PT, R5, UR76, !P0 ;  /* 0x0000004c05007c0c */ /* 0x000fe2000c781270 */
[----:B------:R-:W-:Y:S01]  /*3d440*/  VIADD R43, R29, UR5 ;  /* 0x000000051d2b7c36 */ /* 0x000fe20008000000 */
[----:B------:R-:W-:Y:S01]  /*3d450*/  SHF.R.S32.HI R5, RZ, 0x8, R4 ;  /* 0x00000008ff057819 */ /* 0x000fe20000011404 */
[----:B------:R-:W2:Y:S01]  /*3d460*/  LDCU UR76, c[0x0][0x3b8] ;  /* 0x00007700ff4c77ac */ /* 0x000ea20008000800 */
[----:B-1----:R-:W2:Y:S04]  /*3d470*/  LDL.LU R8, [R1+0x310] ;  /* 0x0003100001087983 */ /* 0x002ea80000300800 */
[----:B------:R-:W2:Y:S04]  /*3d480*/  LDL.LU R9, [R1+0x314] ;  /* 0x0003140001097983 */ /* 0x000ea80000300800 */
[----:B------:R1:W-:Y:S04]  /*3d490*/  @P5 STG.E.U8 desc[UR22][R6.64], R5 ;  /* 0x0000000506005986 */ /* 0x0003e8000c101116 */
[----:B-1----:R-:W4:Y:S04]  /*3d4a0*/  LDL.LU R6, [R1+0x318] ;  /* 0x0003180001067983 */ /* 0x002f280000300800 */
[----:B------:R-:W4:Y:S01]  /*3d4b0*/  LDL.LU R7, [R1+0x31c] ;  /* 0x00031c0001077983 */ /* 0x000f220000300800 */
        /* <DEDUP_REMOVED lines=14> */
[----:B------:R-:W1:Y:S03]  /*3d5a0*/  LDCU UR5, c[0x0][0x39c] ;  /* 0x00007380ff0577ac */ /* 0x000e660008000800 */
[----:B------:R-:W-:Y:S01]  /*3d5b0*/  VIADD R21, R36, UR75 ;  /* 0x0000004b24157c36 */ /* 0x000fe20008000000 */
[----:B------:R-:W0:Y:S01]  /*3d5c0*/  LDCU UR75, c[0x0][0x39c] ;  /* 0x00007380ff4b77ac */ /* 0x000e220008000800 */
[C---:B------:R-:W-:Y:S01]  /*3d5d0*/  VIADD R4, R0.reuse, 0xc6 ;  /* 0x000000c600047836 */ /* 0x040fe20000000000 */
[----:B---3--:R-:W-:Y:S01]  /*3d5e0*/  F2FP.SATFINITE.E4M3.F32.PACK_AB_MERGE_C R12, R13, R12, RZ ;  /* 0x0000000c0d0c723e */ /* 0x008fe200048070ff */
[----:B------:R-:W-:-:S04]  /*3d5f0*/  VIADD R5, R0, 0xc7 ;  /* 0x000000c700057836 */ /* 0x000fc80000000000 */
[----:B------:R-:W-:Y:S01]  /*3d600*/  @P2 STG.E.U8 desc[UR22][R14.64], R12 ;  /* 0x0000000c0e002986 */ /* 0x000fe2000c101116 */
[----:B-1----:R-:W-:Y:S01]  /*3d610*/  ISETP.LT.AND P5, PT, R4, UR5, !P0 ;  /* 0x0000000504007c0c */ /* 0x002fe2000c7a1270 */
[----:B------:R-:W-:Y:S01]  /*3d620*/  VIADD R33, R21, UR48 ;  /* 0x0000003015217c36 */ /* 0x000fe20008000000 */
[----:B------:R-:W-:Y:S01]  /*3d630*/  PRMT R4, R12, 0x9910, RZ ;  /* 0x000099100c047816 */ /* 0x000fe200000000ff */
[----:B------:R-:W1:Y:S01]  /*3d640*/  LDCU UR48, c[0x0][0x39c] ;  /* 0x00007380ff3077ac */ /* 0x000e620008000800 */
[----:B0-----:R-:W-:Y:S02]  /*3d650*/  ISETP.LT.AND P2, PT, R5, UR75, !P0 ;  /* 0x0000004b05007c0c */ /* 0x001fe4000c741270 */
[----:B------:R-:W-:Y:S02]  /*3d660*/  SHF.R.S32.HI R5, RZ, 0x8, R4 ;  /* 0x00000008ff057819 */ /* 0x000fe40000011404 */
[----:B--2---:R-:W-:-:S03]  /*3d670*/  F2FP.SATFINITE.E4M3.F32.PACK_AB_MERGE_C R8, R9, R8, RZ ;  /* 0x000000080908723e */ /* 0x004fc600048070ff */
[----:B------:R0:W-:Y:S01]  /*3d680*/  @P6 STG.E.U8 desc[UR22][R10.64], R5 ;  /* 0x000000050a006986 */ /* 0x0001e2000c101116 */
[----:B------:R-:W-:Y:S01]  /*3d690*/  VIADD R19, R33, UR20 ;  /* 0x0000001421137c36 */ /* 0x000fe20008000000 */
[----:B------:R-:W2:Y:S01]  /*3d6a0*/  LDCU UR5, c[0x0][0x39c] ;  /* 0x00007380ff0577ac */ /* 0x000ea20008000800 */
[----:B------:R-:W3:Y:S01]  /*3d6b0*/  LDCU UR75, c[0x0][0x3b8] ;  /* 0x00007700ff4b77ac */ /* 0x000ee20008000800 */
[----:B0-----:R-:W3:Y:S01]  /*3d6c0*/  LDL.LU R10, [R1+0x328] ;  /* 0x00032800010a7983 */ /* 0x001ee20000300800 */
[----:B------:R-:W-:Y:S01]  /*3d6d0*/  VIADD R4, R0, 0xc8 ;  /* 0x000000c800047836 */ /* 0x000fe20000000000 */
[----:B------:R-:W0:Y:S02]  /*3d6e0*/  LDCU UR20, c[0x0][0x3b8] ;  /* 0x00007700ff1477ac */ /* 0x000e240008000800 */
[----:B------:R-:W3:Y:S04]  /*3d6f0*/  LDL.LU R11, [R1+0x32c] ;  /* 0x00032c00010b7983 */ /* 0x000ee80000300800 */
[----:B------:R-:W3:Y:S04]  /*3d700*/  LDL.LU R12, [R1+0x320] ;  /* 0x00032000010c7983 */ /* 0x000ee80000300800 */
[----:B------:R-:W3:Y:S01]  /*3d710*/  LDL.LU R13, [R1+0x324] ;  /* 0x00032400010d7983 */ /* 0x000ee20000300800 */
[----:B-1----:R-:W-:Y:S01]  /*3d720*/  ISETP.LT.AND P6, PT, R4, UR48, !P0 ;  /* 0x0000003004007c0c */ /* 0x002fe2000c7c1270 */
[----:B------:R-:W1:Y:S01]  /*3d730*/  LDCU UR48, c[0x0][0x39c] ;  /* 0x00007380ff3077ac */ /* 0x000e620008000800 */
[----:B------:R-:W-:Y:S01]  /*3d740*/  PRMT R4, R8, 0x9910, RZ ;  /* 0x0000991008047816 */ /* 0x000fe200000000ff */
[----:B------:R0:W-:Y:S04]  /*3d750*/  @P3 STG.E.U8 desc[UR22][R92.64], R8 ;  /* 0x000000085c003986 */ /* 0x0001e8000c101116 */
[----:B------:R-:W5:Y:S01]  /*3d760*/  LDL.LU R9, [R1+0x330] ;  /* 0x0003300001097983 */ /* 0x000f620000300800 */
[----:B0-----:R-:W-:Y:S01]  /*3d770*/  IMAD.MOV.U32 R93, RZ, RZ, R4 ;  /* 0x000000ffff5d7224 */ /* 0x001fe200078e0004 */
[----:B----4-:R-:W-:-:S02]  /*3d780*/  F2FP.SATFINITE.E4M3.F32.PACK_AB_MERGE_C R4, R7, R6, RZ ;  /* 0x000000060704723e */ /* 0x010fc400048070ff */
[----:B------:R-:W5:Y:S04]  /*3d790*/  LDL.LU R7, [R1+0x334] ;  /* 0x0003340001077983 */ /* 0x000f680000300800 */
[----:B------:R-:W4:Y:S04]  /*3d7a0*/  LDL.LU R8, [R1+0x338] ;  /* 0x0003380001087983 */ /* 0x000f280000300800 */
[----:B------:R-:W4:Y:S01]  /*3d7b0*/  LDL.LU R6, [R1+0x33c] ;  /* 0x00033c0001067983 */ /* 0x000f220000300800 */
[----:B------:R-:W-:Y:S01]  /*3d7c0*/  SHF.R.S32.HI R93, RZ, 0x8, R93 ;  /* 0x00000008ff5d7819 */ /* 0x000fe2000001145d */
[----:B------:R-:W-:-:S02]  /*3d7d0*/  VIADD R92, R0, 0xca ;  /* 0x000000ca005c7836 */ /* 0x000fc40000000000 */
[----:B------:R-:W4:Y:S04]  /*3d7e0*/  LDL.LU R59, [R1+0x340] ;  /* 0x00034000013b7983 */ /* 0x000f280000300800 */
[----:B------:R-:W4:Y:S04]  /*3d7f0*/  LDL.LU R54, [R1+0x344] ;  /* 0x0003440001367983 */ /* 0x000f280000300800 */
[----:B------:R0:W-:Y:S01]  /*3d800*/  @P4 STG.E.U8 desc[UR22][R90.64], R93 ;  /* 0x0000005d5a004986 */ /* 0x0001e2000c101116 */
[----:B-1----:R-:W-:Y:S01]  /*3d810*/  ISETP.LT.AND P4, PT, R92, UR48, !P0 ;  /* 0x000000305c007c0c */ /* 0x002fe2000c781270 */
[----:B------:R-:W-:Y:S01]  /*3d820*/  VIADD R31, R19, UR49 ;  /* 0x00000031131f7c36 */ /* 0x000fe20008000000 */
[----:B------:R-:W1:Y:S01]  /*3d830*/  LDCU UR48, c[0x0][0x39c] ;  /* 0x00007380ff3077ac */ /* 0x000e620008000800 */
[----:B------:R-:W4:Y:S01]  /*3d840*/  LDL.LU R92, [R1+0x54c] ;  /* 0x00054c00015c7983 */ /* 0x000f220000300800 */
[----:B------:R-:W-:Y:S01]  /*3d850*/  VIADD R5, R0, 0xc9 ;  /* 0x000000c900057836 */ /* 0x000fe20000000000 */
[----:B------:R-:W1:Y:S02]  /*3d860*/  LDCU UR49, c[0x0][0x3b8] ;  /* 0x00007700ff3177ac */ /* 0x000e640008000800 */
[----:B0-----:R-:W4:Y:S01]  /*3d870*/  LDL.LU R93, [R1+0x540] ;  /* 0x00054000015d7983 */ /* 0x001f220000300800 */
[----:B------:R-:W-:Y:S01]  /*3d880*/  VIADD R18, R31, UR32 ;  /* 0x000000201f127c36 */ /* 0x000fe20008000000 */
[----:B------:R-:W-:Y:S01]  /*3d890*/  PRMT R91, R4, 0x9910, RZ ;  /* 0x00009910045b7816 */ /* 0x000fe200000000ff */
[----:B------:R-:W-:Y:S01]  /*3d8a0*/  VIADD R90, R0, 0xcb ;  /* 0x000000cb005a7836 */ /* 0x000fe20000000000 */
[----:B------:R0:W-:Y:S01]  /*3d8b0*/  @P5 STG.E.U8 desc[UR22][R88.64], R4 ;  /* 0x0000000458005986 */ /* 0x0001e2000c101116 */
[----:B------:R-:W-:Y:S01]  /*3d8c0*/  VIADD R20, R18, UR73 ;  /* 0x0000004912147c36 */ /* 0x000fe20008000000 */
[----:B--2---:R-:W-:Y:S01]  /*3d8d0*/  ISETP.LT.AND P3, PT, R5, UR5, !P0 ;  /* 0x0000000505007c0c */ /* 0x004fe2000c761270 */
[----:B------:R-:W2:Y:S02]  /*3d8e0*/  LDCU UR5, c[0x0][0x39c] ;  /* 0x00007380ff0577ac */ /* 0x000ea40008000800 */
[----:B------:R-:W-:Y:S01]  /*3d8f0*/  VIADD R17, R20, UR19 ;  /* 0x0000001314117c36 */ /* 0x000fe20008000000 */
[----:B------:R-:W1:Y:S01]  /*3d900*/  LDCU UR19, c[0x0][0x39c] ;  /* 0x00007380ff1377ac */ /* 0x000e620008000800 */
[----:B------:R-:W1:Y:S01]  /*3d910*/  LDCU UR32, c[0x0][0x3b8] ;  /* 0x00007700ff2077ac */ /* 0x000e620008000800 */
[----:B0-----:R-:W-:Y:S01]  /*3d920*/  SHF.R.S32.HI R89, RZ, 0x8, R91 ;  /* 0x00000008ff597819 */ /* 0x001fe2000001145b */
[----:B------:R-:W-:-:S02]  /*3d930*/  VIADD R15, R17, UR74 ;  /* 0x0000004a110f7c36 */ /* 0x000fc40008000000 */
[----:B------:R-:W-:Y:S01]  /*3d940*/  VIADD R88, R0, 0xcc ;  /* 0x000000cc00587836 */ /* 0x000fe20000000000 */
[----:B------:R-:W0:Y:S01]  /*3d950*/  LDCU UR73, c[0x0][0x3b8] ;  /* 0x00007700ff4977ac */ /* 0x000e220008000800 */
[----:B------:R1:W-:Y:S01]  /*3d960*/  @P2 STG.E.U8 desc[UR22][R86.64], R89 ;  /* 0x0000005956002986 */ /* 0x0003e2000c101116 */
[----:B------:R-:W-:Y:S01]  /*3d970*/  VIADD R14, R15, UR31 ;  /* 0x0000001f0f0e7c36 */ /* 0x000fe20008000000 */
[----:B------:R-:W0:Y:S03]  /*3d980*/  LDCU UR74, c[0x0][0x3b8] ;  /* 0x00007700ff4a77ac */ /* 0x000e260008000800 */
[----:B------:R-:W-:Y:S01]  /*3d990*/  VIADD R16, R14, UR47 ;  /* 0x0000002f0e107c36 */ /* 0x000fe20008000000 */
[----:B--2---:R-:W-:Y:S01]  /*3d9a0*/  ISETP.LT.AND P5, PT, R90, UR5, !P0 ;  /* 0x000000055a007c0c */ /* 0x004fe2000c7a1270 */
[----:B------:R-:W2:Y:S01]  /*3d9b0*/  LDCU UR47, c[0x0][0x39c] ;  /* 0x00007380ff2f77ac */ /* 0x000ea20008000800 */
[----:B-1----:R-:W-:Y:S01]  /*3d9c0*/  ISETP.LT.AND P2, PT, R88, UR19, !P0 ;  /* 0x0000001358007c0c */ /* 0x002fe2000c741270 */
[----:B------:R-:W1:Y:S01]  /*3d9d0*/  LDCU UR5, c[0x0][0x3b8] ;  /* 0x00007700ff0577ac */ /* 0x000e620008000800 */
[----:B------:R-:W-:Y:S01]  /*3d9e0*/  VIADD R86, R0, 0xcd ;  /* 0x000000cd00567836 */ /* 0x000fe20000000000 */
[----:B------:R-:W0:Y:S01]  /*3d9f0*/  LDCU UR31, c[0x0][0x3b8] ;  /* 0x00007700ff1f77ac */ /* 0x000e220008000800 */
[----:B------:R-:W0:Y:S01]  /*3da00*/  LDCU UR19, c[0x0][0x3b8] ;  /* 0x00007700ff1377ac */ /* 0x000e220008000800 */
[----:B---3--:R-:W-:-:S04]  /*3da10*/  F2FP.SATFINITE.E4M3.F32.PACK_AB_MERGE_C R87, R13, R12, RZ ;  /* 0x0000000c0d57723e */ /* 0x008fc800048070ff */
[----:B------:R-:W-:Y:S01]  /*3da20*/  PRMT R88, R87, 0x9910, RZ ;  /* 0x0000991057587816 */ /* 0x000fe200000000ff */
[----:B------:R3:W-:Y:S01]  /*3da30*/  @P6 STG.E.U8 desc[UR22][R84.64], R87 ;  /* 0x0000005754006986 */ /* 0x0007e2000c101116 */
[----:B------:R-:W-:Y:S01]  /*3da40*/  VIADD R13, R16, UR71 ;  /* 0x00000047100d7c36 */ /* 0x000fe20008000000 */
[----:B------:R-:W-:Y:S01]  /*3da50*/  ISETP.LT.AND P6, PT, R86, UR48, !P0 ;  /* 0x0000003056007c0c */ /* 0x000fe2000c7c1270 */
[----:B------:R-:W0:Y:S01]  /*3da60*/  LDCU UR48, c[0x0][0x39c] ;  /* 0x00007380ff3077ac */ /* 0x000e220008000800 */
[----:B------:R-:W-:Y:S01]  /*3da70*/  F2FP.SATFINITE.E4M3.F32.PACK_AB_MERGE_C R86, R11, R10, RZ ;  /* 0x0000000a0b56723e */ /* 0x000fe200048070ff */
[----:B------:R-:W-:Y:S01]  /*3da80*/  VIADD R11, R13, UR30 ;  /* 0x0000001e0d0b7c36 */ /* 0x000fe20008000000 */
[----:B------:R-:W0:Y:S01]  /*3da90*/  LDCU UR30, c[0x0][0x39c] ;  /* 0x00007380ff1e77ac */ /* 0x000e220008000800 */
[----:B---3--:R-:W-:Y:S01]  /*3daa0*/  IMAD.MOV.U32 R85, RZ, RZ, R88 ;  /* 0x000000ffff557224 */ /* 0x008fe200078e0058 */
[----:B------:R-:W3:Y:S04]  /*3dab0*/  LDCU UR71, c[0x0][0x3b8] ;  /* 0x00007700ff4777ac */ /* 0x000ee80008000800 */
[----:B------:R-:W-:-:S05]  /*3dac0*/  SHF.R.S32.HI R85, RZ, 0x8, R85 ;  /* 0x00000008ff557819 */ /* 0x000fca0000011455 */
[----:B------:R0:W-:Y:S04]  /*3dad0*/  @P3 STG.E.U8 desc[UR22][R82.64], R85 ;  /* 0x0000005552003986 */ /* 0x0001e8000c101116 */
[----:B------:R1:W-:Y:S01]  /*3dae0*/  @P4 STG.E.U8 desc[UR22][R80.64], R86 ;  /* 0x0000005650004986 */ /* 0x0003e2000c101116 */
[----:B0-----:R-:W-:-:S04]  /*3daf0*/  PRMT R83, R86, 0x9910, RZ ;  /* 0x0000991056537816 */ /* 0x001fc800000000ff */
[----:B-1----:R-:W-:Y:S01]  /*3db00*/  SHF.R.S32.HI R81, RZ, 0x8, R83 ;  /* 0x00000008ff517819 */ /* 0x002fe20000011453 */
[----:B------:R-:W-:-:S04]  /*3db10*/  VIADD R80, R0, 0xd0 ;  /* 0x000000d000507836 */ /* 0x000fc80000000000 */
[----:B------:R5:W-:Y:S01]  /*3db20*/  @P5 STG.E.U8 desc[UR22][R78.64], R81 ;  /* 0x000000514e005986 */ /* 0x000be2000c101116 */
[----:B------:R-:W-:Y:S01]  /*3db30*/  ISETP.LT.AND P5, PT, R80, UR30, !P0 ;  /* 0x0000001e50007c0c */ /* 0x000fe2000c7a1270 */
[----:B------:R-:W-:Y:S01]  /*3db40*/  VIADD R10, R11, UR72 ;  /* 0x000000480b0a7c36 */ /* 0x000fe20008000000 */
[----:B------:R-:W0:Y:S01]  /*3db50*/  LDCU UR72, c[0x0][0x39c] ;  /* 0x00007380ff4877ac */ /* 0x000e220008000800 */
[----:B-----5:R-:W-:Y:S01]  /*3db60*/  F2FP.SATFINITE.E4M3.F32.PACK_AB_MERGE_C R79, R7, R9, RZ ;  /* 0x00000009074f723e */ /* 0x020fe200048070ff */
[----:B------:R-:W-:Y:S01]  /*3db70*/  VIADD R82, R0, 0xcf ;  /* 0x000000cf00527836 */ /* 0x000fe20000000000 */
[----:B----4-:R-:W-:Y:S01]  /*3db80*/  F2FP.SATFINITE.E4M3.F32.PACK_AB_MERGE_C R54, R54, R59, RZ ;  /* 0x0000003b3636723e */ /* 0x010fe200048070ff */
[C---:B------:R-:W-:Y:S01]  /*3db90*/  VIADD R84, R0.reuse, 0xce ;  /* 0x000000ce00547836 */ /* 0x040fe20000000000 */
[----:B------:R-:W-:Y:S01]  /*3dba0*/  PRMT R80, R79, 0x9910, RZ ;  /* 0x000099104f507816 */ /* 0x000fe200000000ff */
[----:B------:R1:W-:Y:S01]  /*3dbb0*/  @P2 STG.E.U8 desc[UR22][R76.64], R79 ;  /* 0x0000004f4c002986 */ /* 0x0003e2000c101116 */
[----:B------:R-:W-:Y:S01]  /*3dbc0*/  VIADD R78, R0, 0xd1 ;  /* 0x000000d1004e7836 */ /* 0x000fe20000000000 */
[----:B------:R-:W4:Y:S02]  /*3dbd0*/  LDCU UR30, c[0x0][0x39c] ;  /* 0x00007380ff1e77ac */ /* 0x000f240008000800 */
[----:B-1----:R-:W-:-:S05]  /*3dbe0*/  IMAD.MOV.U32 R77, RZ, RZ, R80 ;  /* 0x000000ffff4d7224 */ /* 0x002fca00078e0050 */
[----:B------:R-:W-:-:S05]  /*3dbf0*/  SHF.R.S32.HI R77, RZ, 0x8, R77 ;  /* 0x00000008ff4d7819 */ /* 0x000fca000001144d */
[----:B------:R1:W-:Y:S01]  /*3dc00*/  @P6 STG.E.U8 desc[UR22][R74.64], R77 ;  /* 0x0000004d4a006986 */ /* 0x0003e2000c101116 */
[----:B------:R-:W-:Y:S02]  /*3dc10*/  ISETP.LT.AND P4, PT, R82, UR48, !P0 ;  /* 0x0000003052007c0c */ /* 0x000fe4000c781270 */
[----:B--2---:R-:W-:Y:S01]  /*3dc20*/  ISETP.LT.AND P3, PT, R84, UR47, !P0 ;  /* 0x0000002f54007c0c */ /* 0x004fe2000c761270 */
[----:B------:R-:W-:Y:S01]  /*3dc30*/  VIADD R12, R10, UR13 ;  /* 0x0000000d0a0c7c36 */ /* 0x000fe20008000000 */
[----:B0-----:R-:W-:Y:S01]  /*3dc40*/  ISETP.LT.AND P2, PT, R78, UR72, !P0 ;  /* 0x000000484e007c0c */ /* 0x001fe2000c741270 */
[----:B------:R-:W-:Y:S01]  /*3dc50*/  VIADD R76, R0, 0xd2 ;  /* 0x000000d2004c7836 */ /* 0x000fe20000000000 */
[----:B-1----:R-:W2:Y:S01]  /*3dc60*/  LDL.LU R75, [R1+0x544] ;  /* 0x00054400014b7983 */ /* 0x002ea20000300800 */
[----:B------:R-:W-:Y:S01]  /*3dc70*/  F2FP.SATFINITE.E4M3.F32.PACK_AB_MERGE_C R78, R6, R8, RZ ;  /* 0x00000008064e723e */ /* 0x000fe200048070ff */
[----:B------:R-:W-:Y:S02]  /*3dc80*/  VIADD R9, R12, UR46 ;  /* 0x0000002e0c097c36 */ /* 0x000fe40008000000 */
[----:B----4-:R-:W-:Y:S01]  /*3dc90*/  ISETP.LT.AND P6, PT, R76, UR30, !P0 ;  /* 0x0000001e4c007c0c */ /* 0x010fe2000c7c1270 */
[----:B------:R-:W4:Y:S01]  /*3dca0*/  LDL.LU R83, [R1+0x53c] ;  /* 0x00053c0001537983 */ /* 0x000f220000300800 */
[----:B------:R-:W-:Y:S01]  /*3dcb0*/  PRMT R74, R78, 0x9910, RZ ;  /* 0x000099104e4a7816 */ /* 0x000fe200000000ff */
[----:B------:R-:W0:Y:S02]  /*3dcc0*/  LDCU UR47, c[0x0][0x3b8] ;  /* 0x00007700ff2f77ac */ /* 0x000e240008000800 */
[----:B------:R-:W5:Y:S01]  /*3dcd0*/  LDL.LU R82, [R1+0x538] ;  /* 0x0005380001527983 */ /* 0x000f620000300800 */
[----:B------:R-:W1:Y:S03]  /*3dce0*/  LDCU UR13, c[0x0][0x3b8] ;  /* 0x00007700ff0d77ac */ /* 0x000e660008000800 */
[----:B------:R-:W3:Y:S01]  /*3dcf0*/  LDL.LU R86, [R1+0x534] ;  /* 0x0005340001567983 */ /* 0x000ee20000300800 */
[----:B------:R-:W0:Y:S03]  /*3dd00*/  LDCU UR48, c[0x0][0x3b8] ;  /* 0x00007700ff3077ac */ /* 0x000e260008000800 */
[----:B------:R-:W3:Y:S01]  /*3dd10*/  LDL.LU R84, [R1+0x530] ;  /* 0x0005300001547983 */ /* 0x000ee20000300800 */
[----:B------:R-:W0:Y:S03]  /*3dd20*/  LDCU UR72, c[0x0][0x3b8] ;  /* 0x00007700ff4877ac */ /* 0x000e260008000800 */
[----:B------:R-:W3:Y:S01]  /*3dd30*/  LDL.LU R88, [R1+0x524] ;  /* 0x0005240001587983 */ /* 0x000ee20000300800 */
[----:B------:R-:W-:-:S03]  /*3dd40*/  SHF.R.S32.HI R74, RZ, 0x8, R74 ;  /* 0x00000008ff4a7819 */ /* 0x000fc6000001144a */
[----:B------:R0:W-:Y:S01]  /*3dd50*/  @P3 STG.E.U8 desc[UR22][R72.64], R78 ;  /* 0x0000004e48003986 */ /* 0x0001e2000c101116 */
[CC--:B------:R-:W-:Y:S01]  /*3dd60*/  IADD3 R58, P3, PT, R60.reuse, R3.reuse, RZ ;  /* 0x000000033c3a7210 */ /* 0x0c0fe20007f7e0ff */
[----:B------:R-:W-:Y:S01]  /*3dd70*/  VIADD R7, R9, UR7 ;  /* 0x0000000709077c36 */ /* 0x000fe20008000000 */
[----:B------:R-:W0:Y:S01]  /*3dd80*/  LDCU UR46, c[0x0][0x3b8] ;  /* 0x00007700ff2e77ac */ /* 0x000e220008000800 */
[----:B------:R-:W-:Y:S01]  /*3dd90*/  @P4 STG.E.U8 desc[UR22][R70.64], R74 ;  /* 0x0000004a46004986 */ /* 0x000fe2000c101116 */
[-C--:B------:R-:W-:Y:S02]  /*3dda0*/  LEA.HI.X.SX32 R59, R60, R2.reuse, 0x1, P3 ;  /* 0x000000023c3b7211 */ /* 0x080fe400018f0eff */
[CC--:B------:R-:W-:Y:S01]  /*3ddb0*/  IADD3 R60, P3, PT, R57.reuse, R3.reuse, RZ ;  /* 0x00000003393c7210 */ /* 0x0c0fe20007f7e0ff */
[----:B------:R-:W3:Y:S01]  /*3ddc0*/  LDL.LU R87, [R1+0x52c] ;  /* 0x00052c0001577983 */ /* 0x000ee20000300800 */
[C---:B------:R-:W-:Y:S01]  /*3ddd0*/  IADD3 R62, P4, PT, R56.reuse, R3, RZ ;  /* 0x00000003383e7210 */ /* 0x040fe20007f9e0ff */
[----:B------:R-:W0:Y:S02]  /*3dde0*/  LDCU UR7, c[0x0][0x3b8] ;  /* 0x00007700ff0777ac */ /* 0x000e240008000800 */
[----:B------:R-:W3:Y:S01]  /*3ddf0*/  LDL.LU R91, [R1+0x520] ;  /* 0x00052000015b7983 */ /* 0x000ee20000300800 */
[-C--:B------:R-:W-:Y:S01]  /*3de00*/  LEA.HI.X.SX32 R61, R57, R2.reuse, 0x1, P3 ;  /* 0x00000002393d7211 */ /* 0x080fe200018f0eff */
[----:B------:R-:W0:Y:S01]  /*3de10*/  LDCU UR30, c[0x0][0x3b8] ;  /* 0x00007700ff1e77ac */ /* 0x000e220008000800 */
[----:B------:R-:W-:-:S02]  /*3de20*/  LEA.HI.X.SX32 R63, R56, R2, 0x1, P4 ;  /* 0x00000002383f7211 */ /* 0x000fc400020f0eff */
[----:B------:R-:W-:-:S04]  /*3de30*/  IADD3 R56, P3, PT, R92, R3, RZ ;  /* 0x000000035c387210 */ /* 0x000fc80007f7e0ff */
[----:B------:R-:W-:Y:S02]  /*3de40*/  LEA.HI.X.SX32 R57, R92, R2, 0x1, P3 ;  /* 0x000000025c397211 */ /* 0x000fe400018f0eff */
[----:B------:R-:W3:Y:S01]  /*3de50*/  LDL.LU R92, [R1+0x528] ;  /* 0x00052800015c7983 */ /* 0x000ee20000300800 */
[----:B------:R-:W-:-:S04]  /*3de60*/  IADD3 R4, P4, PT, R93, R3, RZ ;  /* 0x000000035d047210 */ /* 0x000fc80007f9e0ff */
[----:B------:R-:W-:Y:S02]  /*3de70*/  LEA.HI.X.SX32 R5, R93, R2, 0x1, P4 ;  /* 0x000000025d057211 */ /* 0x000fe400020f0eff */
[----:B------:R-:W3:Y:S04]  /*3de80*/  LDL.LU R93, [R1+0x51c] ;  /* 0x00051c00015d7983 */ /* 0x000ee80000300800 */
[----:B------:R-:W-:Y:S04]  /*3de90*/  STL.64 [R1+0xb40], R4 ;  /* 0x000b400401007387 */ /* 0x000fe80000100a00 */
[----:B0-----:R-:W3:Y:S04]  /*3dea0*/  LDL.LU R72, [R1+0x518] ;  /* 0x0005180001487983 */ /* 0x001ee80000300800 */
[----:B------:R2:W-:Y:S02]  /*3deb0*/  @P5 STG.E.U8 desc[UR22][R68.64], R54 ;  /* 0x0000003644005986 */ /* 0x0005e4000c101116 */
[----:B--2---:R-:W-:-:S02]  /*3dec0*/  IADD3 R68, P3, PT, R75, R3, RZ ;  /* 0x000000034b447210 */ /* 0x004fc40007f7e0ff */
[----:B----4-:R-:W-:Y:S02]  /*3ded0*/  IADD3 R4, P4, PT, R83, R3, RZ ;  /* 0x0000000353047210 */ /* 0x010fe40007f9e0ff */
[-C--:B------:R-:W-:Y:S02]  /*3dee0*/  LEA.HI.X.SX32 R69, R75, R2.reuse, 0x1, P3 ;  /* 0x000000024b457211 */ /* 0x080fe400018f0eff */
[----:B------:R-:W-:-:S03]  /*3def0*/  LEA.HI.X.SX32 R5, R83, R2, 0x1, P4 ;  /* 0x0000000253057211 */ /* 0x000fc600020f0eff */
[----:B------:R5:W-:Y:S04]  /*3df00*/  STL.64 [R1+0xb30], R68 ;  /* 0x000b304401007387 */ /* 0x000be80000100a00 */
[----:B------:R3:W-:Y:S01]  /*3df10*/  STL.64 [R1+0xb28], R4 ;  /* 0x000b280401007387 */ /* 0x0007e20000100a00 */
[-C--:B-----5:R-:W-:Y:S02]  /*3df20*/  IADD3 R68, P3, PT, R82, R3.reuse, RZ ;  /* 0x0000000352447210 */ /* 0x0a0fe40007f7e0ff */
[----:B---3--:R-:W-:Y:S02]  /*3df30*/  IADD3 R4, P4, PT, R86, R3, RZ ;  /* 0x0000000356047210 */ /* 0x008fe40007f9e0ff */
[-C--:B------:R-:W-:Y:S02]  /*3df40*/  LEA.HI.X.SX32 R69, R82, R2.reuse, 0x1, P3 ;  /* 0x0000000252457211 */ /* 0x080fe400018f0eff */
[----:B------:R-:W-:-:S03]  /*3df50*/  LEA.HI.X.SX32 R5, R86, R2, 0x1, P4 ;  /* 0x0000000256057211 */ /* 0x000fc600020f0eff */
[----:B------:R0:W-:Y:S04]  /*3df60*/  STL.64 [R1+0xb18], R68 ;  /* 0x000b184401007387 */ /* 0x0001e80000100a00 */
[----:B------:R2:W-:Y:S04]  /*3df70*/  STL.64 [R1+0xb10], R4 ;  /* 0x000b100401007387 */ /* 0x0005e80000100a00 */
[----:B------:R-:W3:Y:S01]  /*3df80*/  LDL.LU R71, [R1+0x50c] ;  /* 0x00050c0001477983 */ /* 0x000ee20000300800 */
[----:B0-----:R-:W-:-:S03]  /*3df90*/  IADD3 R68, P3, PT, R84, R3, RZ ;  /* 0x0000000354447210 */ /* 0x001fc60007f7e0ff */
[----:B------:R-:W4:Y:S01]  /*3dfa0*/  LDL.LU R70, [R1+0x508] ;  /* 0x0005080001467983 */ /* 0x000f220000300800 */
[----:B--2---:R-:W-:Y:S02]  /*3dfb0*/  IADD3 R4, P4, PT, R88, R3, RZ ;  /* 0x0000000358047210 */ /* 0x004fe40007f9e0ff */
[-C--:B------:R-:W-:Y:S02]  /*3dfc0*/  LEA.HI.X.SX32 R69, R84, R2.reuse, 0x1, P3 ;  /* 0x0000000254457211 */ /* 0x080fe400018f0eff */
[----:B------:R-:W-:-:S03]  /*3dfd0*/  LEA.HI.X.SX32 R5, R88, R2, 0x1, P4 ;  /* 0x0000000258057211 */ /* 0x000fc600020f0eff */
[----:B------:R0:W-:Y:S04]  /*3dfe0*/  STL.64 [R1+0xaf8], R68 ;  /* 0x000af84401007387 */ /* 0x0001e80000100a00 */
[----:B------:R-:W2:Y:S04]  /*3dff0*/  LDL.LU R83, [R1+0x504] ;  /* 0x0005040001537983 */ /* 0x000ea80000300800 */
[----:B------:R5:W-:Y:S01]  /*3e000*/  STL.64 [R1+0xaf0], R4 ;  /* 0x000af00401007387 */ /* 0x000be20000100a00 */
[----:B0-----:R-:W-:-:S03]  /*3e010*/  IADD3 R68, P3, PT, R87, R3, RZ ;  /* 0x0000000357447210 */ /* 0x001fc60007f7e0ff */
[----:B------:R-:W2:Y:S01]  /*3e020*/  LDL.LU R82, [R1+0x500] ;  /* 0x0005000001527983 */ /* 0x000ea20000300800 */
[----:B------:R-:W-:-:S03]  /*3e030*/  LEA.HI.X.SX32 R69, R87, R2, 0x1, P3 ;  /* 0x0000000257457211 */ /* 0x000fc600018f0eff */
[----:B------:R-:W2:Y:S01]  /*3e040*/  LDL.LU R86, [R1+0x4dc] ;  /* 0x0004dc0001567983 */ /* 0x000ea20000300800 */
[----:B-----5:R-:W-:-:S04]  /*3e050*/  IADD3 R4, P4, PT, R91, R3, RZ ;  /* 0x000000035b047210 */ /* 0x020fc80007f9e0ff */
[----:B------:R-:W-:Y:S01]  /*3e060*/  LEA.HI.X.SX32 R5, R91, R2, 0x1, P4 ;  /* 0x000000025b057211 */ /* 0x000fe200020f0eff */
[----:B------:R-:W-:Y:S04]  /*3e070*/  STL.64 [R1+0xae0], R68 ;  /* 0x000ae04401007387 */ /* 0x000fe80000100a00 */
[----:B------:R0:W-:Y:S02]  /*3e080*/  STL.64 [R1+0xad8], R4 ;  /* 0x000ad80401007387 */ /* 0x0001e40000100a00 */
[----:B0-----:R-:W-:-:S04]  /*3e090*/  IADD3 R4, P3, PT, R92, R3, RZ ;  /* 0x000000035c047210 */ /* 0x001fc80007f7e0ff */
[----:B------:R-:W-:-:S05]  /*3e0a0*/  LEA.HI.X.SX32 R5, R92, R2, 0x1, P3 ;  /* 0x000000025c057211 */ /* 0x000fca00018f0eff */
[----:B------:R0:W-:Y:S04]  /*3e0b0*/  STL.64 [R1+0xac8], R4 ;  /* 0x000ac80401007387 */ /* 0x0001e80000100a00 */
[----:B0-----:R-:W5:Y:S04]  /*3e0c0*/  LDL.LU.64 R4, [R1+0xe10] ;  /* 0x000e100001047983 */ /* 0x001f680000300a00 */
[----:B------:R-:W2:Y:S04]  /*3e0d0*/  LDL.LU R84, [R1+0x4e0] ;  /* 0x0004e00001547983 */ /* 0x000ea80000300800 */
[----:B------:R-:W2:Y:S01]  /*3e0e0*/  LDL.LU R88, [R1+0x4d4] ;  /* 0x0004d40001587983 */ /* 0x000ea20000300800 */
[----:B------:R-:W-:-:S02]  /*3e0f0*/  IADD3 R68, P4, PT, R93, R3, RZ ;  /* 0x000000035d447210 */ /* 0x000fc40007f9e0ff */
[----:B------:R-:W-:Y:S01]  /*3e100*/  IADD3 R92, P3, PT, R72, R3, RZ ;  /* 0x00000003485c7210 */ /* 0x000fe20007f7e0ff */
[----:B------:R-:W2:Y:S01]  /*3e110*/  LDL.LU R87, [R1+0x4d8] ;  /* 0x0004d80001577983 */ /* 0x000ea20000300800 */
[----:B------:R-:W-:-:S03]  /*3e120*/  LEA.HI.X.SX32 R69, R93, R2, 0x1, P4 ;  /* 0x000000025d457211 */ /* 0x000fc600020f0eff */
[----:B------:R-:W2:Y:S01]  /*3e130*/  LDL.LU R91, [R1+0x4d0] ;  /* 0x0004d000015b7983 */ /* 0x000ea20000300800 */
[----:B------:R-:W-:-:S03]  /*3e140*/  LEA.HI.X.SX32 R93, R72, R2, 0x1, P3 ;  /* 0x00000002485d7211 */ /* 0x000fc600018f0eff */
[----:B------:R-:W-:Y:S04]  /*3e150*/  STL.64 [R1+0xac0], R68 ;  /* 0x000ac04401007387 */ /* 0x000fe80000100a00 */
[----:B------:R0:W-:Y:S04]  /*3e160*/  STL.64 [R1+0xaa8], R92 ;  /* 0x000aa85c01007387 */ /* 0x0001e80000100a00 */
[----:B0-----:R-:W2:Y:S04]  /*3e170*/  LDL.LU R92, [R1+0x4cc] ;  /* 0x0004cc00015c7983 */ /* 0x001ea80000300800 */
[----:B------:R-:W2:Y:S01]  /*3e180*/  LDL.LU R93, [R1+0x4c8] ;  /* 0x0004c800015d7983 */ /* 0x000ea20000300800 */
[----:B-----5:R-:W-:-:S04]  /*3e190*/  IADD3 R68, P4, PT, R5, R3, RZ ;  /* 0x0000000305447210 */ /* 0x020fc80007f9e0ff */
[----:B------:R-:W-:-:S05]  /*3e1a0*/  LEA.HI.X.SX32 R69, R5, R2, 0x1, P4 ;  /* 0x0000000205457211 */ /* 0x000fca00020f0eff */
[----:B------:R0:W-:Y:S02]  /*3e1b0*/  STL.64 [R1+0xaa0], R68 ;  /* 0x000aa04401007387 */ /* 0x0001e40000100a00 */
[----:B0-----:R-:W-:Y:S01]  /*3e1c0*/  IMAD.MOV.U32 R69, RZ, RZ, R4 ;  /* 0x000000ffff457224 */ /* 0x001fe200078e0004 */
[-C--:B------:R-:W-:Y:S02]  /*3e1d0*/  IADD3 R68, P3, PT, R4, R3.reuse, RZ ;  /* 0x0000000304447210 */ /* 0x080fe40007f7e0ff */
[----:B---3--:R-:W-:Y:S02]  /*3e1e0*/  IADD3 R4, P4, PT, R71, R3, RZ ;  /* 0x0000000347047210 */ /* 0x008fe40007f9e0ff */
[-C--:B------:R-:W-:Y:S02]  /*3e1f0*/  LEA.HI.X.SX32 R69, R69, R2.reuse, 0x1, P3 ;  /* 0x0000000245457211 */ /* 0x080fe400018f0eff */
[----:B------:R-:W-:-:S03]  /*3e200*/  LEA.HI.X.SX32 R5, R71, R2, 0x1, P4 ;  /* 0x0000000247057211 */ /* 0x000fc600020f0eff */
[----:B------:R4:W-:Y:S04]  /*3e210*/  STL.64 [R1+0xa90], R68 ;  /* 0x000a904401007387 */ /* 0x0009e80000100a00 */
[----:B------:R2:W-:Y:S01]  /*3e220*/  STL.64 [R1+0xa88], R4 ;  /* 0x000a880401007387 */ /* 0x0005e20000100a00 */
[CC--:B----4-:R-:W-:Y:S02]  /*3e230*/  IADD3 R68, P3, PT, R70.reuse, R3.reuse, RZ ;  /* 0x0000000346447210 */ /* 0x0d0fe40007f7e0ff */
[C---:B--2---:R-:W-:Y:S02]  /*3e240*/  IADD3 R4, P4, PT, R83.reuse, R3, RZ ;  /* 0x0000000353047210 */ /* 0x044fe40007f9e0ff */
[-C--:B------:R-:W-:Y:S02]  /*3e250*/  LEA.HI.X.SX32 R69, R70, R2.reuse, 0x1, P3 ;  /* 0x0000000246457211 */ /* 0x080fe400018f0eff */
[----:B------:R-:W-:-:S03]  /*3e260*/  LEA.HI.X.SX32 R5, R83, R2, 0x1, P4 ;  /* 0x0000000253057211 */ /* 0x000fc600020f0eff */
[----:B------:R0:W-:Y:S04]  /*3e270*/  STL.64 [R1+0xa78], R68 ;  /* 0x000a784401007387 */ /* 0x0001e80000100a00 */
[----:B------:R2:W-:Y:S01]  /*3e280*/  STL.64 [R1+0xa70], R4 ;  /* 0x000a700401007387 */ /* 0x0005e20000100a00 */
[-C--:B0-----:R-:W-:Y:S02]  /*3e290*/  IADD3 R68, P3, PT, R82, R3.reuse, RZ ;  /* 0x0000000352447210 */ /* 0x081fe40007f7e0ff */
[----:B--2---:R-:W-:-:S04]  /*3e2a0*/  IADD3 R4, P4, PT, R86, R3, RZ ;  /* 0x0000000356047210 */ /* 0x004fc80007f9e0ff */
[-C--:B------:R-:W-:Y:S02]  /*3e2b0*/  LEA.HI.X.SX32 R5, R86, R2.reuse, 0x1, P4 ;  /* 0x0000000256057211 */ /* 0x080fe400020f0eff */
[-C--:B------:R-:W-:Y:S02]  /*3e2c0*/  LEA.HI.X.SX32 R69, R82, R2.reuse, 0x1, P3 ;  /* 0x0000000252457211 */ /* 0x080fe400018f0eff */
[CC--:B------:R-:W-:Y:S01]  /*3e2d0*/  IADD3 R82, P3, PT, R84.reuse, R3.reuse, RZ ;  /* 0x0000000354527210 */ /* 0x0c0fe20007f7e0ff */
[----:B------:R0:W-:Y:S03]  /*3e2e0*/  STL.64 [R1+0xa58], R4 ;  /* 0x000a580401007387 */ /* 0x0001e60000100a00 */
[----:B------:R-:W-:Y:S01]  /*3e2f0*/  LEA.HI.X.SX32 R83, R84, R2, 0x1, P3 ;  /* 0x0000000254537211 */ /* 0x000fe200018f0eff */
[----:B------:R-:W-:Y:S01]  /*3e300*/  STL.64 [R1+0xa60], R68 ;  /* 0x000a604401007387 */ /* 0x000fe20000100a00 */
[----:B0-----:R-:W-:-:S04]  /*3e310*/  IADD3 R4, P4, PT, R88, R3, RZ ;  /* 0x0000000358047210 */ /* 0x001fc80007f9e0ff */
[----:B------:R-:W-:Y:S01]  /*3e320*/  LEA.HI.X.SX32 R5, R88, R2, 0x1, P4 ;  /* 0x0000000258057211 */ /* 0x000fe200020f0eff */
        /* <DEDUP_REMOVED lines=12> */
[----:B------:R-:W-:Y:S04]  /*3e3f0*/  STL.64 [R1+0xa10], R86 ;  /* 0x000a105601007387 */ /* 0x000fe80000100a00 */
[----:B------:R0:W-:Y:S02]  /*3e400*/  STL.64 [R1+0xa08], R4 ;  /* 0x000a080401007387 */ /* 0x0001e40000100a00 */
[----:B0-----:R-:W-:-:S04]  /*3e410*/  IADD3 R4, P4, PT, R66, R3, RZ ;  /* 0x0000000342047210 */ /* 0x001fc80007f9e0ff */
[----:B------:R-:W-:Y:S02]  /*3e420*/  LEA.HI.X.SX32 R5, R66, R2, 0x1, P4 ;  /* 0x0000000242057211 */ /* 0x000fe400020f0eff */
[----:B------:R-:W-:-:S03]  /*3e430*/  IADD3 R86, P3, PT, R67, R3, RZ ;  /* 0x0000000343567210 */ /* 0x000fc60007f7e0ff */
[----:B------:R0:W-:Y:S01]  /*3e440*/  STL.64 [R1+0x9e8], R4 ;  /* 0x0009e80401007387 */ /* 0x0001e20000100a00 */
[----:B------:R-:W-:Y:S02]  /*3e450*/  LEA.HI.X.SX32 R87, R67, R2, 0x1, P3 ;  /* 0x0000000243577211 */ /* 0x000fe400018f0eff */
[-C--:B------:R-:W-:Y:S02]  /*3e460*/  IADD3 R66, P3, PT, R65, R3.reuse, RZ ;  /* 0x0000000341427210 */ /* 0x080fe40007f7e0ff */
[----:B0-----:R-:W-:-:S04]  /*3e470*/  IADD3 R4, P4, PT, R64, R3, RZ ;  /* 0x0000000340047210 */ /* 0x001fc80007f9e0ff */
[-C--:B------:R-:W-:Y:S01]  /*3e480*/  LEA.HI.X.SX32 R5, R64, R2.reuse, 0x1, P4 ;  /* 0x0000000240057211 */ /* 0x080fe200020f0eff */
[----:B------:R-:W-:Y:S04]  /*3e490*/  STL.64 [R1+0x9f0], R86 ;  /* 0x0009f05601007387 */ /* 0x000fe80000100a00 */
[----:B------:R0:W-:Y:S01]  /*3e4a0*/  STL.64 [R1+0x9d0], R4 ;  /* 0x0009d00401007387 */ /* 0x0001e20000100a00 */
[----:B------:R-:W-:Y:S02]  /*3e4b0*/  LEA.HI.X.SX32 R67, R65, R2, 0x1, P3 ;  /* 0x0000000241437211 */ /* 0x000fe400018f0eff */
[-C--:B------:R-:W-:Y:S02]  /*3e4c0*/  IADD3 R64, P3, PT, R53, R3.reuse, RZ ;  /* 0x0000000335407210 */ /* 0x080fe40007f7e0ff */
[----:B0-----:R-:W-:-:S04]  /*3e4d0*/  IADD3 R4, P4, PT, R52, R3, RZ ;  /* 0x0000000334047210 */ /* 0x001fc80007f9e0ff */
[-C--:B------:R-:W-:Y:S01]  /*3e4e0*/  LEA.HI.X.SX32 R5, R52, R2.reuse, 0x1, P4 ;  /* 0x0000000234057211 */ /* 0x080fe200020f0eff */
[----:B------:R-:W-:Y:S01]  /*3e4f0*/  STL.64 [R1+0x9d8], R66 ;  /* 0x0009d84201007387 */ /* 0x000fe20000100a00 */
        /* <DEDUP_REMOVED lines=30> */
[-C--:B------:R-:W-:Y:S01]  /*3e6e0*/  LEA.HI.X.SX32 R5, R30, R2.reuse, 0x1, P4 ;  /* 0x000000021e057211 */ /* 0x080fe200020f0eff */
[----:B------:R0:W-:Y:S04]  /*3e6f0*/  STL.64 [R1+0x950], R34 ;  /* 0x0009502201007387 */ /* 0x0001e80000100a00 */
[----:B------:R2:W-:Y:S01]  /*3e700*/  STL.64 [R1+0x948], R4 ;  /* 0x0009480401007387 */ /* 0x0005e20000100a00 */
[CC--:B0-----:R-:W-:Y:S02]  /*3e710*/  IADD3 R34, P3, PT, R45.reuse, R3.reuse, RZ ;  /* 0x000000032d227210 */ /* 0x0c1fe40007f7e0ff */
[----:B--2---:R-:W-:Y:S02]  /*3e720*/  IADD3 R4, P4, PT, R32, R3, RZ ;  /* 0x0000000320047210 */ /* 0x004fe40007f9e0ff */
[----:B------:R-:W-:-:S02]  /*3e730*/  LEA.HI.X.SX32 R35, R45, R2, 0x1, P3 ;  /* 0x000000022d237211 */ /* 0x000fc400018f0eff */
[----:B------:R-:W-:-:S03]  /*3e740*/  LEA.HI.X.SX32 R5, R32, R2, 0x1, P4 ;  /* 0x0000000220057211 */ /* 0x000fc600020f0eff */
[----:B------:R0:W-:Y:S04]  /*3e750*/  STL.64 [R1+0x938], R34 ;  /* 0x0009382201007387 */ /* 0x0001e80000100a00 */
[----:B------:R2:W-:Y:S01]  /*3e760*/  STL.64 [R1+0x930], R4 ;  /* 0x0009300401007387 */ /* 0x0005e20000100a00 */
[CC--:B0-----:R-:W-:Y:S02]  /*3e770*/  IADD3 R34, P3, PT, R44.reuse, R3.reuse, RZ ;  /* 0x000000032c227210 */ /* 0x0c1fe40007f7e0ff */
[C---:B--2---:R-:W-:Y:S02]  /*3e780*/  IADD3 R4, P4, PT, R29.reuse, R3, RZ ;  /* 0x000000031d047210 */ /* 0x044fe40007f9e0ff */
[-C--:B------:R-:W-:Y:S02]  /*3e790*/  LEA.HI.X.SX32 R35, R44, R2.reuse, 0x1, P3 ;  /* 0x000000022c237211 */ /* 0x080fe400018f0eff */
[----:B------:R-:W-:-:S03]  /*3e7a0*/  LEA.HI.X.SX32 R5, R29, R2, 0x1, P4 ;  /* 0x000000021d057211 */ /* 0x000fc600020f0eff */
[----:B------:R0:W-:Y:S04]  /*3e7b0*/  STL.64 [R1+0x918], R34 ;  /* 0x0009182201007387 */ /* 0x0001e80000100a00 */
[----:B------:R2:W-:Y:S01]  /*3e7c0*/  STL.64 [R1+0x910], R4 ;  /* 0x0009100401007387 */ /* 0x0005e20000100a00 */
[-C--:B0-----:R-:W-:Y:S02]  /*3e7d0*/  IADD3 R34, P3, PT, R43, R3.reuse, RZ ;  /* 0x000000032b227210 */ /* 0x081fe40007f7e0ff */
[----:B--2---:R-:W-:Y:S02]  /*3e7e0*/  IADD3 R4, P4, PT, R27, R3, RZ ;  /* 0x000000031b047210 */ /* 0x004fe40007f9e0ff */
        /* <DEDUP_REMOVED lines=72> */
[----:B------:R0:W-:Y:S04]  /*3ec70*/  STL.64 [R1+0x800], R34 ;  /* 0x0008002201007387 */ /* 0x0001e80000100a00 */
[----:B------:R2:W-:Y:S01]  /*3ec80*/  STL.64 [R1+0x7e0], R4 ;  /* 0x0007e00401007387 */ /* 0x0005e20000100a00 */
[----:B------:R-:W-:Y:S02]  /*3ec90*/  LEA.HI.X.SX32 R15, R16, R2, 0x1, P3 ;  /* 0x00000002100f7211 */ /* 0x000fe400018f0eff */
[-C--:B0-----:R-:W-:Y:S02]  /*3eca0*/  IADD3 R34, P3, PT, R11, R3.reuse, RZ ;  /* 0x000000030b227210 */ /* 0x081fe40007f7e0ff */
[----:B--2---:R-:W-:-:S04]  /*3ecb0*/  IADD3 R4, P4, PT, R10, R3, RZ ;  /* 0x000000030a047210 */ /* 0x004fc80007f9e0ff */
[-C--:B------:R-:W-:Y:S01]  /*3ecc0*/  LEA.HI.X.SX32 R5, R10, R2.reuse, 0x1, P4 ;  /* 0x000000020a057211 */ /* 0x080fe200020f0eff */
[----:B------:R-:W-:Y:S01]  /*3ecd0*/  STL.64 [R1+0x7e8], R14 ;  /* 0x0007e80e01007387 */ /* 0x000fe20000100a00 */
[-C--:B------:R-:W-:Y:S02]  /*3ece0*/  LEA.HI.X.SX32 R35, R11, R2.reuse, 0x1, P3 ;  /* 0x000000020b237211 */ /* 0x080fe400018f0eff */
[CC--:B------:R-:W-:Y:S01]  /*3ecf0*/  IADD3 R10, P3, PT, R12.reuse, R3.reuse, RZ ;  /* 0x000000030c0a7210 */ /* 0x0c0fe20007f7e0ff */
[----:B------:R0:W-:Y:S01]  /*3ed00*/  STL.64 [R1+0x7d0], R4 ;  /* 0x0007d00401007387 */ /* 0x0001e20000100a00 */
[----:B------:R-:W-:Y:S01]  /*3ed10*/  VIADD R6, R7, UR70 ;  /* 0x0000004607067c36 */ /* 0x000fe20008000000 */
[----:B------:R-:W2:Y:S01]  /*3ed20*/  LDCU UR70, c[0x0][0x3b8] ;  /* 0x00007700ff4677ac */ /* 0x000ea20008000800 */
[----:B------:R-:W-:Y:S01]  /*3ed30*/  LEA.HI.X.SX32 R11, R12, R2, 0x1, P3 ;  /* 0x000000020c0b7211 */ /* 0x000fe200018f0eff */
[----:B------:R-:W-:Y:S01]  /*3ed40*/  STL.64 [R1+0x7d8], R34 ;  /* 0x0007d82201007387 */ /* 0x000fe20000100a00 */
[----:B0-----:R-:W-:-:S04]  /*3ed50*/  IADD3 R4, P4, PT, R9, R3, RZ ;  /* 0x0000000309047210 */ /* 0x001fc80007f9e0ff */
[----:B------:R-:W-:Y:S01]  /*3ed60*/  LEA.HI.X.SX32 R5, R9, R2, 0x1, P4 ;  /* 0x0000000209057211 */ /* 0x000fe200020f0eff */
[----:B------:R0:W-:Y:S01]  /*3ed70*/  STL.64 [R1+0x7b8], R10 ;  /* 0x0007b80a01007387 */ /* 0x0001e20000100a00 */
[----:B------:R-:W-:Y:S01]  /*3ed80*/  VIADD R8, R6, UR45 ;  /* 0x0000002d06087c36 */ /* 0x000fe20008000000 */
[----:B------:R-:W3:Y:S02]  /*3ed90*/  LDCU UR45, c[0x0][0x3b8] ;  /* 0x00007700ff2d77ac */ /* 0x000ee40008000800 */
[----:B------:R4:W-:Y:S01]  /*3eda0*/  STL.64 [R1+0x7b0], R4 ;  /* 0x0007b00401007387 */ /* 0x0009e20000100a00 */
[----:B------:R-:W-:Y:S01]  /*3edb0*/  VIADD R90, R8, UR69 ;  /* 0x00000045085a7c36 */ /* 0x000fe20008000000 */
[----:B------:R-:W5:Y:S01]  /*3edc0*/  LDCU UR69, c[0x0][0x3b8] ;  /* 0x00007700ff4577ac */ /* 0x000f620008000800 */
[-C--:B0-----:R-:W-:Y:S02]  /*3edd0*/  IADD3 R10, P3, PT, R7, R3.reuse, RZ ;  /* 0x00000003070a7210 */ /* 0x081fe40007f7e0ff */
[----:B----4-:R-:W-:-:S04]  /*3ede0*/  IADD3 R4, P4, PT, R6, R3, RZ ;  /* 0x0000000306047210 */ /* 0x010fc80007f9e0ff */
[-C--:B------:R-:W-:Y:S02]  /*3edf0*/  LEA.HI.X.SX32 R5, R6, R2.reuse, 0x1, P4 ;  /* 0x0000000206057211 */ /* 0x080fe400020f0eff */
[-C--:B------:R-:W-:Y:S02]  /*3ee00*/  LEA.HI.X.SX32 R11, R7, R2.reuse, 0x1, P3 ;  /* 0x00000002070b7211 */ /* 0x080fe400018f0eff */
[-C--:B------:R-:W-:Y:S01]  /*3ee10*/  IADD3 R6, P3, PT, R8, R3.reuse, RZ ;  /* 0x0000000308067210 */ /* 0x080fe20007f7e0ff */
[----:B------:R0:W-:Y:S01]  /*3ee20*/  STL.64 [R1+0x798], R4 ;  /* 0x0007980401007387 */ /* 0x0001e20000100a00 */
[----:B------:R-:W-:Y:S01]  /*3ee30*/  VIADD R89, R90, UR29 ;  /* 0x0000001d5a597c36 */ /* 0x000fe20008000000 */
[----:B------:R-:W4:Y:S01]  /*3ee40*/  LDCU UR29, c[0x0][0x3b8] ;  /* 0x00007700ff1d77ac */ /* 0x000f220008000800 */
[-C--:B------:R-:W-:Y:S02]  /*3ee50*/  LEA.HI.X.SX32 R7, R8, R2.reuse, 0x1, P3 ;  /* 0x0000000208077211 */ /* 0x080fe400018f0eff */
[----:B------:R-:W-:Y:S01]  /*3ee60*/  VIADD R85, R89, UR68 ;  /* 0x0000004459557c36 */ /* 0x000fe20008000000 */
[CC--:B0-----:R-:W-:Y:S01]  /*3ee70*/  IADD3 R4, P4, PT, R90.reuse, R3.reuse, RZ ;  /* 0x000000035a047210 */ /* 0x0c1fe20007f9e0ff */
[----:B------:R-:W-:Y:S01]  /*3ee80*/  STL.64 [R1+0x7a0], R10 ;  /* 0x0007a00a01007387 */ /* 0x000fe20000100a00 */
[----:B------:R-:W0:Y:S02]  /*3ee90*/  LDCU UR68, c[0x0][0x3b8] ;  /* 0x00007700ff4477ac */ /* 0x000e240008000800 */
[----:B------:R-:W-:Y:S01]  /*3eea0*/  LEA.HI.X.SX32 R5, R90, R2, 0x1, P4 ;  /* 0x000000025a057211 */ /* 0x000fe200020f0eff */
[----:B------:R1:W-:Y:S01]  /*3eeb0*/  STL.64 [R1+0x788], R6 ;  /* 0x0007880601007387 */ /* 0x0003e20000100a00 */
[----:B------:R-:W-:Y:S01]  /*3eec0*/  VIADD R81, R85, UR44 ;  /* 0x0000002c55517c36 */ /* 0x000fe20008000000 */
[----:B------:R-:W0:Y:S02]  /*3eed0*/  LDCU UR44, c[0x0][0x3b8] ;  /* 0x00007700ff2c77ac */ /* 0x000e240008000800 */
[----:B------:R2:W-:Y:S01]  /*3eee0*/  STL.64 [R1+0x780], R4 ;  /* 0x0007800401007387 */ /* 0x0005e20000100a00 */
[----:B------:R-:W-:Y:S01]  /*3eef0*/  VIADD R80, R81, UR18 ;  /* 0x0000001251507c36 */ /* 0x000fe20008000000 */
[----:B------:R-:W0:Y:S01]  /*3ef00*/  LDCU UR18, c[0x0][0x3b8] ;  /* 0x00007700ff1277ac */ /* 0x000e220008000800 */
[----:B-1----:R-:W-:-:S02]  /*3ef10*/  IADD3 R6, P3, PT, R89, R3, RZ ;  /* 0x0000000359067210 */ /* 0x002fc40007f7e0ff */
[----:B--2---:R-:W-:Y:S02]  /*3ef20*/  IADD3 R4, P4, PT, R85, R3, RZ ;  /* 0x0000000355047210 */ /* 0x004fe40007f9e0ff */
[-C--:B------:R-:W-:Y:S02]  /*3ef30*/  LEA.HI.X.SX32 R7, R89, R2.reuse, 0x1, P3 ;  /* 0x0000000259077211 */ /* 0x080fe400018f0eff */
[----:B------:R-:W-:-:S03]  /*3ef40*/  LEA.HI.X.SX32 R5, R85, R2, 0x1, P4 ;  /* 0x0000000255057211 */ /* 0x000fc600020f0eff */
[----:B------:R1:W-:Y:S01]  /*3ef50*/  STL.64 [R1+0x770], R6 ;  /* 0x0007700601007387 */ /* 0x0003e20000100a00 */
[C---:B------:R-:W-:Y:S01]  /*3ef60*/  VIADD R79, R80.reuse, UR67 ;  /* 0x00000043504f7c36 */ /* 0x040fe20008000000 */
[----:B------:R-:W2:Y:S02]  /*3ef70*/  LDCU UR67, c[0x0][0x3b8] ;  /* 0x00007700ff4377ac */ /* 0x000ea40008000800 */
[----:B------:R0:W-:Y:S01]  /*3ef80*/  STL.64 [R1+0x768], R4 ;  /* 0x0007680401007387 */ /* 0x0001e20000100a00 */
[----:B------:R-:W-:Y:S01]  /*3ef90*/  VIADD R78, R79, UR43 ;  /* 0x0000002b4f4e7c36 */ /* 0x000fe20008000000 */
[----:B------:R-:W2:Y:S01]  /*3efa0*/  LDCU UR43, c[0x0][0x3b8] ;  /* 0x00007700ff2b77ac */ /* 0x000ea20008000800 */
[CC--:B-1----:R-:W-:Y:S02]  /*3efb0*/  IADD3 R6, P3, PT, R81.reuse, R3.reuse, RZ ;  /* 0x0000000351067210 */ /* 0x0c2fe40007f7e0ff */
[----:B0-----:R-:W-:Y:S02]  /*3efc0*/  IADD3 R4, P4, PT, R80, R3, RZ ;  /* 0x0000000350047210 */ /* 0x001fe40007f9e0ff */
[----:B------:R-:W-:-:S02]  /*3efd0*/  LEA.HI.X.SX32 R7, R81, R2, 0x1, P3 ;  /* 0x0000000251077211 */ /* 0x000fc400018f0eff */
[----:B------:R-:W-:-:S03]  /*3efe0*/  LEA.HI.X.SX32 R5, R80, R2, 0x1, P4 ;  /* 0x0000000250057211 */ /* 0x000fc600020f0eff */
[----:B------:R0:W-:Y:S01]  /*3eff0*/  STL.64 [R1+0x760], R6 ;  /* 0x0007600601007387 */ /* 0x0001e20000100a00 */
[C---:B------:R-:W-:Y:S01]  /*3f000*/  VIADD R77, R78.reuse, UR66 ;  /* 0x000000424e4d7c36 */ /* 0x040fe20008000000 */
[----:B------:R-:W1:Y:S02]  /*3f010*/  LDCU UR66, c[0x0][0x3b8] ;  /* 0x00007700ff4277ac */ /* 0x000e640008000800 */
[----:B------:R2:W-:Y:S01]  /*3f020*/  STL.64 [R1+0x758], R4 ;  /* 0x0007580401007387 */ /* 0x0005e20000100a00 */
[----:B------:R-:W-:Y:S01]  /*3f030*/  VIADD R76, R77, UR10 ;  /* 0x0000000a4d4c7c36 */ /* 0x000fe20008000000 */
[----:B------:R-:W1:Y:S01]  /*3f040*/  LDCU UR10, c[0x0][0x3b8] ;  /* 0x00007700ff0a77ac */ /* 0x000e620008000800 */
[CC--:B0-----:R-:W-:Y:S02]  /*3f050*/  IADD3 R6, P3, PT, R79.reuse, R3.reuse, RZ ;  /* 0x000000034f067210 */ /* 0x0c1fe40007f7e0ff */
[----:B--2---:R-:W-:Y:S02]  /*3f060*/  IADD3 R4, P4, PT, R78, R3, RZ ;  /* 0x000000034e047210 */ /* 0x004fe40007f9e0ff */
[----:B------:R-:W-:-:S02]  /*3f070*/  LEA.HI.X.SX32 R7, R79, R2, 0x1, P3 ;  /* 0x000000024f077211 */ /* 0x000fc400018f0eff */
[----:B------:R-:W-:-:S03]  /*3f080*/  LEA.HI.X.SX32 R5, R78, R2, 0x1, P4 ;  /* 0x000000024e057211 */ /* 0x000fc600020f0eff */
[----:B------:R0:W-:Y:S01]  /*3f090*/  STL.64 [R1+0x740], R6 ;  /* 0x0007400601007387 */ /* 0x0001e20000100a00 */
[C---:B------:R-:W-:Y:S01]  /*3f0a0*/  VIADD R75, R76.reuse, UR28 ;  /* 0x0000001c4c4b7c36 */ /* 0x040fe20008000000 */
[----:B------:R-:W2:Y:S02]  /*3f0b0*/  LDCU UR28, c[0x0][0x3b8] ;  /* 0x00007700ff1c77ac */ /* 0x000ea40008000800 */
[----:B------:R1:W-:Y:S01]  /*3f0c0*/  STL.64 [R1+0x738], R4 ;  /* 0x0007380401007387 */ /* 0x0003e20000100a00 */
[----:B------:R-:W-:Y:S01]  /*3f0d0*/  VIADD R74, R75, UR65 ;  /* 0x000000414b4a7c36 */ /* 0x000fe20008000000 */
[----:B------:R-:W2:Y:S01]  /*3f0e0*/  LDCU UR65, c[0x0][0x3b8] ;  /* 0x00007700ff4177ac */ /* 0x000ea20008000800 */
[-C--:B0-----:R-:W-:Y:S02]  /*3f0f0*/  IADD3 R6, P3, PT, R77, R3.reuse, RZ ;  /* 0x000000034d067210 */ /* 0x081fe40007f7e0ff */
[----:B-1----:R-:W-:-:S04]  /*3f100*/  IADD3 R4, P4, PT, R76, R3, RZ ;  /* 0x000000034c047210 */ /* 0x002fc80007f9e0ff */
[-C--:B------:R-:W-:Y:S02]  /*3f110*/  LEA.HI.X.SX32 R5, R76, R2.reuse, 0x1, P4 ;  /* 0x000000024c057211 */ /* 0x080fe400020f0eff */
[-C--:B------:R-:W-:Y:S02]  /*3f120*/  LEA.HI.X.SX32 R7, R77, R2.reuse, 0x1, P3 ;  /* 0x000000024d077211 */ /* 0x080fe400018f0eff */
[CC--:B------:R-:W-:Y:S01]  /*3f130*/  IADD3 R34, P3, PT, R75.reuse, R3.reuse, RZ ;  /* 0x000000034b227210 */ /* 0x0c0fe20007f7e0ff */
[----:B------:R0:W-:Y:S01]  /*3f140*/  STL.64 [R1+0x728], R4 ;  /* 0x0007280401007387 */ /* 0x0001e20000100a00 */
[C---:B------:R-:W-:Y:S01]  /*3f150*/  VIADD R73, R74.reuse, UR42 ;  /* 0x0000002a4a497c36 */ /* 0x040fe20008000000 */
[----:B------:R-:W1:Y:S01]  /*3f160*/  LDCU UR42, c[0x0][0x3b8] ;  /* 0x00007700ff2a77ac */ /* 0x000e620008000800 */
        /* <DEDUP_REMOVED lines=13> */
[C---:B--2---:R-:W-:Y:S02]  /*3f240*/  IADD3 R4, P4, PT, R72.reuse, R3, RZ ;  /* 0x0000000348047210 */ /* 0x044fe40007f9e0ff */
        /* <DEDUP_REMOVED lines=23> */
[----:B------:R-:W-:Y:S01]  /*3f3c0*/  VIADD R84, R82, UR40 ;  /* 0x0000002852547c36 */ /* 0x000fe20008000000 */
[----:B------:R-:W2:Y:S02]  /*3f3d0*/  LDCU UR40, c[0x0][0x3b8] ;  /* 0x00007700ff2877ac */ /* 0x000ea40008000800 */
[----:B------:R1:W-:Y:S01]  /*3f3e0*/  STL.64 [R1+0x6d8], R4 ;  /* 0x0006d80401007387 */ /* 0x0003e20000100a00 */
[----:B------:R-:W-:Y:S01]  /*3f3f0*/  VIADD R86, R84, UR61 ;  /* 0x0000003d54567c36 */ /* 0x000fe20008000000 */
[----:B------:R-:W2:Y:S01]  /*3f400*/  LDCU UR61, c[0x0][0x3b8] ;  /* 0x00007700ff3d77ac */ /* 0x000ea20008000800 */
[CC--:B0-----:R-:W-:Y:S02]  /*3f410*/  IADD3 R34, P3, PT, R83.reuse, R3.reuse, RZ ;  /* 0x0000000353227210 */ /* 0x0c1fe40007f7e0ff */
[----:B-1----:R-:W-:Y:S02]  /*3f420*/  IADD3 R4, P4, PT, R82, R3, RZ ;  /* 0x0000000352047210 */ /* 0x002fe40007f9e0ff */
[----:B------:R-:W-:-:S02]  /*3f430*/  LEA.HI.X.SX32 R35, R83, R2, 0x1, P3 ;  /* 0x0000000253237211 */ /* 0x000fc400018f0eff */
[----:B------:R-:W-:-:S03]  /*3f440*/  LEA.HI.X.SX32 R5, R82, R2, 0x1, P4 ;  /* 0x0000000252057211 */ /* 0x000fc600020f0eff */
[----:B------:R0:W-:Y:S01]  /*3f450*/  STL.64 [R1+0x6d0], R34 ;  /* 0x0006d02201007387 */ /* 0x0001e20000100a00 */
[----:B------:R-:W-:Y:S01]  /*3f460*/  VIADD R88, R86, UR6 ;  /* 0x0000000656587c36 */ /* 0x000fe20008000000 */
[----:B------:R-:W1:Y:S02]  /*3f470*/  LDCU UR6, c[0x0][0x3b8] ;  /* 0x00007700ff0677ac */ /* 0x000e640008000800 */
[----:B------:R2:W-:Y:S01]  /*3f480*/  STL.64 [R1+0x6c8], R4 ;  /* 0x0006c80401007387 */ /* 0x0005e20000100a00 */
[----:B------:R-:W-:Y:S01]  /*3f490*/  VIADD R87, R88, UR60 ;  /* 0x0000003c58577c36 */ /* 0x000fe20008000000 */
[----:B------:R-:W1:Y:S01]  /*3f4a0*/  LDCU UR60, c[0x0][0x3b8] ;  /* 0x00007700ff3c77ac */ /* 0x000e620008000800 */
[-C--:B0-----:R-:W-:Y:S02]  /*3f4b0*/  IADD3 R34, P3, PT, R84, R3.reuse, RZ ;  /* 0x0000000354227210 */ /* 0x081fe40007f7e0ff */
        /* <DEDUP_REMOVED lines=32> */
[-C--:B------:R-:W-:Y:S02]  /*3f6c0*/  LEA.HI.X.SX32 R5, R30, R2.reuse, 0x1, P4 ;  /* 0x000000021e057211 */ /* 0x080fe400020f0eff */
[CC--:B------:R-:W-:Y:S01]  /*3f6d0*/  IADD3 R30, P3, PT, R32.reuse, R3.reuse, RZ ;  /* 0x00000003201e7210 */ /* 0x0c0fe20007f7e0ff */
[----:B------:R-:W-:Y:S01]  /*3f6e0*/  STL.64 [R1+0x688], R34 ;  /* 0x0006882201007387 */ /* 0x000fe20000100a00 */
[----:B------:R-:W-:Y:S01]  /*3f6f0*/  VIADD R27, R29, UR25 ;  /* 0x000000191d1b7c36 */ /* 0x000fe20008000000 */
[----:B------:R-:W0:Y:S02]  /*3f700*/  LDCU UR25, c[0x0][0x3b8] ;  /* 0x00007700ff1977ac */ /* 0x000e240008000800 */
[----:B------:R1:W-:Y:S01]  /*3f710*/  STL.64 [R1+0x680], R4 ;  /* 0x0006800401007387 */ /* 0x0003e20000100a00 */
[----:B------:R-:W-:Y:S01]  /*3f720*/  LEA.HI.X.SX32 R31, R32, R2, 0x1, P3 ;  /* 0x00000002201f7211 */ /* 0x000fe200018f0eff */
[----:B------:R-:W-:Y:S01]  /*3f730*/  VIADD R26, R27, UR57 ;  /* 0x000000391b1a7c36 */ /* 0x000fe20008000000 */
[----:B------:R-:W0:Y:S01]  /*3f740*/  LDCU UR57, c[0x0][0x3b8] ;  /* 0x00007700ff3977ac */ /* 0x000e220008000800 */
[----:B-1----:R-:W-:-:S04]  /*3f750*/  IADD3 R4, P4, PT, R29, R3, RZ ;  /* 0x000000031d047210 */ /* 0x002fc80007f9e0ff */
[----:B------:R-:W-:Y:S01]  /*3f760*/  LEA.HI.X.SX32 R5, R29, R2, 0x1, P4 ;  /* 0x000000021d057211 */ /* 0x000fe200020f0eff */
[----:B------:R1:W-:Y:S01]  /*3f770*/  STL.64 [R1+0x670], R30 ;  /* 0x0006701e01007387 */ /* 0x0003e20000100a00 */
[----:B------:R-:W-:Y:S01]  /*3f780*/  VIADD R28, R26, UR37 ;  /* 0x000000251a1c7c36 */ /* 0x000fe20008000000 */
[----:B------:R-:W0:Y:S02]  /*3f790*/  LDCU UR37, c[0x0][0x3b8] ;  /* 0x00007700ff2577ac */ /* 0x000e240008000800 */
[----:B------:R2:W-:Y:S01]  /*3f7a0*/  STL.64 [R1+0x668], R4 ;  /* 0x0006680401007387 */ /* 0x0005e20000100a00 */
[----:B------:R-:W-:Y:S01]  /*3f7b0*/  VIADD R25, R28, UR56 ;  /* 0x000000381c197c36 */ /* 0x000fe20008000000 */
[----:B------:R-:W0:Y:S01]  /*3f7c0*/  LDCU UR56, c[0x0][0x3b8] ;  /* 0x00007700ff3877ac */ /* 0x000e220008000800 */
[-C--:B-1----:R-:W-:Y:S02]  /*3f7d0*/  IADD3 R30, P3, PT, R27, R3.reuse, RZ ;  /* 0x000000031b1e7210 */ /* 0x082fe40007f7e0ff */
[----:B--2---:R-:W-:-:S02]  /*3f7e0*/  IADD3 R4, P4, PT, R26, R3, RZ ;  /* 0x000000031a047210 */ /* 0x004fc40007f9e0ff */
[-C--:B------:R-:W-:Y:S02]  /*3f7f0*/  LEA.HI.X.SX32 R31, R27, R2.reuse, 0x1, P3 ;  /* 0x000000021b1f7211 */ /* 0x080fe400018f0eff */
[-C--:B------:R-:W-:Y:S02]  /*3f800*/  LEA.HI.X.SX32 R5, R26, R2.reuse, 0x1, P4 ;  /* 0x000000021a057211 */ /* 0x080fe400020f0eff */
[CC--:B------:R-:W-:Y:S01]  /*3f810*/  IADD3 R26, P3, PT, R28.reuse, R3.reuse, RZ ;  /* 0x000000031c1a7210 */ /* 0x0c0fe20007f7e0ff */
[----:B------:R-:W-:Y:S01]  /*3f820*/  STL.64 [R1+0x660], R30 ;  /* 0x0006601e01007387 */ /* 0x000fe20000100a00 */
[----:B------:R-:W-:Y:S01]  /*3f830*/  VIADD R23, R25, UR11 ;  /* 0x0000000b19177c36 */ /* 0x000fe20008000000 */
[----:B------:R-:W1:Y:S02]  /*3f840*/  LDCU UR11, c[0x0][0x3b8] ;  /* 0x00007700ff0b77ac */ /* 0x000e640008000800 */
[----:B------:R2:W-:Y:S01]  /*3f850*/  STL.64 [R1+0x658], R4 ;  /* 0x0006580401007387 */ /* 0x0005e20000100a00 */
[----:B------:R-:W-:Y:S01]  /*3f860*/  LEA.HI.X.SX32 R27, R28, R2, 0x1, P3 ;  /* 0x000000021c1b7211 */ /* 0x000fe200018f0eff */
[----:B------:R-:W-:Y:S01]  /*3f870*/  VIADD R22, R23, UR15 ;  /* 0x0000000f17167c36 */ /* 0x000fe20008000000 */
[----:B------:R-:W0:Y:S01]  /*3f880*/  LDCU UR15, c[0x0][0x3b8] ;  /* 0x00007700ff0f77ac */ /* 0x000e220008000800 */
[----:B--2---:R-:W-:-:S04]  /*3f890*/  IADD3 R4, P4, PT, R25, R3, RZ ;  /* 0x0000000319047210 */ /* 0x004fc80007f9e0ff */
[----:B------:R-:W-:Y:S01]  /*3f8a0*/  LEA.HI.X.SX32 R5, R25, R2, 0x1, P4 ;  /* 0x0000000219057211 */ /* 0x000fe200020f0eff */
[----:B------:R2:W-:Y:S01]  /*3f8b0*/  STL.64 [R1+0x648], R26 ;  /* 0x0006481a01007387 */ /* 0x0005e20000100a00 */
[----:B------:R-:W-:Y:S01]  /*3f8c0*/  VIADD R24, R22, UR55 ;  /* 0x0000003716187c36 */ /* 0x000fe20008000000 */
[----:B------:R-:W0:Y:S02]  /*3f8d0*/  LDCU UR55, c[0x0][0x3b8] ;  /* 0x00007700ff3777ac */ /* 0x000e240008000800 */
[----:B------:R1:W-:Y:S01]  /*3f8e0*/  STL.64 [R1+0x640], R4 ;  /* 0x0006400401007387 */ /* 0x0003e20000100a00 */
[----:B------:R-:W-:Y:S01]  /*3f8f0*/  VIADD R21, R24, UR36 ;  /* 0x0000002418157c36 */ /* 0x000fe20008000000 */
[----:B------:R-:W0:Y:S01]  /*3f900*/  LDCU UR36, c[0x0][0x3b8] ;  /* 0x00007700ff2477ac */ /* 0x000e220008000800 */
[-C--:B--2---:R-:W-:Y:S02]  /*3f910*/  IADD3 R26, P3, PT, R23, R3.reuse, RZ ;  /* 0x00000003171a7210 */ /* 0x084fe40007f7e0ff */
[----:B-1----:R-:W-:-:S02]  /*3f920*/  IADD3 R4, P4, PT, R22, R3, RZ ;  /* 0x0000000316047210 */ /* 0x002fc40007f9e0ff */
        /* <DEDUP_REMOVED lines=92> */
[C---:B------:R-:W-:Y:S01]  /*3fef0*/  VIADD R77, R78.reuse, UR32 ;  /* 0x000000204e4d7c36 */ /* 0x040fe20008000000 */
[----:B------:R-:W0:Y:S02]  /*3ff00*/  LDCU UR32, c[0x0][0x3b8] ;  /* 0x00007700ff2077ac */ /* 0x000e240008000800 */
[----:B------:R1:W-:Y:S01]  /*3ff10*/  STL.64 [R1+0x558], R4 ;  /* 0x0005580401007387 */ /* 0x0003e20000100a00 */
[----:B------:R-:W-:Y:S01]  /*3ff20*/  VIADD R76, R77, UR73 ;  /* 0x000000494d4c7c36 */ /* 0x000fe20008000000 */
[----:B------:R-:W0:Y:S01]  /*3ff30*/  LDCU UR73, c[0x0][0x3b8] ;  /* 0x00007700ff4977ac */ /* 0x000e220008000800 */
[-C--:B--2---:R-:W-:Y:S02]  /*3ff40*/  IADD3 R6, P3, PT, R79, R3.reuse, RZ ;  /* 0x000000034f067210 */ /* 0x084fe40007f7e0ff */
[----:B-1----:R-:W-:-:S02]  /*3ff50*/  IADD3 R4, P4, PT, R78, R3, RZ ;  /* 0x000000034e047210 */ /* 0x002fc40007f9e0ff */
[-C--:B------:R-:W-:Y:S02]  /*3ff60*/  LEA.HI.X.SX32 R7, R79, R2.reuse, 0x1, P3 ;  /* 0x000000024f077211 */ /* 0x080fe400018f0eff */
[----:B------:R-:W-:-:S03]  /*3ff70*/  LEA.HI.X.SX32 R5, R78, R2, 0x1, P4 ;  /* 0x000000024e057211 */ /* 0x000fc600020f0eff */
[----:B------:R1:W-:Y:S01]  /*3ff80*/  STL.64 [R1+0x540], R6 ;  /* 0x0005400601007387 */ /* 0x0003e20000100a00 */
[----:B------:R-:W-:-:S03]  /*3ff90*/  VIADD R75, R76, UR74 ;  /* 0x0000004a4c4b7c36 */ /* 0x000fc60008000000 */
[----:B------:R2:W-:Y:S01]  /*3ffa0*/  STL.64 [R1+0x538], R4 ;  /* 0x0005380401007387 */ /* 0x0005e20000100a00 */
[----:B------:R-:W-:Y:S01]  /*3ffb0*/  VIADD R74, R75, UR5 ;  /* 0x000000054b4a7c36 */ /* 0x000fe20008000000 */
[----:B------:R-:W0:Y:S01]  /*3ffc0*/  LDCU UR5, c[0x0][0x3b8] ;  /* 0x00007700ff0577ac */ /* 0x000e220008000800 */
[CC--:B-1----:R-:W-:Y:S02]  /*3ffd0*/  IADD3 R6, P3, PT, R77.reuse, R3.reuse, RZ ;  /* 0x000000034d067210 */ /* 0x0c2fe40007f7e0ff */
        /* <DEDUP_REMOVED lines=12> */
[----:B------:R-:W-:Y:S02]  /*400a0*/  LEA.HI.X.SX32 R5, R74, R2, 0x1, P4 ;  /* 0x000000024a057211 */ /* 0x000fe400020f0eff */
[----:B------:R-:W-:Y:S01]  /*400b0*/  IADD3 R18, P3, PT, R73, R3, RZ ;  /* 0x0000000349127210 */ /* 0x000fe20007f7e0ff */
[----:B------:R-:W-:Y:S01]  /*400c0*/  STL.64 [R1+0x508], R6 ;  /* 0x0005080601007387 */ /* 0x000fe20000100a00 */
[----:B------:R-:W-:-:S03]  /*400d0*/  VIADD R71, R72, UR71 ;  /* 0x0000004748477c36 */ /* 0x000fc60008000000 */
[----:B------:R0:W-:Y:S01]  /*400e0*/  STL.64 [R1+0x500], R4 ;  /* 0x0005000401007387 */ /* 0x0001e20000100a00 */
[----:B------:R-:W-:Y:S01]  /*400f0*/  LEA.HI.X.SX32 R19, R73, R2, 0x1, P3 ;  /* 0x0000000249137211 */ /* 0x000fe200018f0eff */
[----:B------:R-:W-:Y:S01]  /*40100*/  VIADD R70, R71, UR47 ;  /* 0x0000002f47467c36 */ /* 0x000fe20008000000 */
[----:B------:R-:W1:Y:S01]  /*40110*/  LDCU UR47, c[0x0][0x3b8] ;  /* 0x00007700ff2f77ac */ /* 0x000e620008000800 */
[----:B0-----:R-:W-:-:S04]  /*40120*/  IADD3 R4, P4, PT, R72, R3, RZ ;  /* 0x0000000348047210 */ /* 0x001fc80007f9e0ff */
[-C--:B------:R-:W-:Y:S01]  /*40130*/  LEA.HI.X.SX32 R5, R72, R2.reuse, 0x1, P4 ;  /* 0x0000000248057211 */ /* 0x080fe200020f0eff */
[----:B------:R0:W-:Y:S01]  /*40140*/  STL.64 [R1+0x4e8], R18 ;  /* 0x0004e81201007387 */ /* 0x0001e20000100a00 */
[C---:B------:R-:W-:Y:S01]  /*40150*/  VIADD R69, R70.reuse, UR13 ;  /* 0x0000000d46457c36 */ /* 0x040fe20008000000 */
[----:B------:R-:W1:Y:S02]  /*40160*/  LDCU UR13, c[0x0][0x3b8] ;  /* 0x00007700ff0d77ac */ /* 0x000e640008000800 */
[----:B------:R2:W-:Y:S01]  /*40170*/  STL.64 [R1+0x4e0], R4 ;  /* 0x0004e00401007387 */ /* 0x0005e20000100a00 */
[----:B------:R-:W-:Y:S01]  /*40180*/  VIADD R68, R69, UR48 ;  /* 0x0000003045447c36 */ /* 0x000fe20008000000 */
        /* <DEDUP_REMOVED lines=15> */
[----:B------:R-:W-:-:S03]  /*40280*/  VIADD R82, R80, UR72 ;  /* 0x0000004850527c36 */ /* 0x000fc60008000000 */
[----:B------:R1:W-:Y:S01]  /*40290*/  STL.64 [R1+0x4c8], R4 ;  /* 0x0004c80401007387 */ /* 0x0003e20000100a00 */
[----:B------:R-:W-:Y:S01]  /*402a0*/  VIADD R83, R82, UR70 ;  /* 0x0000004652537c36 */ /* 0x000fe20008000000 */
[CC--:B0-----:R-:W-:Y:S02]  /*402b0*/  IADD3 R18, P3, PT, R81.reuse, R3.reuse, RZ ;  /* 0x0000000351127210 */ /* 0x0c1fe40007f7e0ff */
[C---:B-1----:R-:W-:Y:S02]  /*402c0*/  IADD3 R4, P4, PT, R80.reuse, R3, RZ ;  /* 0x0000000350047210 */ /* 0x042fe40007f9e0ff */
[-C--:B------:R-:W-:Y:S02]  /*402d0*/  LEA.HI.X.SX32 R19, R81, R2.reuse, 0x1, P3 ;  /* 0x0000000251137211 */ /* 0x080fe400018f0eff */
[----:B------:R-:W-:-:S03]  /*402e0*/  LEA.HI.X.SX32 R5, R80, R2, 0x1, P4 ;  /* 0x0000000250057211 */ /* 0x000fc600020f0eff */
[----:B------:R0:W-:Y:S01]  /*402f0*/  STL.64 [R1+0x440], R18 ;  /* 0x0004401201007387 */ /* 0x0001e20000100a00 */
[----:B------:R-:W-:Y:S01]  /*40300*/  VIADD R85, R83, UR30 ;  /* 0x0000001e53557c36 */ /* 0x000fe20008000000 */
[----:B------:R-:W1:Y:S02]  /*40310*/  LDCU UR30, c[0x0][0x3b8] ;  /* 0x00007700ff1e77ac */ /* 0x000e640008000800 */
[----:B------:R2:W-:Y:S01]  /*40320*/  STL.64 [R1+0x4c0], R4 ;  /* 0x0004c00401007387 */ /* 0x0005e20000100a00 */
[----:B---3--:R-:W-:Y:S01]  /*40330*/  VIADD R84, R85, UR45 ;  /* 0x0000002d55547c36 */ /* 0x008fe20008000000 */
[----:B------:R-:W3:Y:S01]  /*40340*/  LDCU UR45, c[0x0][0x3b8] ;  /* 0x00007700ff2d77ac */ /* 0x000ee20008000800 */
[CC--:B0-----:R-:W-:Y:S02]  /*40350*/  IADD3 R18, P3, PT, R82.reuse, R3.reuse, RZ ;  /* 0x0000000352127210 */ /* 0x0c1fe40007f7e0ff */
[----:B--2---:R-:W-:Y:S02]  /*40360*/  IADD3 R4, P4, PT, R83, R3, RZ ;  /* 0x0000000353047210 */ /* 0x004fe40007f9e0ff */
[----:B------:R-:W-:-:S02]  /*40370*/  LEA.HI.X.SX32 R19, R82, R2, 0x1, P3 ;  /* 0x0000000252137211 */ /* 0x000fc400018f0eff */
[----:B------:R-:W-:-:S03]  /*40380*/  LEA.HI.X.SX32 R5, R83, R2, 0x1, P4 ;  /* 0x0000000253057211 */ /* 0x000fc600020f0eff */
[----:B------:R0:W-:Y:S01]  /*40390*/  STL.64 [R1+0x438], R18 ;  /* 0x0004381201007387 */ /* 0x0001e20000100a00 */
[C---:B----4-:R-:W-:Y:S01]  /*403a0*/  VIADD R87, R84.reuse, UR29 ;  /* 0x0000001d54577c36 */ /* 0x050fe20008000000 */
[----:B------:R-:W2:Y:S02]  /*403b0*/  LDCU UR29, c[0x0][0x3b8] ;  /* 0x00007700ff1d77ac */ /* 0x000ea40008000800 */
[----:B------:R4:W-:Y:S01]  /*403c0*/  STL.64 [R1+0x4b8], R4 ;  /* 0x0004b80401007387 */ /* 0x0009e20000100a00 */
[----:B------:R-:W-:Y:S01]  /*403d0*/  VIADD R86, R87, UR68 ;  /* 0x0000004457567c36 */ /* 0x000fe20008000000 */
[CC--:B0-----:R-:W-:Y:S02]  /*403e0*/  IADD3 R18, P3, PT, R85.reuse, R3.reuse, RZ ;  /* 0x0000000355127210 */ /* 0x0c1fe40007f7e0ff */
[----:B----4-:R-:W-:Y:S02]  /*403f0*/  IADD3 R4, P4, PT, R84, R3, RZ ;  /* 0x0000000354047210 */ /* 0x010fe40007f9e0ff */
[----:B------:R-:W-:-:S02]  /*40400*/  LEA.HI.X.SX32 R19, R85, R2, 0x1, P3 ;  /* 0x0000000255137211 */ /* 0x000fc400018f0eff */
[----:B------:R-:W-:-:S03]  /*40410*/  LEA.HI.X.SX32 R5, R84, R2, 0x1, P4 ;  /* 0x0000000254057211 */ /* 0x000fc600020f0eff */
[----:B------:R0:W-:Y:S01]  /*40420*/  STL.64 [R1+0x430], R18 ;  /* 0x0004301201007387 */ /* 0x0001e20000100a00 */
[----:B------:R-:W-:Y:S01]  /*40430*/  VIADD R90, R86, UR44 ;  /* 0x0000002c565a7c36 */ /* 0x000fe20008000000 */
[----:B------:R-:W4:Y:S02]  /*40440*/  LDCU UR44, c[0x0][0x3b8] ;  /* 0x00007700ff2c77ac */ /* 0x000f240008000800 */
        /* <DEDUP_REMOVED lines=11> */
[----:B------:R-:W2:Y:S01]  /*40500*/  LDCU UR43, c[0x0][0x3b8] ;  /* 0x00007700ff2b77ac */ /* 0x000ea20008000800 */
[-C--:B0-----:R-:W-:Y:S02]  /*40510*/  IADD3 R18, P3, PT, R90, R3.reuse, RZ ;  /* 0x000000035a127210 */ /* 0x081fe40007f7e0ff */
[----:B-1----:R-:W-:Y:S02]  /*40520*/  IADD3 R4, P4, PT, R92, R3, RZ ;  /* 0x000000035c047210 */ /* 0x002fe40007f9e0ff */
[-C--:B------:R-:W-:Y:S02]  /*40530*/  LEA.HI.X.SX32 R19, R90, R2.reuse, 0x1, P3 ;  /* 0x000000025a137211 */ /* 0x080fe400018f0eff */
[----:B------:R-:W-:-:S03]  /*40540*/  LEA.HI.X.SX32 R5, R92, R2, 0x1, P4 ;  /* 0x000000025c057211 */ /* 0x000fc600020f0eff */
[----:B------:R0:W-:Y:S01]  /*40550*/  STL.64 [R1+0x420], R18 ;  /* 0x0004201201007387 */ /* 0x0001e20000100a00 */
[----:B------:R-:W-:-:S03]  /*40560*/  VIADD R15, R17, UR66 ;  /* 0x00000042110f7c36 */ /* 0x000fc60008000000 */
[----:B------:R1:W-:Y:S01]  /*40570*/  STL.64 [R1+0x4a0], R4 ;  /* 0x0004a00401007387 */ /* 0x0003e20000100a00 */
[----:B------:R-:W-:Y:S01]  /*40580*/  VIADD R14, R15, UR10 ;  /* 0x0000000a0f0e7c36 */ /* 0x000fe20008000000 */
[----:B------:R-:W2:Y:S01]  /*40590*/  LDCU UR10, c[0x0][0x3b8] ;  /* 0x00007700ff0a77ac */ /* 0x000ea20008000800 */
        /* <DEDUP_REMOVED lines=8> */
[----:B------:R-:W-:Y:S01]  /*40620*/  VIADD R13, R16, UR65 ;  /* 0x00000041100d7c36 */ /* 0x000fe20008000000 */
[CC--:B0-----:R-:W-:Y:S02]  /*40630*/  IADD3 R18, P3, PT, R15.reuse, R3.reuse, RZ ;  /* 0x000000030f127210 */ /* 0x0c1fe40007f7e0ff */
[----:B--2---:R-:W-:Y:S02]  /*40640*/  IADD3 R4, P4, PT, R14, R3, RZ ;  /* 0x000000030e047210 */ /* 0x004fe40007f9e0ff */
        /* <DEDUP_REMOVED lines=20> */
[----:B------:R-:W-:Y:S02]  /*40790*/  LEA.HI.X.SX32 R5, R10, R2, 0x1, P4 ;  /* 0x000000020a057211 */ /* 0x000fe400020f0eff */
[----:B------:R-:W-:Y:S01]  /*407a0*/  IADD3 R10, P3, PT, R12, R3, RZ ;  /* 0x000000030c0a7210 */ /* 0x000fe20007f7e0ff */
[----:B------:R-:W-:Y:S01]  /*407b0*/  STL.64 [R1+0x400], R14 ;  /* 0x0004000e01007387 */ /* 0x000fe20000100a00 */
[----:B------:R-:W-:-:S03]  /*407c0*/  VIADD R89, R9, UR63 ;  /* 0x0000003f09597c36 */ /* 0x000fc60008000000 */
[----:B------:R1:W-:Y:S01]  /*407d0*/  STL.64 [R1+0x480], R4 ;  /* 0x0004800401007387 */ /* 0x0003e20000100a00 */
[----:B------:R-:W-:Y:S01]  /*407e0*/  LEA.HI.X.SX32 R11, R12, R2, 0x1, P3 ;  /* 0x000000020c0b7211 */ /* 0x000fe200018f0eff */
[----:B------:R-:W-:Y:S01]  /*407f0*/  VIADD R8, R89, UR27 ;  /* 0x0000001b59087c36 */ /* 0x000fe20008000000 */
[----:B------:R-:W2:Y:S01]  /*40800*/  LDCU UR27, c[0x0][0x3b8] ;  /* 0x00007700ff1b77ac */ /* 0x000ea20008000800 */
[----:B-1----:R-:W-:-:S04]  /*40810*/  IADD3 R4, P4, PT, R9, R3, RZ ;  /* 0x0000000309047210 */ /* 0x002fc80007f9e0ff */
[----:B------:R-:W-:Y:S01]  /*40820*/  LEA.HI.X.SX32 R5, R9, R2, 0x1, P4 ;  /* 0x0000000209057211 */ /* 0x000fe200020f0eff */
[----:B------:R1:W-:Y:S01]  /*40830*/  STL.64 [R1+0x340], R10 ;  /* 0x0003400a01007387 */ /* 0x0003e20000100a00 */
[----:B------:R-:W-:-:S03]  /*40840*/  VIADD R7, R8, UR62 ;  /* 0x0000003e08077c36 */ /* 0x000fc60008000000 */
[----:B------:R0:W-:Y:S01]  /*40850*/  STL.64 [R1+0x478], R4 ;  /* 0x0004780401007387 */ /* 0x0001e20000100a00 */
[----:B------:R-:W-:Y:S01]  /*40860*/  VIADD R6, R7, UR12 ;  /* 0x0000000c07067c36 */ /* 0x000fe20008000000 */
[----:B------:R-:W2:Y:S01]  /*40870*/  LDCU UR12, c[0x0][0x3b8] ;  /* 0x00007700ff0c77ac */ /* 0x000ea20008000800 */
[CC--:B-1----:R-:W-:Y:S02]  /*40880*/  IADD3 R10, P3, PT, R89.reuse, R3.reuse, RZ ;  /* 0x00000003590a7210 */ /* 0x0c2fe40007f7e0ff */
[C---:B0-----:R-:W-:Y:S02]  /*40890*/  IADD3 R4, P4, PT, R8.reuse, R3, RZ ;  /* 0x0000000308047210 */ /* 0x041fe40007f9e0ff */
[-C--:B------:R-:W-:Y:S02]  /*408a0*/  LEA.HI.X.SX32 R11, R89, R2.reuse, 0x1, P3 ;  /* 0x00000002590b7211 */ /* 0x080fe400018f0eff */
[----:B------:R-:W-:-:S03]  /*408b0*/  LEA.HI.X.SX32 R5, R8, R2, 0x1, P4 ;  /* 0x0000000208057211 */ /* 0x000fc600020f0eff */
        /* <DEDUP_REMOVED lines=14> */
[-C--:B0-----:R-:W-:Y:S02]  /*409a0*/  IADD3 R10, P3, PT, R93, R3.reuse, RZ ;  /* 0x000000035d0a7210 */ /* 0x081fe40007f7e0ff */
        /* <DEDUP_REMOVED lines=14> */
[----:B------:R-:W-:-:S03]  /*40a90*/  VIADD R73, R74, UR59 ;  /* 0x0000003b4a497c36 */ /* 0x000fc60008000000 */
[----:B------:R2:W-:Y:S01]  /*40aa0*/  STL.64 [R1+0x458], R4 ;  /* 0x0004580401007387 */ /* 0x0005e20000100a00 */
[----:B------:R-:W-:Y:S01]  /*40ab0*/  VIADD R72, R73, UR16 ;  /* 0x0000001049487c36 */ /* 0x000fe20008000000 */
[----:B------:R-:W1:Y:S01]  /*40ac0*/  LDCU UR16, c[0x0][0x3b8] ;  /* 0x00007700ff1077ac */ /* 0x000e620008000800 */
[CC--:B0-----:R-:W-:Y:S02]  /*40ad0*/  IADD3 R10, P3, PT, R75.reuse, R3.reuse, RZ ;  /* 0x000000034b0a7210 */ /* 0x0c1fe40007f7e0ff */
[C---:B--2---:R-:W-:Y:S02]  /*40ae0*/  IADD3 R4, P4, PT, R74.reuse, R3, RZ ;  /* 0x000000034a047210 */ /* 0x044fe40007f9e0ff */
[-C--:B------:R-:W-:Y:S02]  /*40af0*/  LEA.HI.X.SX32 R11, R75, R2.reuse, 0x1, P3 ;  /* 0x000000024b0b7211 */ /* 0x080fe400018f0eff */
        /* <DEDUP_REMOVED lines=91> */
[----:B0-----:R-:W-:-:S04]  /*410b0*/  IADD3 R4, P4, PT, R6, R3, RZ ;  /* 0x0000000306047210 */ /* 0x001fc80007f9e0ff */
[-C--:B------:R-:W-:Y:S01]  /*410c0*/  LEA.HI.X.SX32 R5, R6, R2.reuse, 0x1, P4 ;  /* 0x0000000206057211 */ /* 0x080fe200020f0eff */
[----:B------:R-:W-:Y:S01]  /*410d0*/  STL.64 [R1+0x310], R8 ;  /* 0x0003100801007387 */ /* 0x000fe20000100a00 */
[CC--:B------:R-:W-:Y:S01]  /*410e0*/  IADD3 R6, P3, PT, R93.reuse, R3.reuse, RZ ;  /* 0x000000035d067210 */ /* 0x0c0fe20007f7e0ff */
[C---:B------:R-:W-:Y:S02]  /*410f0*/  VIADD R91, R92.reuse, UR50 ;  /* 0x000000325c5b7c36 */ /* 0x040fe40008000000 */
[----:B------:R0:W-:Y:S01]  /*41100*/  STL.64 [R1+0x6b0], R4 ;  /* 0x0006b00401007387 */ /* 0x0001e20000100a00 */
[----:B------:R-:W-:Y:S01]  /*41110*/  LEA.HI.X.SX32 R7, R93, R2, 0x1, P3 ;  /* 0x000000025d077211 */ /* 0x000fe200018f0eff */
[----:B------:R-:W-:Y:S01]  /*41120*/  VIADD R90, R91, UR33 ;  /* 0x000000215b5a7c36 */ /* 0x000fe20008000000 */
[----:B------:R-:W1:Y:S01]  /*41130*/  LDCU UR33, c[0x0][0x3b8] ;  /* 0x00007700ff2177ac */ /* 0x000e620008000800 */
[----:B0-----:R-:W-:-:S04]  /*41140*/  IADD3 R4, P4, PT, R92, R3, RZ ;  /* 0x000000035c047210 */ /* 0x001fc80007f9e0ff */
[-C--:B------:R-:W-:Y:S01]  /*41150*/  LEA.HI.X.SX32 R5, R92, R2.reuse, 0x1, P4 ;  /* 0x000000025c057211 */ /* 0x080fe200020f0eff */
[----:B------:R-:W-:Y:S01]  /*41160*/  STL.64 [R1+0x300], R6 ;  /* 0x0003000601007387 */ /* 0x000fe20000100a00 */
[CC--:B------:R-:W-:Y:S01]  /*41170*/  IADD3 R92, P3, PT, R91.reuse, R3.reuse, RZ ;  /* 0x000000035b5c7210 */ /* 0x0c0fe20007f7e0ff */
[----:B------:R-:W-:Y:S01]  /*41180*/  VIADD R88, R90, UR14 ;  /* 0x0000000e5a587c36 */ /* 0x000fe20008000000 */
[----:B------:R-:W0:Y:S01]  /*41190*/  LDCU UR14, c[0x0][0x3b8] ;  /* 0x00007700ff0e77ac */ /* 0x000e220008000800 */
[----:B------:R1:W-:Y:S01]  /*411a0*/  STL.64 [R1+0x308], R4 ;  /* 0x0003080401007387 */ /* 0x0003e20000100a00 */
[----:B------:R-:W-:Y:S01]  /*411b0*/  LEA.HI.X.SX32 R93, R91, R2, 0x1, P3 ;  /* 0x000000025b5d7211 */ /* 0x000fe200018f0eff */
[----:B-----5:R-:W-:Y:S01]  /*411c0*/  VIADD R87, R88, UR69 ;  /* 0x0000004558577c36 */ /* 0x020fe20008000000 */
[----:B-1----:R-:W-:-:S04]  /*411d0*/  IADD3 R4, P4, PT, R90, R3, RZ ;  /* 0x000000035a047210 */ /* 0x002fc80007f9e0ff */
[-C--:B------:R-:W-:Y:S01]  /*411e0*/  LEA.HI.X.SX32 R5, R90, R2.reuse, 0x1, P4 ;  /* 0x000000025a057211 */ /* 0x080fe200020f0eff */
[----:B------:R-:W-:Y:S01]  /*411f0*/  STL.64 [R1+0xe08], R92 ;  /* 0x000e085c01007387 */ /* 0x000fe20000100a00 */
[CC--:B------:R-:W-:Y:S01]  /*41200*/  IADD3 R6, P3, PT, R88.reuse, R3.reuse, RZ ;  /* 0x0000000358067210 */ /* 0x0c0fe20007f7e0ff */
[----:B------:R-:W-:Y:S02]  /*41210*/  VIADD R85, R87, UR76 ;  /* 0x0000004c57557c36 */ /* 0x000fe40008000000 */
[----:B------:R1:W-:Y:S01]  /*41220*/  STL.64 [R1+0x708], R4 ;  /* 0x0007080401007387 */ /* 0x0003e20000100a00 */
[----:B------:R-:W-:Y:S01]  /*41230*/  LEA.HI.X.SX32 R7, R88, R2, 0x1, P3 ;  /* 0x0000000258077211 */ /* 0x000fe200018f0eff */
[----:B------:R-:W-:Y:S01]  /*41240*/  VIADD R74, R85, UR20 ;  /* 0x00000014554a7c36 */ /* 0x000fe20008000000 */
[----:B------:R-:W5:Y:S01]  /*41250*/  LDCU UR20, c[0x0][0x3b8] ;  /* 0x00007700ff1477ac */ /* 0x000f620008000800 */
[----:B-1----:R-:W-:-:S04]  /*41260*/  IADD3 R4, P4, PT, R87, R3, RZ ;  /* 0x0000000357047210 */ /* 0x002fc80007f9e0ff */
[----:B------:R-:W-:Y:S01]  /*41270*/  LEA.HI.X.SX32 R5, R87, R2, 0x1, P4 ;  /* 0x0000000257057211 */ /* 0x000fe200020f0eff */
[----:B------:R1:W-:Y:S01]  /*41280*/  STL.64 [R1+0x720], R6 ;  /* 0x0007200601007387 */ /* 0x0003e20000100a00 */
[----:B------:R-:W-:-:S03]  /*41290*/  VIADD R73, R74, UR75 ;  /* 0x0000004b4a497c36 */ /* 0x000fc60008000000 */
[----:B------:R0:W-:Y:S01]  /*412a0*/  STL.64 [R1+0x748], R4 ;  /* 0x0007480401007387 */ /* 0x0001e20000100a00 */
[----:B------:R-:W-:Y:S01]  /*412b0*/  VIADD R72, R73, UR49 ;  /* 0x0000003149487c36 */ /* 0x000fe20008000000 */
        /* <DEDUP_REMOVED lines=53> */
[----:B---3--:R-:W-:-:S03]  /*41610*/  VIADD R83, R80, UR45 ;  /* 0x0000002d50537c36 */ /* 0x008fc60008000000 */
[----:B------:R2:W-:Y:S01]  /*41620*/  STL.64 [R1+0x8b0], R4 ;  /* 0x0008b00401007387 */ /* 0x0005e20000100a00 */
[----:B------:R-:W-:Y:S01]  /*41630*/  VIADD R82, R83, UR18 ;  /* 0x0000001253527c36 */ /* 0x000fe20008000000 */
[----:B------:R-:W3:Y:S01]  /*41640*/  LDCU UR18, c[0x0][0x3b8] ;  /* 0x00007700ff1277ac */ /* 0x000ee20008000800 */
[CC--:B0-----:R-:W-:Y:S02]  /*41650*/  IADD3 R6, P3, PT, R79.reuse, R3.reuse, RZ ;  /* 0x000000034f067210 */ /* 0x0c1fe40007f7e0ff */
[C---:B--2---:R-:W-:Y:S02]  /*41660*/  IADD3 R4, P4, PT, R80.reuse, R3, RZ ;  /* 0x0000000350047210 */ /* 0x044fe40007f9e0ff */
[-C--:B------:R-:W-:Y:S02]  /*41670*/  LEA.HI.X.SX32 R7, R79, R2.reuse, 0x1, P3 ;  /* 0x000000024f077211 */ /* 0x080fe400018f0eff */
[----:B------:R-:W-:-:S03]  /*41680*/  LEA.HI.X.SX32 R5, R80, R2, 0x1, P4 ;  /* 0x0000000250057211 */ /* 0x000fc600020f0eff */
[----:B------:R0:W-:Y:S01]  /*41690*/  STL.64 [R1+0x8c8], R6 ;  /* 0x0008c80601007387 */ /* 0x0001e20000100a00 */
[----:B------:R-:W-:-:S03]  /*416a0*/  VIADD R91, R82, UR43 ;  /* 0x0000002b525b7c36 */ /* 0x000fc60008000000 */
[----:B------:R2:W-:Y:S01]  /*416b0*/  STL.64 [R1+0x8f0], R4 ;  /* 0x0008f00401007387 */ /* 0x0005e20000100a00 */
[----:B----4-:R-:W-:Y:S01]  /*416c0*/  VIADD R90, R91, UR44 ;  /* 0x0000002c5b5a7c36 */ /* 0x010fe20008000000 */
        /* <DEDUP_REMOVED lines=9> */
[----:B------:R-:W1:Y:S01]  /*41760*/  LDCU UR28, c[0x0][0x3b8] ;  /* 0x00007700ff1c77ac */ /* 0x000e620008000800 */
[CC--:B0-----:R-:W-:Y:S02]  /*41770*/  IADD3 R6, P3, PT, R91.reuse, R3.reuse, RZ ;  /* 0x000000035b067210 */ /* 0x0c1fe40007f7e0ff */
[----:B----4-:R-:W-:Y:S02]  /*41780*/  IADD3 R4, P4, PT, R90, R3, RZ ;  /* 0x000000035a047210 */ /* 0x010fe40007f9e0ff */
        /* <DEDUP_REMOVED lines=8> */
[C---:B----4-:R-:W-:Y:S02]  /*41810*/  IADD3 R4, P4, PT, R88.reuse, R3, RZ ;  /* 0x0000000358047210 */ /* 0x050fe40007f9e0ff */
[-C--:B------:R-:W-:Y:S02]  /*41820*/  LEA.HI.X.SX32 R7, R89, R2.reuse, 0x1, P3 ;  /* 0x0000000259077211 */ /* 0x080fe400018f0eff */
[----:B------:R-:W-:-:S03]  /*41830*/  LEA.HI.X.SX32 R5, R88, R2, 0x1, P4 ;  /* 0x0000000258057211 */ /* 0x000fc600020f0eff */
[----:B------:R0:W-:Y:S01]  /*41840*/  STL.64 [R1+0x978], R6 ;  /* 0x0009780601007387 */ /* 0x0001e20000100a00 */
[----:B------:R-:W-:Y:S01]  /*41850*/  VIADD R86, R85, UR27 ;  /* 0x0000001b55567c36 */ /* 0x000fe20008000000 */
[----:B------:R-:W4:Y:S02]  /*41860*/  LDCU UR27, c[0x0][0x3b8] ;  /* 0x00007700ff1b77ac */ /* 0x000f240008000800 */
        /* <DEDUP_REMOVED lines=49> */
[CC--:B--2---:R-:W-:Y:S02]  /*41b80*/  IADD3 R4, P4, PT, R74.reuse, R3.reuse, RZ ;  /* 0x000000034a047210 */ /* 0x0c4fe40007f9e0ff */
[-C--:B------:R-:W-:Y:S02]  /*41b90*/  LEA.HI.X.SX32 R7, R73, R2.reuse, 0x1, P3 ;  /* 0x0000000249077211 */ /* 0x080fe400018f0eff */
[----:B------:R-:W-:Y:S01]  /*41ba0*/  LEA.HI.X.SX32 R5, R74, R2, 0x1, P4 ;  /* 0x000000024a057211 */ /* 0x000fe200020f0eff */
[----:B------:R-:W-:Y:S01]  /*41bb0*/  VIADD R78, R75, UR15 ;  /* 0x0000000f4b4e7c36 */ /* 0x000fe20008000000 */
[----:B------:R-:W0:Y:S01]  /*41bc0*/  LDCU UR15, c[0x0][0x3b8] ;  /* 0x00007700ff0f77ac */ /* 0x000e220008000800 */
[----:B------:R2:W-:Y:S04]  /*41bd0*/  STL.64 [R1+0xad0], R6 ;  /* 0x000ad00601007387 */ /* 0x0005e80000100a00 */
[----:B------:R1:W-:Y:S01]  /*41be0*/  STL.64 [R1+0xae8], R4 ;  /* 0x000ae80401007387 */ /* 0x0003e20000100a00 */
[----:B------:R-:W-:Y:S01]  /*41bf0*/  VIADD R77, R78, UR36 ;  /* 0x000000244e4d7c36 */ /* 0x000fe20008000000 */
[----:B--2---:R-:W-:-:S02]  /*41c00*/  IADD3 R6, P3, PT, R76, R3, RZ ;  /* 0x000000034c067210 */ /* 0x004fc40007f7e0ff */
[CC--:B-1----:R-:W-:Y:S02]  /*41c10*/  IADD3 R4, P4, PT, R75.reuse, R3.reuse, RZ ;  /* 0x000000034b047210 */ /* 0x0c2fe40007f9e0ff */
[-C--:B------:R-:W-:Y:S02]  /*41c20*/  LEA.HI.X.SX32 R7, R76, R2.reuse, 0x1, P3 ;  /* 0x000000024c077211 */ /* 0x080fe400018f0eff */
[----:B------:R-:W-:Y:S01]  /*41c30*/  LEA.HI.X.SX32 R5, R75, R2, 0x1, P4 ;  /* 0x000000024b057211 */ /* 0x000fe200020f0eff */
[----:B------:R-:W-:Y:S01]  /*41c40*/  VIADD R80, R77, UR24 ;  /* 0x000000184d507c36 */ /* 0x000fe20008000000 */
[----:B------:R-:W1:Y:S03]  /*41c50*/  LDCU UR24, c[0x0][0x3b8] ;  /* 0x00007700ff1877ac */ /* 0x000e660008000800 */
[----:B------:R2:W-:Y:S01]  /*41c60*/  STL.64 [R1+0xb20], R4 ;  /* 0x000b200401007387 */ /* 0x0005e20000100a00 */
[----:B------:R-:W-:Y:S01]  /*41c70*/  VIADD R85, R80, UR4 ;  /* 0x0000000450557c36 */ /* 0x000fe20008000000 */
[----:B------:R-:W0:Y:S02]  /*41c80*/  LDCU UR4, c[0x0][0x3b8] ;  /* 0x00007700ff0477ac */ /* 0x000e240008000800 */
[----:B------:R1:W-:Y:S01]  /*41c90*/  STL.64 [R1+0xb08], R6 ;  /* 0x000b080601007387 */ /* 0x0003e20000100a00 */
[----:B------:R-:W-:Y:S01]  /*41ca0*/  VIADD R84, R85, UR35 ;  /* 0x0000002355547c36 */ /* 0x000fe20008000000 */
[----:B--2---:R-:W-:-:S02]  /*41cb0*/  IADD3 R4, P3, PT, R78, R3, RZ ;  /* 0x000000034e047210 */ /* 0x004fc40007f7e0ff */
[CC--:B-1----:R-:W-:Y:S02]  /*41cc0*/  IADD3 R6, P4, PT, R77.reuse, R3.reuse, RZ ;  /* 0x000000034d067210 */ /* 0x0c2fe40007f9e0ff */
[-C--:B------:R-:W-:Y:S02]  /*41cd0*/  LEA.HI.X.SX32 R5, R78, R2.reuse, 0x1, P3 ;  /* 0x000000024e057211 */ /* 0x080fe400018f0eff */
[-C--:B------:R-:W-:Y:S02]  /*41ce0*/  LEA.HI.X.SX32 R7, R77, R2.reuse, 0x1, P4 ;  /* 0x000000024d077211 */ /* 0x080fe400020f0eff */
[CC--:B------:R-:W-:Y:S02]  /*41cf0*/  IADD3 R8, P3, PT, R80.reuse, R3.reuse, RZ ;  /* 0x0000000350087210 */ /* 0x0c0fe40007f7e0ff */
[CC--:B------:R-:W-:Y:S02]  /*41d00*/  IADD3 R10, P4, PT, R85.reuse, R3.reuse, RZ ;  /* 0x00000003550a7210 */ /* 0x0c0fe40007f9e0ff */
[-C--:B------:R-:W-:Y:S01]  /*41d10*/  LEA.HI.X.SX32 R9, R80, R2.reuse, 0x1, P3 ;  /* 0x0000000250097211 */ /* 0x080fe200018f0eff */
[----:B------:R-:W-:Y:S01]  /*41d20*/  VIADD R82, R84, UR21 ;  /* 0x0000001554527c36 */ /* 0x000fe20008000000 */
[----:B------:R-:W-:Y:S01]  /*41d30*/  LEA.HI.X.SX32 R11, R85, R2, 0x1, P4 ;  /* 0x00000002550b7211 */ /* 0x000fe200020f0eff */
[----:B------:R1:W-:Y:S01]  /*41d40*/  STL.64 [R1+0xdd8], R4 ;  /* 0x000dd80401007387 */ /* 0x0003e20000100a00 */
[----:B------:R-:W2:Y:S03]  /*41d50*/  LDCU UR21, c[0x0][0x3b8] ;  /* 0x00007700ff1577ac */ /* 0x000ea60008000800 */
[----:B------:R-:W-:Y:S04]  /*41d60*/  STL.64 [R1+0xde0], R6 ;  /* 0x000de00601007387 */ /* 0x000fe80000100a00 */
[----:B------:R-:W-:Y:S01]  /*41d70*/  STL.64 [R1+0xde8], R8 ;  /* 0x000de80801007387 */ /* 0x000fe20000100a00 */
[----:B------:R-:W-:Y:S01]  /*41d80*/  VIADD R83, R82, UR9 ;  /* 0x0000000952537c36 */ /* 0x000fe20008000000 */
[----:B------:R-:W0:Y:S02]  /*41d90*/  LDCU UR9, c[0x0][0x3b8] ;  /* 0x00007700ff0977ac */ /* 0x000e240008000800 */
[----:B------:R2:W-:Y:S01]  /*41da0*/  STL.64 [R1+0xb80], R10 ;  /* 0x000b800a01007387 */ /* 0x0005e20000100a00 */
[----:B-1----:R-:W-:Y:S01]  /*41db0*/  IADD3 R4, P3, PT, R84, R3, RZ ;  /* 0x0000000354047210 */ /* 0x002fe20007f7e0ff */
[----:B------:R-:W-:-:S03]  /*41dc0*/  VIADD R79, R83, UR34 ;  /* 0x00000022534f7c36 */ /* 0x000fc60008000000 */
[----:B------:R-:W-:Y:S02]  /*41dd0*/  LEA.HI.X.SX32 R5, R84, R2, 0x1, P3 ;  /* 0x0000000254057211 */ /* 0x000fe400018f0eff */
[----:B--2---:R-:W-:-:S04]  /*41de0*/  IADD3 R10, P4, PT, R82, R3, RZ ;  /* 0x00000003520a7210 */ /* 0x004fc80007f9e0ff */
[-C--:B------:R-:W-:Y:S01]  /*41df0*/  LEA.HI.X.SX32 R11, R82, R2.reuse, 0x1, P4 ;  /* 0x00000002520b7211 */ /* 0x080fe200020f0eff */
[----:B------:R-:W-:Y:S01]  /*41e00*/  VIADD R81, R79, UR14 ;  /* 0x0000000e4f517c36 */ /* 0x000fe20008000000 */
[CC--:B------:R-:W-:Y:S01]  /*41e10*/  IADD3 R12, P3, PT, R83.reuse, R3.reuse, RZ ;  /* 0x00000003530c7210 */ /* 0x0c0fe20007f7e0ff */
[----:B------:R-:W1:Y:S02]  /*41e20*/  LDCU UR14, c[0x0][0x3b8] ;  /* 0x00007700ff0e77ac */ /* 0x000e640008000800 */
[----:B------:R-:W-:Y:S04]  /*41e30*/  STL.64 [R1+0xdf0], R10 ;  /* 0x000df00a01007387 */ /* 0x000fe80000100a00 */
[----:B------:R2:W-:Y:S01]  /*41e40*/  STL.64 [R1+0xb88], R4 ;  /* 0x000b880401007387 */ /* 0x0005e20000100a00 */
[----:B------:R-:W-:Y:S01]  /*41e50*/  LEA.HI.X.SX32 R13, R83, R2, 0x1, P3 ;  /* 0x00000002530d7211 */ /* 0x000fe200018f0eff */
[----:B------:R-:W-:Y:S01]  /*41e60*/  VIADD R72, R81, UR33 ;  /* 0x0000002151487c36 */ /* 0x000fe20008000000 */
[----:B--2---:R-:W-:-:S04]  /*41e70*/  IADD3 R4, P4, PT, R79, R3, RZ ;  /* 0x000000034f047210 */ /* 0x004fc80007f9e0ff */
[-C--:B------:R-:W-:Y:S01]  /*41e80*/  LEA.HI.X.SX32 R5, R79, R2.reuse, 0x1, P4 ;  /* 0x000000024f057211 */ /* 0x080fe200020f0eff */
[----:B------:R-:W-:Y:S01]  /*41e90*/  STL.64 [R1+0xdf8], R12 ;  /* 0x000df80c01007387 */ /* 0x000fe20000100a00 */
[CC--:B------:R-:W-:Y:S01]  /*41ea0*/  IADD3 R14, P4, PT, R72.reuse, R3.reuse, RZ ;  /* 0x00000003480e7210 */ /* 0x0c0fe20007f9e0ff */
[C---:B-----5:R-:W-:Y:S01]  /*41eb0*/  VIADD R71, R72.reuse, UR20 ;  /* 0x0000001448477c36 */ /* 0x060fe20008000000 */
[----:B------:R-:W2:Y:S01]  /*41ec0*/  LDCU UR20, c[0x0][0x3b8] ;  /* 0x00007700ff1477ac */ /* 0x000ea20008000800 */
[----:B------:R5:W-:Y:S01]  /*41ed0*/  STL.64 [R1+0xba8], R4 ;  /* 0x000ba80401007387 */ /* 0x000be20000100a00 */
[----:B------:R-:W-:Y:S01]  /*41ee0*/  LEA.HI.X.SX32 R15, R72, R2, 0x1, P4 ;  /* 0x00000002480f7211 */ /* 0x000fe200020f0eff */
[----:B------:R-:W-:Y:S01]  /*41ef0*/  VIADD R70, R71, UR47 ;  /* 0x0000002f47467c36 */ /* 0x000fe20008000000 */
[----:B-----5:R-:W-:-:S04]  /*41f00*/  IADD3 R4, P3, PT, R81, R3, RZ ;  /* 0x0000000351047210 */ /* 0x020fc80007f7e0ff */
[----:B------:R-:W-:Y:S01]  /*41f10*/  LEA.HI.X.SX32 R5, R81, R2, 0x1, P3 ;  /* 0x0000000251057211 */ /* 0x000fe200018f0eff */
[----:B------:R-:W-:Y:S04]  /*41f20*/  STL.64 [R1+0xe00], R14 ;  /* 0x000e000e01007387 */ /* 0x000fe80000100a00 */
[----:B------:R5:W-:Y:S01]  /*41f30*/  STL.64 [R1+0xbb0], R4 ;  /* 0x000bb00401007387 */ /* 0x000be20000100a00 */
[----:B------:R-:W-:Y:S01]  /*41f40*/  VIADD R69, R70, UR32 ;  /* 0x0000002046457c36 */ /* 0x000fe20008000000 */
[----:B------:R-:W-:-:S03]  /*41f50*/  IADD3 R16, P3, PT, R71, R3, RZ ;  /* 0x0000000347107210 */ /* 0x000fc60007f7e0ff */
[----:B------:R-:W-:Y:S01]  /*41f60*/  VIADD R68, R69, UR5 ;  /* 0x0000000545447c36 */ /* 0x000fe20008000000 */
[CC--:B-----5:R-:W-:Y:S01]  /*41f70*/  IADD3 R4, P4, PT, R70.reuse, R3.reuse, RZ ;  /* 0x0000000346047210 */ /* 0x0e0fe20007f9e0ff */
[----:B------:R-:W5:Y:S03]  /*41f80*/  LDCU UR5, c[0x0][0x3b8] ;  /* 0x00007700ff0577ac */ /* 0x000f660008000800 */
[-C--:B------:R-:W-:Y:S02]  /*41f90*/  LEA.HI.X.SX32 R5, R70, R2.reuse, 0x1, P4 ;  /* 0x0000000246057211 */ /* 0x080fe400020f0eff */
[-C--:B------:R-:W-:Y:S01]  /*41fa0*/  LEA.HI.X.SX32 R17, R71, R2.reuse, 0x1, P3 ;  /* 0x0000000247117211 */ /* 0x080fe200018f0eff */
[C---:B------:R-:W-:Y:S01]  /*41fb0*/  VIADD R73, R68.reuse, UR19 ;  /* 0x0000001344497c36 */ /* 0x040fe20008000000 */
[CC--:B------:R-:W-:Y:S01]  /*41fc0*/  IADD3 R18, P4, PT, R68.reuse, R3.reuse, RZ ;  /* 0x0000000344127210 */ /* 0x0c0fe20007f9e0ff */
[----:B------:R0:W-:Y:S01]  /*41fd0*/  STL.64 [R1+0xbd0], R4 ;  /* 0x000bd00401007387 */ /* 0x0001e20000100a00 */
[----:B------:R-:W1:Y:S01]  /*41fe0*/  LDCU UR19, c[0x0][0x3b8] ;  /* 0x00007700ff1377ac */ /* 0x000e620008000800 */
[----:B------:R-:W-:Y:S01]  /*41ff0*/  VIADD R74, R73, UR7 ;  /* 0x00000007494a7c36 */ /* 0x000fe20008000000 */
[----:B------:R-:W-:Y:S01]  /*42000*/  LEA.HI.X.SX32 R19, R68, R2, 0x1, P4 ;  /* 0x0000000244137211 */ /* 0x000fe200020f0eff */
[----:B------:R-:W1:Y:S01]  /*42010*/  LDCU UR7, c[0x0][0x3b8] ;  /* 0x00007700ff0777ac */ /* 0x000e620008000800 */
[----:B0-----:R-:W-:-:S04]  /*42020*/  IADD3 R4, P3, PT, R69, R3, RZ ;  /* 0x0000000345047210 */ /* 0x001fc80007f7e0ff */
[-C--:B------:R-:W-:Y:S01]  /*42030*/  LEA.HI.X.SX32 R5, R69, R2.reuse, 0x1, P3 ;  /* 0x0000000245057211 */ /* 0x080fe200018f0eff */
[----:B------:R-:W-:Y:S01]  /*42040*/  VIADD R78, R74, UR13 ;  /* 0x0000000d4a4e7c36 */ /* 0x000fe20008000000 */
[CC--:B------:R-:W-:Y:S01]  /*42050*/  IADD3 R20, P3, PT, R73.reuse, R3.reuse, RZ ;  /* 0x0000000349147210 */ /* 0x0c0fe20007f7e0ff */
[----:B------:R-:W0:Y:S02]  /*42060*/  LDCU UR13, c[0x0][0x3b8] ;  /* 0x00007700ff0d77ac */ /* 0x000e240008000800 */
[----:B------:R1:W-:Y:S01]  /*42070*/  STL.64 [R1+0xbe0], R4 ;  /* 0x000be00401007387 */ /* 0x0003e20000100a00 */
[----:B------:R-:W-:Y:S01]  /*42080*/  VIADD R77, R78, UR29 ;  /* 0x0000001d4e4d7c36 */ /* 0x000fe20008000000 */
[----:B------:R-:W-:Y:S02]  /*42090*/  LEA.HI.X.SX32 R21, R73, R2, 0x1, P3 ;  /* 0x0000000249157211 */ /* 0x000fe400018f0eff */
[----:B-1----:R-:W-:-:S04]  /*420a0*/  IADD3 R4, P4, PT, R74, R3, RZ ;  /* 0x000000034a047210 */ /* 0x002fc80007f9e0ff */
[-C--:B------:R-:W-:Y:S01]  /*420b0*/  LEA.HI.X.SX32 R5, R74, R2.reuse, 0x1, P4 ;  /* 0x000000024a057211 */ /* 0x080fe200020f0eff */
[C---:B---3--:R-:W-:Y:S01]  /*420c0*/  VIADD R82, R77.reuse, UR18 ;  /* 0x000000124d527c36 */ /* 0x048fe20008000000 */
[CC--:B------:R-:W-:Y:S01]  /*420d0*/  IADD3 R22, P4, PT, R77.reuse, R3.reuse, RZ ;  /* 0x000000034d167210 */ /* 0x0c0fe20007f9e0ff */
[----:B------:R-:W1:Y:S02]  /*420e0*/  LDCU UR18, c[0x0][0x3b8] ;  /* 0x00007700ff1277ac */ /* 0x000e640008000800 */
[----:B------:R3:W-:Y:S01]  /*420f0*/  STL.64 [R1+0xbf8], R4 ;  /* 0x000bf80401007387 */ /* 0x0007e20000100a00 */
[----:B------:R-:W-:Y:S01]  /*42100*/  VIADD R79, R82, UR30 ;  /* 0x0000001e524f7c36 */ /* 0x000fe20008000000 */
[----:B------:R-:W-:Y:S02]  /*42110*/  LEA.HI.X.SX32 R23, R77, R2, 0x1, P4 ;  /* 0x000000024d177211 */ /* 0x000fe400020f0eff */
[----:B---3--:R-:W-:-:S04]  /*42120*/  IADD3 R4, P3, PT, R78, R3, RZ ;  /* 0x000000034e047210 */ /* 0x008fc80007f7e0ff */
[-C--:B------:R-:W-:Y:S01]  /*42130*/  LEA.HI.X.SX32 R5, R78, R2.reuse, 0x1, P3 ;  /* 0x000000024e057211 */ /* 0x080fe200018f0eff */
[----:B------:R-:W-:Y:S01]  /*42140*/  VIADD R81, R79, UR10 ;  /* 0x0000000a4f517c36 */ /* 0x000fe20008000000 */
[CC--:B------:R-:W-:Y:S01]  /*42150*/  IADD3 R24, P3, PT, R82.reuse, R3.reuse, RZ ;  /* 0x0000000352187210 */ /* 0x0c0fe20007f7e0ff */
[----:B------:R-:W3:Y:S02]  /*42160*/  LDCU UR10, c[0x0][0x3b8] ;  /* 0x00007700ff0a77ac */ /* 0x000ee40008000800 */
[----:B------:R0:W-:Y:S01]  /*42170*/  STL.64 [R1+0xc08], R4 ;  /* 0x000c080401007387 */ /* 0x0001e20000100a00 */
[----:B------:R-:W-:Y:S01]  /*42180*/  VIADD R80, R81, UR28 ;  /* 0x0000001c51507c36 */ /* 0x000fe20008000000 */
[----:B------:R-:W-:Y:S02]  /*42190*/  LEA.HI.X.SX32 R25, R82, R2, 0x1, P3 ;  /* 0x0000000252197211 */ /* 0x000fe400018f0eff */
[----:B0-----:R-:W-:-:S04]  /*421a0*/  IADD3 R4, P4, PT, R79, R3, RZ ;  /* 0x000000034f047210 */ /* 0x001fc80007f9e0ff */
[-C--:B------:R-:W-:Y:S01]  /*421b0*/  LEA.HI.X.SX32 R5, R79, R2.reuse, 0x1, P4 ;  /* 0x000000024f057211 */ /* 0x080fe200020f0eff */
[C---:B------:R-:W-:Y:S01]  /*421c0*/  VIADD R76, R80.reuse, UR17 ;  /* 0x00000011504c7c36 */ /* 0x040fe20008000000 */
[-C--:B------:R-:W-:Y:S01]  /*421d0*/  IADD3 R26, P4, PT, R80, R3.reuse, RZ ;  /* 0x00000003501a7210 */ /* 0x080fe20007f9e0ff */
[----:B------:R-:W0:Y:S02]  /*421e0*/  LDCU UR17, c[0x0][0x3b8] ;  /* 0x00007700ff1177ac */ /* 0x000e240008000800 */
[----:B------:R1:W-:Y:S01]  /*421f0*/  STL.64 [R1+0xc28], R4 ;  /* 0x000c280401007387 */ /* 0x0003e20000100a00 */
[----:B----4-:R-:W-:Y:S01]  /*42200*/  VIADD R75, R76, UR27 ;  /* 0x0000001b4c4b7c36 */ /* 0x010fe20008000000 */
[----:B------:R-:W-:Y:S02]  /*42210*/  LEA.HI.X.SX32 R27, R80, R2, 0x1, P4 ;  /* 0x00000002501b7211 */ /* 0x000fe400020f0eff */
[----:B-1----:R-:W-:-:S04]  /*42220*/  IADD3 R4, P3, PT, R81, R3, RZ ;  /* 0x0000000351047210 */ /* 0x002fc80007f7e0ff */
[-C--:B------:R-:W-:Y:S01]  /*42230*/  LEA.HI.X.SX32 R5, R81, R2.reuse, 0x1, P3 ;  /* 0x0000000251057211 */ /* 0x080fe200018f0eff */
[C---:B------:R-:W-:Y:S01]  /*42240*/  VIADD R70, R75.reuse, UR6 ;  /* 0x000000064b467c36 */ /* 0x040fe20008000000 */
[-C--:B------:R-:W-:Y:S01]  /*42250*/  IADD3 R28, P3, PT, R76, R3.reuse, RZ ;  /* 0x000000034c1c7210 */ /* 0x080fe20007f7e0ff */
[----:B------:R-:W1:Y:S02]  /*42260*/  LDCU UR6, c[0x0][0x3b8] ;  /* 0x00007700ff0677ac */ /* 0x000e640008000800 */
[----:B------:R4:W-:Y:S01]  /*42270*/  STL.64 [R1+0xc30], R4 ;  /* 0x000c300401007387 */ /* 0x0009e20000100a00 */
[----:B------:R-:W-:Y:S01]  /*42280*/  VIADD R69, R70, UR12 ;  /* 0x0000000c46457c36 */ /* 0x000fe20008000000 */
[----:B------:R-:W-:Y:S01]  /*42290*/  LEA.HI.X.SX32 R29, R76, R2, 0x1, P3 ;  /* 0x000000024c1d7211 */ /* 0x000fe200018f0eff */
[----:B------:R-:W0:Y:S01]  /*422a0*/  LDCU UR12, c[0x0][0x3b8] ;  /* 0x00007700ff0c77ac */ /* 0x000e220008000800 */
[----:B----4-:R-:W-:-:S04]  /*422b0*/  IADD3 R4, P4, PT, R75, R3, RZ ;  /* 0x000000034b047210 */ /* 0x010fc80007f9e0ff */
[-C--:B------:R-:W-:Y:S01]  /*422c0*/  LEA.HI.X.SX32 R5, R75, R2.reuse, 0x1, P4 ;  /* 0x000000024b057211 */ /* 0x080fe200020f0eff */
[C---:B------:R-:W-:Y:S01]  /*422d0*/  VIADD R68, R69.reuse, UR16 ;  /* 0x0000001045447c36 */ /* 0x040fe20008000000 */
[CC--:B------:R-:W-:Y:S01]  /*422e0*/  IADD3 R30, P4, PT, R69.reuse, R3.reuse, RZ ;  /* 0x00000003451e7210 */ /* 0x0c0fe20007f9e0ff */
[----:B------:R-:W4:Y:S02]  /*422f0*/  LDCU UR16, c[0x0][0x3b8] ;  /* 0x00007700ff1077ac */ /* 0x000f240008000800 */
[----:B------:R0:W-:Y:S01]  /*42300*/  STL.64 [R1+0xc50], R4 ;  /* 0x000c500401007387 */ /* 0x0001e20000100a00 */
[----:B------:R-:W-:Y:S01]  /*42310*/  VIADD R71, R68, UR25 ;  /* 0x0000001944477c36 */ /* 0x000fe20008000000 */
[----:B------:R-:W-:Y:S02]  /*42320*/  LEA.HI.X.SX32 R31, R69, R2, 0x1, P4 ;  /* 0x00000002451f7211 */ /* 0x000fe400020f0eff */
[----:B0-----:R-:W-:-:S04]  /*42330*/  IADD3 R4, P3, PT, R70, R3, RZ ;  /* 0x0000000346047210 */ /* 0x001fc80007f7e0ff */
[----:B------:R-:W-:Y:S01]  /*42340*/  LEA.HI.X.SX32 R5, R70, R2, 0x1, P3 ;  /* 0x0000000246057211 */ /* 0x000fe200018f0eff */
[----:B------:R-:W-:-:S04]  /*42350*/  VIADD R73, R71, UR26 ;  /* 0x0000001a47497c36 */ /* 0x000fc80008000000 */
[----:B------:R0:W-:Y:S01]  /*42360*/  STL.64 [R1+0xc58], R4 ;  /* 0x000c580401007387 */ /* 0x0001e20000100a00 */
[-C--:B------:R-:W-:Y:S01]  /*42370*/  IADD3 R32, P3, PT, R68, R3.reuse, RZ ;  /* 0x0000000344207210 */ /* 0x080fe20007f7e0ff */
[----:B------:R-:W-:Y:S01]  /*42380*/  VIADD R72, R73, UR11 ;  /* 0x0000000b49487c36 */ /* 0x000fe20008000000 */
[----:B------:R-:W1:Y:S01]  /*42390*/  LDCU UR11, c[0x0][0x3b8] ;  /* 0x00007700ff0b77ac */ /* 0x000e620008000800 */
[----:B0-----:R-:W-:-:S04]  /*423a0*/  IADD3 R4, P4, PT, R71, R3, RZ ;  /* 0x0000000347047210 */ /* 0x001fc80007f9e0ff */
[-C--:B------:R-:W-:Y:S02]  /*423b0*/  LEA.HI.X.SX32 R5, R71, R2.reuse, 0x1, P4 ;  /* 0x0000000247057211 */ /* 0x080fe400020f0eff */
[-C--:B------:R-:W-:Y:S01]  /*423c0*/  LEA.HI.X.SX32 R33, R68, R2.reuse, 0x1, P3 ;  /* 0x0000000244217211 */ /* 0x080fe200018f0eff */
[C---:B------:R-:W-:Y:S01]  /*423d0*/  VIADD R79, R72.reuse, UR15 ;  /* 0x0000000f484f7c36 */ /* 0x040fe20008000000 */
[CC--:B------:R-:W-:Y:S01]  /*423e0*/  IADD3 R34, P4, PT, R72.reuse, R3.reuse, RZ ;  /* 0x0000000348227210 */ /* 0x0c0fe20007f9e0ff */
[----:B------:R0:W-:Y:S01]  /*423f0*/  STL.64 [R1+0xc78], R4 ;  /* 0x000c780401007387 */ /* 0x0001e20000100a00 */
[----:B------:R-:W1:Y:S01]  /*42400*/  LDCU UR15, c[0x0][0x3b8] ;  /* 0x00007700ff0f77ac */ /* 0x000e620008000800 */
        /* <DEDUP_REMOVED lines=8> */
[----:B------:R-:W-:Y:S01]  /*42490*/  VIADD R77, R75, UR9 ;  /* 0x000000094b4d7c36 */ /* 0x000fe20008000000 */
[----:B------:R-:W-:Y:S01]  /*424a0*/  LEA.HI.X.SX32 R37, R79, R2, 0x1, P3 ;  /* 0x000000024f257211 */ /* 0x000fe200018f0eff */
[----:B------:R-:W0:Y:S01]  /*424b0*/  LDCU UR9, c[0x0][0x3b8] ;  /* 0x00007700ff0977ac */ /* 0x000e220008000800 */
[----:B-1----:R-:W-:-:S04]  /*424c0*/  IADD3 R4, P4, PT, R78, R3, RZ ;  /* 0x000000034e047210 */ /* 0x002fc80007f9e0ff */
[----:B------:R-:W-:Y:S01]  /*424d0*/  LEA.HI.X.SX32 R5, R78, R2, 0x1, P4 ;  /* 0x000000024e057211 */ /* 0x000fe200020f0eff */
[----:B------:R-:W-:-:S04]  /*424e0*/  VIADD R74, R77, UR21 ;  /* 0x000000154d4a7c36 */ /* 0x000fc80008000000 */
[----:B------:R1:W-:Y:S01]  /*424f0*/  STL.64 [R1+0xca0], R4 ;  /* 0x000ca00401007387 */ /* 0x0003e20000100a00 */
[----:B------:R-:W-:Y:S01]  /*42500*/  VIADD R70, R74, UR14 ;  /* 0x0000000e4a467c36 */ /* 0x000fe20008000000 */
[-C--:B------:R-:W-:Y:S01]  /*42510*/  IADD3 R38, P4, PT, R77, R3.reuse, RZ ;  /* 0x000000034d267210 */ /* 0x080fe20007f9e0ff */
[----:B------:R-:W0:Y:S01]  /*42520*/  LDCU UR14, c[0x0][0x3b8] ;  /* 0x00007700ff0e77ac */ /* 0x000e220008000800 */
[----:B-1----:R-:W-:-:S04]  /*42530*/  IADD3 R4, P3, PT, R75, R3, RZ ;  /* 0x000000034b047210 */ /* 0x002fc80007f7e0ff */
[-C--:B------:R-:W-:Y:S02]  /*42540*/  LEA.HI.X.SX32 R5, R75, R2.reuse, 0x1, P3 ;  /* 0x000000024b057211 */ /* 0x080fe400018f0eff */
[----:B------:R-:W-:-:S03]  /*42550*/  LEA.HI.X.SX32 R39, R77, R2, 0x1, P4 ;  /* 0x000000024d277211 */ /* 0x000fc600020f0eff */
[----:B------:R1:W-:Y:S01]  /*42560*/  STL.64 [R1+0xca8], R4 ;  /* 0x000ca80401007387 */ /* 0x0003e20000100a00 */
[----:B--2---:R-:W-:Y:S01]  /*42570*/  VIADD R69, R70, UR20 ;  /* 0x0000001446457c36 */ /* 0x004fe20008000000 */
[----:B------:R-:W-:-:S03]  /*42580*/  IADD3 R40, P3, PT, R74, R3, RZ ;  /* 0x000000034a287210 */ /* 0x000fc60007f7e0ff */
[----:B------:R-:W-:Y:S01]  /*42590*/  VIADD R68, R69, UR31 ;  /* 0x0000001f45447c36 */ /* 0x000fe20008000000 */
[----:B-1----:R-:W-:-:S04]  /*425a0*/  IADD3 R4, P4, PT, R70, R3, RZ ;  /* 0x0000000346047210 */ /* 0x002fc80007f9e0ff */
[-C--:B------:R-:W-:Y:S02]  /*425b0*/  LEA.HI.X.SX32 R5, R70, R2.reuse, 0x1, P4 ;  /* 0x0000000246057211 */ /* 0x080fe400020f0eff */
[-C--:B------:R-:W-:Y:S01]  /*425c0*/  LEA.HI.X.SX32 R41, R74, R2.reuse, 0x1, P3 ;  /* 0x000000024a297211 */ /* 0x080fe200018f0eff */
[C---:B-----5:R-:W-:Y:S01]  /*425d0*/  VIADD R71, R68.reuse, UR5 ;  /* 0x0000000544477c36 */ /* 0x060fe20008000000 */
[CC--:B------:R-:W-:Y:S01]  /*425e0*/  IADD3 R42, P4, PT, R68.reuse, R3.reuse, RZ ;  /* 0x00000003442a7210 */ /* 0x0c0fe20007f9e0ff */
[----:B------:R1:W-:Y:S01]  /*425f0*/  STL.64 [R1+0xcc8], R4 ;  /* 0x000cc80401007387 */ /* 0x0003e20000100a00 */
[----:B------:R-:W2:Y:S01]  /*42600*/  LDCU UR5, c[0x0][0x3b8] ;  /* 0x00007700ff0577ac */ /* 0x000ea20008000800 */
[----:B------:R-:W-:Y:S01]  /*42610*/  VIADD R72, R71, UR7 ;  /* 0x0000000747487c36 */ /* 0x000fe20008000000 */
[----:B------:R-:W-:Y:S01]  /*42620*/  LEA.HI.X.SX32 R43, R68, R2, 0x1, P4 ;  /* 0x00000002442b7211 */ /* 0x000fe200020f0eff */
[----:B------:R-:W5:Y:S01]  /*42630*/  LDCU UR7, c[0x0][0x3b8] ;  /* 0x00007700ff0777ac */ /* 0x000f620008000800 */
[----:B-1----:R-:W-:-:S04]  /*42640*/  IADD3 R4, P3, PT, R69, R3, RZ ;  /* 0x0000000345047210 */ /* 0x002fc80007f7e0ff */
[-C--:B------:R-:W-:Y:S01]  /*42650*/  LEA.HI.X.SX32 R5, R69, R2.reuse, 0x1, P3 ;  /* 0x0000000245057211 */ /* 0x080fe200018f0eff */
[----:B------:R-:W-:Y:S01]  /*42660*/  VIADD R76, R72, UR13 ;  /* 0x0000000d484c7c36 */ /* 0x000fe20008000000 */
[CC--:B------:R-:W-:Y:S01]  /*42670*/  IADD3 R44, P3, PT, R71.reuse, R3.reuse, RZ ;  /* 0x00000003472c7210 */ /* 0x0c0fe20007f7e0ff */
[----:B------:R-:W-:Y:S01]  /*42680*/  IMAD.MOV.U32 R92, RZ, RZ, R56 ;  /* 0x000000ffff5c7224 */ /* 0x000fe200078e0038 */
[----:B------:R-:W1:Y:S01]  /*42690*/  LDCU UR13, c[0x0][0x3b8] ;  /* 0x00007700ff0d77ac */ /* 0x000e620008000800 */
[----:B------:R0:W-:Y:S01]  /*426a0*/  STL.64 [R1+0xcb0], R4 ;  /* 0x000cb00401007387 */ /* 0x0001e20000100a00 */
[----:B------:R-:W-:Y:S01]  /*426b0*/  VIADD R75, R76, UR18 ;  /* 0x000000124c4b7c36 */ /* 0x000fe20008000000 */
[----:B------:R-:W-:Y:S02]  /*426c0*/  LEA.HI.X.SX32 R45, R71, R2, 0x1, P3 ;  /* 0x00000002472d7211 */ /* 0x000fe400018f0eff */
[----:B0-----:R-:W-:-:S04]  /*426d0*/  IADD3 R4, P4, PT, R72, R3, RZ ;  /* 0x0000000348047210 */ /* 0x001fc80007f9e0ff */
[-C--:B------:R-:W-:Y:S01]  /*426e0*/  LEA.HI.X.SX32 R5, R72, R2.reuse, 0x1, P4 ;  /* 0x0000000248057211 */ /* 0x080fe200020f0eff */
[C---:B---3--:R-:W-:Y:S01]  /*426f0*/  VIADD R73, R75.reuse, UR10 ;  /* 0x0000000a4b497c36 */ /* 0x048fe20008000000 */
[-C--:B------:R-:W-:Y:S01]  /*42700*/  IADD3 R46, P4, PT, R75, R3.reuse, RZ ;  /* 0x000000034b2e7210 */ /* 0x080fe20007f9e0ff */
[----:B------:R-:W0:Y:S02]  /*42710*/  LDCU UR10, c[0x0][0x3b8] ;  /* 0x00007700ff0a77ac */ /* 0x000e240008000800 */
[----:B------:R3:W-:Y:S01]  /*42720*/  STL.64 [R1+0xc48], R4 ;  /* 0x000c480401007387 */ /* 0x0007e20000100a00 */
[----:B------:R-:W-:Y:S01]  /*42730*/  VIADD R70, R73, UR17 ;  /* 0x0000001149467c36 */ /* 0x000fe20008000000 */
[----:B------:R-:W-:Y:S02]  /*42740*/  LEA.HI.X.SX32 R47, R75, R2, 0x1, P4 ;  /* 0x000000024b2f7211 */ /* 0x000fe400020f0eff */
[----:B---3--:R-:W-:-:S04]  /*42750*/  IADD3 R4, P3, PT, R76, R3, RZ ;  /* 0x000000034c047210 */ /* 0x008fc80007f7e0ff */
[-C--:B------:R-:W-:Y:S01]  /*42760*/  LEA.HI.X.SX32 R5, R76, R2.reuse, 0x1, P3 ;  /* 0x000000024c057211 */ /* 0x080fe200018f0eff */
[C---:B------:R-:W-:Y:S01]  /*42770*/  VIADD R69, R70.reuse, UR6 ;  /* 0x0000000646457c36 */ /* 0x040fe20008000000 */
[-C--:B------:R-:W-:Y:S01]  /*42780*/  IADD3 R48, P3, PT, R73, R3.reuse, RZ ;  /* 0x0000000349307210 */ /* 0x080fe20007f7e0ff */
[----:B------:R-:W3:Y:S02]  /*42790*/  LDCU UR6, c[0x0][0x3b8] ;  /* 0x00007700ff0677ac */ /* 0x000ee40008000800 */
[----:B------:R0:W-:Y:S01]  /*427a0*/  STL.64 [R1+0xc20], R4 ;  /* 0x000c200401007387 */ /* 0x0001e20000100a00 */
[----:B------:R-:W-:Y:S01]  /*427b0*/  VIADD R68, R69, UR12 ;  /* 0x0000000c45447c36 */ /* 0x000fe20008000000 */
[----:B------:R-:W-:Y:S01]  /*427c0*/  LEA.HI.X.SX32 R49, R73, R2, 0x1, P3 ;  /* 0x0000000249317211 */ /* 0x000fe200018f0eff */
[----:B------:R-:W1:Y:S01]  /*427d0*/  LDCU UR12, c[0x0][0x3b8] ;  /* 0x00007700ff0c77ac */ /* 0x000e620008000800 */
[----:B0-----:R-:W-:-:S04]  /*427e0*/  IADD3 R4, P4, PT, R70, R3, RZ ;  /* 0x0000000346047210 */ /* 0x001fc80007f9e0ff */
[----:B------:R-:W-:Y:S01]  /*427f0*/  LEA.HI.X.SX32 R5, R70, R2, 0x1, P4 ;  /* 0x0000000246057211 */ /* 0x000fe200020f0eff */
[----:B----4-:R-:W-:-:S04]  /*42800*/  VIADD R72, R68, UR16 ;  /* 0x0000001044487c36 */ /* 0x010fc80008000000 */
[----:B------:R0:W-:Y:S01]  /*42810*/  STL.64 [R1+0xbb8], R4 ;  /* 0x000bb80401007387 */ /* 0x0001e20000100a00 */
[----:B------:R-:W-:Y:S01]  /*42820*/  VIADD R71, R72, UR11 ;  /* 0x0000000b48477c36 */ /* 0x000fe20008000000 */
[-C--:B------:R-:W-:Y:S01]  /*42830*/  IADD3 R50, P3, PT, R69, R3.reuse, RZ ;  /* 0x0000000345327210 */ /* 0x080fe20007f7e0ff */
[----:B------:R-:W4:Y:S01]  /*42840*/  LDCU UR11, c[0x0][0x3b8] ;  /* 0x00007700ff0b77ac */ /* 0x000f220008000800 */
[----:B0-----:R-:W-:-:S04]  /*42850*/  IADD3 R4, P4, PT, R68, R3, RZ ;  /* 0x0000000344047210 */ /* 0x001fc80007f9e0ff */
[----:B------:R-:W-:-:S05]  /*42860*/  LEA.HI.X.SX32 R5, R68, R2, 0x1, P4 ;  /* 0x0000000244057211 */ /* 0x000fca00020f0eff */
[----:B------:R0:W-:Y:S02]  /*42870*/  STL.64 [R1+0xb68], R4 ;  /* 0x000b680401007387 */ /* 0x0001e40000100a00 */
[----:B0-----:R-:W-:-:S04]  /*42880*/  IADD3 R4, P4, PT, R71, R3, RZ ;  /* 0x0000000347047210 */ /* 0x001fc80007f9e0ff */
[----:B------:R-:W-:-:S05]  /*42890*/  LEA.HI.X.SX32 R5, R71, R2, 0x1, P4 ;  /* 0x0000000247057211 */ /* 0x000fca00020f0eff */
[----:B------:R0:W-:Y:S04]  /*428a0*/  STL.64 [R1+0xab0], R4 ;  /* 0x000ab00401007387 */ /* 0x0001e80000100a00 */
[----:B------:R-:W4:Y:S04]  /*428b0*/  LDL.LU R12, [R1+0x348] ;  /* 0x00034800010c7983 */ /* 0x000f280000300800 */
[----:B------:R-:W4:Y:S04]  /*428c0*/  LDL.LU R13, [R1+0x34c] ;  /* 0x00034c00010d7983 */ /* 0x000f280000300800 */
[----:B------:R-:W4:Y:S04]  /*428d0*/  LDL.LU R10, [R1+0x350] ;  /* 0x00035000010a7983 */ /* 0x000f280000300800 */
[----:B------:R-:W4:Y:S01]  /*428e0*/  LDL.LU R11, [R1+0x354] ;  /* 0x00035400010b7983 */ /* 0x000f220000300800 */
[----:B------:R-:W-:Y:S01]  /*428f0*/  VIADD R75, R71, UR15 ;  /* 0x0000000f474b7c36 */ /* 0x000fe20008000000 */
[----:B------:R-:W-:Y:S01]  /*42900*/  LEA.HI.X.SX32 R51, R69, R2, 0x1, P3 ;  /* 0x0000000245337211 */ /* 0x000fe200018f0eff */
[----:B------:R-:W-:Y:S01]  /*42910*/  IMAD.MOV.U32 R93, RZ, RZ, R57 ;  /* 0x000000ffff5d7224 */ /* 0x000fe200078e0039 */
[----:B------:R-:W4:Y:S01]  /*42920*/  LDL.LU R14, [R1+0x358] ;  /* 0x00035800010e7983 */ /* 0x000f220000300800 */
[----:B------:R-:W-:Y:S01]  /*42930*/  VIADD R74, R75, UR4 ;  /* 0x000000044b4a7c36 */ /* 0x000fe20008000000 */
[-C--:B------:R-:W-:Y:S01]  /*42940*/  IADD3 R52, P3, PT, R72, R3.reuse, RZ ;  /* 0x0000000348347210 */ /* 0x080fe20007f7e0ff */
[----:B------:R-:W-:Y:S01]  /*42950*/  IMAD.MOV.U32 R15, RZ, RZ, R54 ;  /* 0x000000ffff0f7224 */ /* 0x000fe200078e0036 */
[----:B------:R-:W0:Y:S01]  /*42960*/  LDCU UR4, c[0x0][0x3b8] ;  /* 0x00007700ff0477ac */ /* 0x000e220008000800 */
[C---:B------:R-:W-:Y:S01]  /*42970*/  VIADD R73, R74.reuse, UR9 ;  /* 0x000000094a497c36 */ /* 0x040fe20008000000 */
[----:B------:R-:W-:-:S02]  /*42980*/  IADD3 R56, P4, PT, R74, R3, RZ ;  /* 0x000000034a387210 */ /* 0x000fc40007f9e0ff */
[-C--:B------:R-:W-:Y:S01]  /*42990*/  LEA.HI.X.SX32 R53, R72, R2.reuse, 0x1, P3 ;  /* 0x0000000248357211 */ /* 0x080fe200018f0eff */
[----:B------:R-:W-:Y:S01]  /*429a0*/  VIADD R70, R73, UR14 ;  /* 0x0000000e49467c36 */ /* 0x000fe20008000000 */
[----:B------:R-:W0:Y:S03]  /*429b0*/  LDCU UR9, c[0x0][0x3b8] ;  /* 0x00007700ff0977ac */ /* 0x000e260008000800 */
[----:B------:R-:W-:Y:S01]  /*429c0*/  VIADD R69, R70, UR19 ;  /* 0x0000001346457c36 */ /* 0x000fe20008000000 */
[----:B------:R-:W-:-:S03]  /*429d0*/  LEA.HI.X.SX32 R57, R74, R2, 0x1, P4 ;  /* 0x000000024a397211 */ /* 0x000fc600020f0eff */
[----:B--2---:R-:W-:Y:S01]  /*429e0*/  VIADD R68, R69, UR5 ;  /* 0x0000000545447c36 */ /* 0x004fe20008000000 */
[CC--:B------:R-:W-:Y:S01]  /*429f0*/  IADD3 R54, P3, PT, R75.reuse, R3.reuse, RZ ;  /* 0x000000034b367210 */ /* 0x0c0fe20007f7e0ff */
[----:B------:R-:W-:Y:S01]  /*42a00*/  IMAD.MOV.U32 R6, RZ, RZ, R58 ;  /* 0x000000ffff067224 */ /* 0x000fe200078e003a */
[----:B------:R-:W2:Y:S01]  /*42a10*/  LDCU UR5, c[0x0][0x3b8] ;  /* 0x00007700ff0577ac */ /* 0x000ea20008000800 */
[----:B-----5:R-:W-:Y:S01]  /*42a20*/  VIADD R74, R68, UR7 ;  /* 0x00000007444a7c36 */ /* 0x020fe20008000000 */
[-C--:B------:R-:W-:Y:S01]  /*42a30*/  LEA.HI.X.SX32 R55, R75, R2.reuse, 0x1, P3 ;  /* 0x000000024b377211 */ /* 0x080fe200018f0eff */
[----:B------:R-:W-:Y:S01]  /*42a40*/  IMAD.MOV.U32 R8, RZ, RZ, R60 ;  /* 0x000000ffff087224 */ /* 0x000fe200078e003c */
[----:B------:R-:W5:Y:S01]  /*42a50*/  LDCU UR7, c[0x0][0x3b8] ;  /* 0x00007700ff0777ac */ /* 0x000f620008000800 */
[----:B------:R-:W-:Y:S01]  /*42a60*/  VIADD R72, R74, UR10 ;  /* 0x0000000a4a487c36 */ /* 0x000fe20008000000 */
[CC--:B------:R-:W-:Y:S02]  /*42a70*/  IADD3 R58, P3, PT, R73.reuse, R3.reuse, RZ ;  /* 0x00000003493a7210 */ /* 0x0c0fe40007f7e0ff */
[-C--:B------:R-:W-:Y:S01]  /*42a80*/  IADD3 R60, P4, PT, R70, R3.reuse, RZ ;  /* 0x00000003463c7210 */ /* 0x080fe20007f9e0ff */
[----:B---3--:R-:W-:Y:S01]  /*42a90*/  VIADD R71, R72, UR6 ;  /* 0x0000000648477c36 */ /* 0x008fe20008000000 */
[----:B------:R-:W3:Y:S01]  /*42aa0*/  LDCU UR6, c[0x0][0x3b8] ;  /* 0x00007700ff0677ac */ /* 0x000ee20008000800 */
[----:B------:R-:W-:Y:S01]  /*42ab0*/  IMAD.MOV.U32 R7, RZ, RZ, R59 ;  /* 0x000000ffff077224 */ /* 0x000fe200078e003b */
[-C--:B------:R-:W-:Y:S01]  /*42ac0*/  LEA.HI.X.SX32 R59, R73, R2.reuse, 0x1, P3 ;  /* 0x00000002493b7211 */ /* 0x080fe200018f0eff */
[----:B0-----:R-:W-:Y:S01]  /*42ad0*/  IMAD.MOV.U32 R4, RZ, RZ, R62 ;  /* 0x000000ffff047224 */ /* 0x001fe200078e003e */
[-C--:B------:R-:W-:Y:S01]  /*42ae0*/  IADD3 R62, P3, PT, R69, R3.reuse, RZ ;  /* 0x00000003453e7210 */ /* 0x080fe20007f7e0ff */
[----:B------:R-:W-:Y:S01]  /*42af0*/  IMAD.MOV.U32 R9, RZ, RZ, R61 ;  /* 0x000000ffff097224 */ /* 0x000fe200078e003d */
[-C--:B------:R-:W-:Y:S01]  /*42b00*/  LEA.HI.X.SX32 R61, R70, R2.reuse, 0x1, P4 ;  /* 0x00000002463d7211 */ /* 0x080fe200020f0eff */
[----:B-1----:R-:W-:Y:S01]  /*42b10*/  VIADD R70, R71, UR12 ;  /* 0x0000000c47467c36 */ /* 0x002fe20008000000 */
[----:B------:R-:W-:Y:S01]  /*42b20*/  IADD3 R64, P4, PT, R68, R3, RZ ;  /* 0x0000000344407210 */ /* 0x000fe20007f9e0ff */
[----:B------:R-:W-:Y:S01]  /*42b30*/  IMAD.MOV.U32 R5, RZ, RZ, R63 ;  /* 0x000000ffff057224 */ /* 0x000fe200078e003f */
[-C--:B------:R-:W-:Y:S01]  /*42b40*/  LEA.HI.X.SX32 R63, R69, R2.reuse, 0x1, P3 ;  /* 0x00000002453f7211 */ /* 0x080fe200018f0eff */
[----:B----4-:R-:W-:Y:S01]  /*42b50*/  VIADD R69, R70, UR11 ;  /* 0x0000000b46457c36 */ /* 0x010fe20008000000 */
[----:B------:R-:W-:-:S02]  /*42b60*/  LEA.HI.X.SX32 R65, R68, R2, 0x1, P4 ;  /* 0x0000000244417211 */ /* 0x000fc400020f0eff */
[-C--:B------:R-:W-:Y:S01]  /*42b70*/  IADD3 R66, P3, PT, R74, R3.reuse, RZ ;  /* 0x000000034a427210 */ /* 0x080fe20007f7e0ff */
[----:B------:R-:W-:Y:S01]  /*42b80*/  VIADD R68, R69, UR4 ;  /* 0x0000000445447c36 */ /* 0x000fe20008000000 */
[-C--:B------:R-:W-:Y:S01]  /*42b90*/  IADD3 R90, P4, PT, R72, R3.reuse, RZ ;  /* 0x00000003485a7210 */ /* 0x080fe20007f9e0ff */
[----:B------:R-:W0:Y:S01]  /*42ba0*/  LDCU UR4, c[0x0][0x3b8] ;  /* 0x00007700ff0477ac */ /* 0x000e220008000800 */
[-C--:B------:R-:W-:Y:S02]  /*42bb0*/  LEA.HI.X.SX32 R67, R74, R2.reuse, 0x1, P3 ;  /* 0x000000024a437211 */ /* 0x080fe400018f0eff */
[----:B------:R-:W-:Y:S01]  /*42bc0*/  LEA.HI.X.SX32 R91, R72, R2, 0x1, P4 ;  /* 0x00000002485b7211 */ /* 0x000fe200020f0eff */
[----:B------:R-:W-:Y:S01]  /*42bd0*/  VIADD R72, R68, UR9 ;  /* 0x0000000944487c36 */ /* 0x000fe20008000000 */
[-C--:B------:R-:W-:Y:S01]  /*42be0*/  IADD3 R88, P3, PT, R71, R3.reuse, RZ ;  /* 0x0000000347587210 */ /* 0x080fe20007f7e0ff */
[----:B------:R-:W1:Y:S01]  /*42bf0*/  LDCU UR9, c[0x0][0x39c] ;  /* 0x00007380ff0977ac */ /* 0x000e620008000800 */
[----:B------:R-:W-:-:S02]  /*42c00*/  IADD3 R86, P4, PT, R70, R3, RZ ;  /* 0x0000000346567210 */ /* 0x000fc40007f9e0ff */
[-C--:B------:R-:W-:Y:S01]  /*42c10*/  LEA.HI.X.SX32 R89, R71, R2.reuse, 0x1, P3 ;  /* 0x0000000247597211 */ /* 0x080fe200018f0eff */
[----:B------:R-:W-:Y:S01]  /*42c20*/  VIADD R71, R72, UR13 ;  /* 0x0000000d48477c36 */ /* 0x000fe20008000000 */
[-C--:B------:R-:W-:Y:S02]  /*42c30*/  IADD3 R84, P3, PT, R69, R3.reuse, RZ ;  /* 0x0000000345547210 */ /* 0x080fe40007f7e0ff */
[-C--:B------:R-:W-:Y:S01]  /*42c40*/  LEA.HI.X.SX32 R87, R70, R2.reuse, 0x1, P4 ;  /* 0x0000000246577211 */ /* 0x080fe200020f0eff */
[----:B--2---:R-:W-:Y:S01]  /*42c50*/  VIADD R70, R71, UR5 ;  /* 0x0000000547467c36 */ /* 0x004fe20008000000 */
[-C--:B------:R-:W-:Y:S01]  /*42c60*/  LEA.HI.X.SX32 R85, R69, R2.reuse, 0x1, P3 ;  /* 0x0000000245557211 */ /* 0x080fe200018f0eff */
[----:B------:R-:W2:Y:S01]  /*42c70*/  LDCU UR5, c[0x0][0x39c] ;  /* 0x00007380ff0577ac */ /* 0x000ea20008000800 */
[-C--:B------:R-:W-:Y:S01]  /*42c80*/  IADD3 R82, P4, PT, R68, R3.reuse, RZ ;  /* 0x0000000344527210 */ /* 0x080fe20007f9e0ff */
[----:B---3--:R-:W-:Y:S01]  /*42c90*/  VIADD R69, R70, UR6 ;  /* 0x0000000646457c36 */ /* 0x008fe20008000000 */
[-C--:B------:R-:W-:Y:S01]  /*42ca0*/  IADD3 R80, P3, PT, R72, R3.reuse, RZ ;  /* 0x0000000348507210 */ /* 0x080fe20007f7e0ff */
[----:B------:R-:W3:Y:S01]  /*42cb0*/  LDCU UR6, c[0x0][0x39c] ;  /* 0x00007380ff0677ac */ /* 0x000ee20008000800 */
[-C--:B------:R-:W-:Y:S01]  /*42cc0*/  LEA.HI.X.SX32 R83, R68, R2.reuse, 0x1, P4 ;  /* 0x0000000244537211 */ /* 0x080fe200020f0eff */
[----:B-----5:R-:W-:Y:S01]  /*42cd0*/  VIADD R68, R69, UR7 ;  /* 0x0000000745447c36 */ /* 0x020fe20008000000 */
[----:B------:R-:W-:Y:S01]  /*42ce0*/  LEA.HI.X.SX32 R81, R72, R2, 0x1, P3 ;  /* 0x0000000248517211 */ /* 0x000fe200018f0eff */
[----:B------:R-:W4:Y:S01]  /*42cf0*/  LDCU UR7, c[0x0][0x39c] ;  /* 0x00007380ff0777ac */ /* 0x000f220008000800 */
[----:B------:R-:W-:-:S02]  /*42d00*/  IADD3 R78, P4, PT, R71, R3, RZ ;  /* 0x00000003474e7210 */ /* 0x000fc40007f9e0ff */
[-C--:B------:R-:W-:Y:S02]  /*42d10*/  IADD3 R76, P3, PT, R70, R3.reuse, RZ ;  /* 0x00000003464c7210 */ /* 0x080fe40007f7e0ff */
[-C--:B------:R-:W-:Y:S01]  /*42d20*/  LEA.HI.X.SX32 R79, R71, R2.reuse, 0x1, P4 ;  /* 0x00000002474f7211 */ /* 0x080fe200020f0eff */
[----:B0-----:R-:W-:Y:S01]  /*42d30*/  VIADD R71, R68, UR4 ;  /* 0x0000000444477c36 */ /* 0x001fe20008000000 */
[-C--:B------:R-:W-:Y:S01]  /*42d40*/  LEA.HI.X.SX32 R77, R70, R2.reuse, 0x1, P3 ;  /* 0x00000002464d7211 */ /* 0x080fe200018f0eff */
[----:B------:R-:W0:Y:S01]  /*42d50*/  LDCU UR4, c[0x0][0x39c] ;  /* 0x00007380ff0477ac */ /* 0x000e220008000800 */
[CC--:B------:R-:W-:Y:S02]  /*42d60*/  IADD3 R74, P4, PT, R69.reuse, R3.reuse, RZ ;  /* 0x00000003454a7210 */ /* 0x0c0fe40007f9e0ff */
[----:B------:R-:W-:Y:S02]  /*42d70*/  IADD3 R72, P3, PT, R68, R3, RZ ;  /* 0x0000000344487210 */ /* 0x000fe40007f7e0ff */
[----:B------:R-:W-:-:S02]  /*42d80*/  LEA.HI.X.SX32 R75, R69, R2, 0x1, P4 ;  /* 0x00000002454b7211 */ /* 0x000fc400020f0eff */
[-C--:B------:R-:W-:Y:S02]  /*42d90*/  LEA.HI.X.SX32 R73, R68, R2.reuse, 0x1, P3 ;  /* 0x0000000244497211 */ /* 0x080fe400018f0eff */
[----:B------:R-:W-:Y:S01]  /*42da0*/  IADD3 R70, P4, PT, R71, R3, RZ ;  /* 0x0000000347467210 */ /* 0x000fe20007f9e0ff */
[C---:B------:R-:W-:Y:S01]  /*42db0*/  VIADD R3, R0.reuse, 0xd5 ;  /* 0x000000d500037836 */ /* 0x040fe20000000000 */
[----:B------:R-:W-:Y:S01]  /*42dc0*/  PRMT R68, R15, 0x9910, RZ ;  /* 0x000099100f447816 */ /* 0x000fe200000000ff */
[C---:B------:R-:W-:Y:S01]  /*42dd0*/  VIADD R69, R0.reuse, 0xd3 ;  /* 0x000000d300457836 */ /* 0x040fe20000000000 */
[----:B------:R-:W5:Y:S02]  /*42de0*/  LDL.LU R15, [R1+0x35c] ;  /* 0x00035c00010f7983 */ /* 0x000f640000300800 */
[----:B------:R-:W-:Y:S02]  /*42df0*/  SHF.R.S32.HI R68, RZ, 0x8, R68 ;  /* 0x00000008ff447819 */ /* 0x000fe40000011444 */
[----:B---3--:R-:W-:Y:S01]  /*42e00*/  ISETP.LT.AND P3, PT, R3, UR6, !P0 ;  /* 0x0000000603007c0c */ /* 0x008fe2000c761270 */
[----:B------:R-:W3:Y:S01]  /*42e10*/  LDCU UR6, c[0x0][0x39c] ;  /* 0x00007380ff0677ac */ /* 0x000ee20008000800 */
[----:B-1----:R-:W-:Y:S01]  /*42e20*/  ISETP.LT.AND P5, PT, R69, UR9, !P0 ;  /* 0x0000000945007c0c */ /* 0x002fe2000c7a1270 */
[----:B------:R1:W-:Y:S04]  /*42e30*/  @P2 STG.E.U8 desc[UR22][R6.64], R68 ;  /* 0x0000004406002986 */ /* 0x0003e8000c101116 */
[----:B-1----:R-:W3:Y:S01]  /*42e40*/  LDL.LU.64 R6, [R1+0xb40] ;  /* 0x000b400001067983 */ /* 0x002ee20000300a00 */
[----:B------:R-:W-:Y:S01]  /*42e50*/  LEA.HI.X.SX32 R71, R71, R2, 0x1, P4 ;  /* 0x0000000247477211 */ /* 0x000fe200020f0eff */
[----:B------:R-:W-:-:S05]  /*42e60*/  VIADD R2, R0, 0xd4 ;  /* 0x000000d400027836 */ /* 0x000fca0000000000 */
[----:B--2---:R-:W-:Y:S02]  /*42e70*/  ISETP.LT.AND P4, PT, R2, UR5, !P0 ;  /* 0x0000000502007c0c */ /* 0x004fe4000c781270 */
[----:B------:R-:W-:Y:S01]  /*42e80*/  F2FP.SATFINITE.E4M3.F32.PACK_AB_MERGE_C R3, R13, R12, RZ ;  /* 0x0000000c0d03723e */ /* 0x000fe200048070ff */
[----:B------:R-:W-:Y:S01]  /*42e90*/  VIADD R2, R0, 0xd6 ;  /* 0x000000d600027836 */ /* 0x000fe20000000000 */
[----:B------:R-:W1:Y:S02]  /*42ea0*/  LDCU UR5, c[0x0][0x39c] ;  /* 0x00007380ff0577ac */ /* 0x000e640008000800 */
[----:B------:R-:W-:Y:S01]  /*42eb0*/  PRMT R68, R3, 0x9910, RZ ;  /* 0x0000991003447816 */ /* 0x000fe200000000ff */
[----:B------:R2:W-:Y:S03]  /*42ec0*/  @P6 STG.E.U8 desc[UR22][R8.64], R3 ;  /* 0x0000000308006986 */ /* 0x0005e6000c101116 */
[----:B------:R-:W-:-:S05]  /*42ed0*/  SHF.R.S32.HI R68, RZ, 0x8, R68 ;  /* 0x00000008ff447819 */ /* 0x000fca0000011444 */
[----:B------:R0:W-:Y:S04]  /*42ee0*/  @P5 STG.E.U8 desc[UR22][R4.64], R68 ;  /* 0x0000004404005986 */ /* 0x0001e8000c101116 */
[----:B--2---:R-:W2:Y:S04]  /*42ef0*/  LDL.LU.64 R8, [R1+0xb30] ;  /* 0x000b300001087983 */ /* 0x004ea80000300a00 */
[----:B------:R-:W2:Y:S04]  /*42f00*/  LDL.LU R12, [R1+0x360] ;  /* 0x00036000010c7983 */ /* 0x000ea80000300800 */
[----:B------:R-:W2:Y:S04]  /*42f10*/  LDL.LU R13, [R1+0x364] ;  /* 0x00036400010d7983 */ /* 0x000ea80000300800 */
[----:B0-----:R-:W2:Y:S01]  /*42f20*/  LDL.LU.64 R4, [R1+0xb28] ;  /* 0x000b280001047983 */ /* 0x001ea20000300a00 */
[----:B------:R-:W-:-:S05]  /*42f30*/  F2FP.SATFINITE.E4M3.F32.PACK_AB_MERGE_C R3, R11, R10, RZ ;  /* 0x0000000a0b03723e */ /* 0x000fca00048070ff */
[----:B------:R0:W-:Y:S04]  /*42f40*/  @P4 STG.E.U8 desc[UR22][R92.64], R3 ;  /* 0x000000035c004986 */ /* 0x0001e8000c101116 */
[----:B0-----:R-:W2:Y:S01]  /*42f50*/  LDL.LU.64 R92, [R1+0xb18] ;  /* 0x000b1800015c7983 */ /* 0x001ea20000300a00 */
[----:B------:R-:W-:Y:S02]  /*42f60*/  PRMT R68, R3, 0x9910, RZ ;  /* 0x0000991003447816 */ /* 0x000fe400000000ff */
[----:B------:R-:W-:Y:S01]  /*42f70*/  ISETP.LT.AND P2, PT, R2, UR4, !P0 ;  /* 0x0000000402007c0c */ /* 0x000fe2000c741270 */
[----:B------:R-:W-:Y:S01]  /*42f80*/  VIADD R2, R0, 0xd7 ;  /* 0x000000d700027836 */ /* 0x000fe20000000000 */
[----:B------:R-:W-:Y:S01]  /*42f90*/  SHF.R.S32.HI R68, RZ, 0x8, R68 ;  /* 0x00000008ff447819 */ /* 0x000fe20000011444 */
[----:B------:R-:W2:Y:S01]  /*42fa0*/  LDL.LU R10, [R1+0x368] ;  /* 0x00036800010a7983 */ /* 0x000ea20000300800 */
[----:B------:R-:W0:Y:S02]  /*42fb0*/  LDCU UR4, c[0x0][0x39c] ;  /* 0x00007380ff0477ac */ /* 0x000e240008000800 */
[----:B----4-:R-:W-:Y:S01]  /*42fc0*/  ISETP.LT.AND P6, PT, R2, UR7, !P0 ;  /* 0x0000000702007c0c */ /* 0x010fe2000c7c1270 */
[----:B------:R-:W4:Y:S01]  /*42fd0*/  LDL.LU R11, [R1+0x36c] ;  /* 0x00036c00010b7983 */ /* 0x000f220000300800 */
[----:B------:R-:W-:Y:S01]  /*42fe0*/  VIADD R2, R0, 0xd8 ;  /* 0x000000d800027836 */ /* 0x000fe20000000000 */
[----:B------:R-:W0:Y:S04]  /*42ff0*/  LDCU UR7, c[0x0][0x39c] ;  /* 0x00007380ff0777ac */ /* 0x000e280008000800 */
[----:B-1----:R-:W-:Y:S01]  /*43000*/  ISETP.LT.AND P5, PT, R2, UR5, !P0 ;  /* 0x0000000502007c0c */ /* 0x002fe2000c7a1270 */
[----:B------:R-:W1:Y:S01]  /*43010*/  LDCU UR5, c[0x0][0x39c] ;  /* 0x00007380ff0577ac */ /* 0x000e620008000800 */
[----:B-----5:R-:W-:Y:S01]  /*43020*/  F2FP.SATFINITE.E4M3.F32.PACK_AB_MERGE_C R3, R15, R14, RZ ;  /* 0x0000000e0f03723e */ /* 0x020fe200048070ff */
[----:B---3--:R3:W-:Y:S04]  /*43030*/  @P3 STG.E.U8 desc[UR22][R6.64], R68 ;  /* 0x0000004406003986 */ /* 0x0087e8000c101116 */
[----:B---3--:R-:W3:Y:S01]  /*43040*/  LDL.LU.64 R6, [R1+0xb10] ;  /* 0x000b100001067983 */ /* 0x008ee20000300a00 */
[----:B------:R-:W-:-:S04]  /*43050*/  PRMT R68, R3, 0x9910, RZ ;  /* 0x0000991003447816 */ /* 0x000fc800000000ff */
[----:B------:R-:W-:Y:S01]  /*43060*/  SHF.R.S32.HI R68, RZ, 0x8, R68 ;  /* 0x00000008ff447819 */ /* 0x000fe20000011444 */
[----:B--2---:R2:W-:Y:S04]  /*43070*/  @P2 STG.E.U8 desc[UR22][R8.64], R3 ;  /* 0x0000000308002986 */ /* 0x0045e8000c101116 */
[----:B--2---:R-:W2:Y:S04]  /*43080*/  LDL.LU.64 R8, [R1+0xaf8] ;  /* 0x000af80001087983 */ /* 0x004ea80000300a00 */
[----:B------:R-:W5:Y:S04]  /*43090*/  LDL.LU R14, [R1+0x370] ;  /* 0x00037000010e7983 */ /* 0x000f680000300800 */
[----:B------:R-:W5:Y:S04]  /*430a0*/  LDL.LU R15, [R1+0x374] ;  /* 0x00037400010f7983 */ /* 0x000f680000300800 */
[----:B------:R0:W-:Y:S04]  /*430b0*/  @P6 STG.E.U8 desc[UR22][R4.64], R68 ;  /* 0x0000004404006986 */ /* 0x0001e8000c101116 */
[----:B0-----:R-:W5:Y:S01]  /*430c0*/  LDL.LU.64 R4, [R1+0xaf0] ;  /* 0x000af00001047983 */ /* 0x001f620000300a00 */
[----:B------:R-:W-:-:S05]  /*430d0*/  F2FP.SATFINITE.E4M3.F32.PACK_AB_MERGE_C R3, R13, R12, RZ ;  /* 0x0000000c0d03723e */ /* 0x000fca00048070ff */
[----:B------:R0:W-:Y:S04]  /*430e0*/  @P5 STG.E.U8 desc[UR22][R92.64], R3 ;  /* 0x000000035c005986 */ /* 0x0001e8000c101116 */
[----:B0-----:R-:W5:Y:S01]  /*430f0*/  LDL.LU.64 R92, [R1+0xae0] ;  /* 0x000ae000015c7983 */ /* 0x001f620000300a00 */
[----:B------:R-:W-:Y:S01]  /*43100*/  VIADD R2, R0, 0xd9 ;  /* 0x000000d900027836 */ /* 0x000fe20000000000 */
[----:B------:R-:W-:Y:S02]  /*43110*/  PRMT R68, R3, 0x9910, RZ ;  /* 0x0000991003447816 */ /* 0x000fe400000000ff */
[----:B------:R-:W5:Y:S02]  /*43120*/  LDL.LU R12, [R1+0x378] ;  /* 0x00037800010c7983 */ /* 0x000f640000300800 */
[----:B------:R-:W-:Y:S01]  /*43130*/  ISETP.LT.AND P4, PT, R2, UR4, !P0 ;  /* 0x0000000402007c0c */ /* 0x000fe2000c781270 */
[----:B------:R-:W-:Y:S01]  /*43140*/  VIADD R2, R0, 0xda ;  /* 0x000000da00027836 */ /* 0x000fe20000000000 */
[----:B------:R-:W-:Y:S01]  /*43150*/  SHF.R.S32.HI R68, RZ, 0x8, R68 ;  /* 0x00000008ff447819 */ /* 0x000fe20000011444 */
[----:B------:R-:W5:Y:S01]  /*43160*/  LDL.LU R13, [R1+0x37c] ;  /* 0x00037c00010d7983 */ /* 0x000f620000300800 */
[----:B----4-:R-:W-:Y:S01]  /*43170*/  F2FP.SATFINITE.E4M3.F32.PACK_AB_MERGE_C R3, R11, R10, RZ ;  /* 0x0000000a0b03723e */ /* 0x010fe200048070ff */
[----:B------:R-:W0:Y:S01]  /*43180*/  LDCU UR4, c[0x0][0x39c] ;  /* 0x00007380ff0477ac */ /* 0x000e220008000800 */
[----:B------:R-:W-:Y:S01]  /*43190*/  ISETP.LT.AND P3, PT, R2, UR6, !P0 ;  /* 0x0000000602007c0c */ /* 0x000fe2000c761270 */
[----:B------:R-:W-:Y:S01]  /*431a0*/  VIADD R2, R0, 0xdb ;  /* 0x000000db00027836 */ /* 0x000fe20000000000 */
[----:B------:R-:W4:Y:S04]  /*431b0*/  LDCU UR6, c[0x0][0x39c] ;  /* 0x00007380ff0677ac */ /* 0x000f280008000800 */
[----:B-1----:R-:W-:Y:S01]  /*431c0*/  ISETP.LT.AND P2, PT, R2, UR5, !P0 ;  /* 0x0000000502007c0c */ /* 0x002fe2000c741270 */
[----:B------:R-:W-:Y:S01]  /*431d0*/  VIADD R2, R0, 0xdc ;  /* 0x000000dc00027836 */ /* 0x000fe20000000000 */
[----:B------:R-:W1:Y:S04]  /*431e0*/  LDCU UR5, c[0x0][0x39c] ;  /* 0x00007380ff0577ac */ /* 0x000e680008000800 */
[----:B0-----:R-:W-:Y:S01]  /*431f0*/  ISETP.LT.AND P6, PT, R2, UR4, !P0 ;  /* 0x0000000402007c0c */ /* 0x001fe2000c7c1270 */
[----:B------:R-:W0:Y:S01]  /*43200*/  LDCU UR4, c[0x0][0x39c] ;  /* 0x00007380ff0477ac */ /* 0x000e220008000800 */
[----:B---3--:R3:W-:Y:S04]  /*43210*/  @P4 STG.E.U8 desc[UR22][R6.64], R68 ;  /* 0x0000004406004986 */ /* 0x0087e8000c101116 */
[----:B---3--:R-:W3:Y:S01]  /*43220*/  LDL.LU.64 R6, [R1+0xad8] ;  /* 0x000ad80001067983 */ /* 0x008ee20000300a00 */
[----:B------:R-:W-:-:S04]  /*43230*/  PRMT R68, R3, 0x9910, RZ ;  /* 0x0000991003447816 */ /* 0x000fc800000000ff */
[----:B------:R-:W-:Y:S01]  /*43240*/  SHF.R.S32.HI R68, RZ, 0x8, R68 ;  /* 0x00000008ff447819 */ /* 0x000fe20000011444 */
[----:B--2---:R2:W-:Y:S04]  /*43250*/  @P3 STG.E.U8 desc[UR22][R8.64], R3 ;  /* 0x0000000308003986 */ /* 0x0045e8000c101116 */
[----:B--2---:R-:W2:Y:S04]  /*43260*/  LDL.LU.64 R8, [R1+0xac8] ;  /* 0x000ac80001087983 */ /* 0x004ea80000300a00 */
[----:B------:R-:W2:Y:S04]  /*43270*/  LDL.LU R10, [R1+0x380] ;  /* 0x00038000010a7983 */ /* 0x000ea80000300800 */
[----:B------:R-:W2:Y:S04]  /*43280*/  LDL.LU R11, [R1+0x384] ;  /* 0x00038400010b7983 */ /* 0x000ea80000300800 */
[----:B-----5:R5:W-:Y:S04]  /*43290*/  @P2 STG.E.U8 desc[UR22][R4.64], R68 ;  /* 0x0000004404002986 */ /* 0x020be8000c101116 */
[----:B-----5:R-:W5:Y:S01]  /*432a0*/  LDL.LU.64 R4, [R1+0xac0] ;  /* 0x000ac00001047983 */ /* 0x020f620000300a00 */
[----:B------:R-:W-:-:S05]  /*432b0*/  F2FP.SATFINITE.E4M3.F32.PACK_AB_MERGE_C R3, R15, R14, RZ ;  /* 0x0000000e0f03723e */ /* 0x000fca00048070ff */
[----:B------:R0:W-:Y:S04]  /*432c0*/  @P6 STG.E.U8 desc[UR22][R92.64], R3 ;  /* 0x000000035c006986 */ /* 0x0001e8000c101116 */
[----:B0-----:R-:W5:Y:S01]  /*432d0*/  LDL.LU.64 R92, [R1+0xaa8] ;  /* 0x000aa800015c7983 */ /* 0x001f620000300a00 */
[----:B------:R-:W-:Y:S01]  /*432e0*/  VIADD R2, R0, 0xdd ;  /* 0x000000dd00027836 */ /* 0x000fe20000000000 */
[----:B------:R-:W-:Y:S02]  /*432f0*/  PRMT R68, R3, 0x9910, RZ ;  /* 0x0000991003447816 */ /* 0x000fe400000000ff */
[----:B------:R-:W5:Y:S02]  /*43300*/  LDL.LU R14, [R1+0x388] ;  /* 0x00038800010e7983 */ /* 0x000f640000300800 */
[----:B----4-:R-:W-:Y:S01]  /*43310*/  ISETP.LT.AND P5, PT, R2, UR6, !P0 ;  /* 0x0000000602007c0c */ /* 0x010fe2000c7a1270 */
[----:B------:R-:W-:Y:S01]  /*43320*/  VIADD R2, R0, 0xde ;  /* 0x000000de00027836 */ /* 0x000fe20000000000 */
[----:B------:R-:W-:Y:S01]  /*43330*/  SHF.R.S32.HI R68, RZ, 0x8, R68 ;  /* 0x00000008ff447819 */ /* 0x000fe20000011444 */
[----:B------:R-:W4:Y:S01]  /*43340*/  LDL.LU R15, [R1+0x38c] ;  /* 0x00038c00010f7983 */ /* 0x000f220000300800 */
[----:B------:R-:W-:Y:S01]  /*43350*/  F2FP.SATFINITE.E4M3.F32.PACK_AB_MERGE_C R3, R13, R12, RZ ;  /* 0x0000000c0d03723e */ /* 0x000fe200048070ff */
[----:B------:R-:W0:Y:S01]  /*43360*/  LDCU UR6, c[0x0][0x39c] ;  /* 0x00007380ff0677ac */ /* 0x000e220008000800 */
[----:B-1----:R-:W-:Y:S01]  /*43370*/  ISETP.LT.AND P4, PT, R2, UR5, !P0 ;  /* 0x0000000502007c0c */ /* 0x002fe2000c781270 */
[----:B------:R-:W-:Y:S01]  /*43380*/  VIADD R2, R0, 0xdf ;  /* 0x000000df00027836 */ /* 0x000fe20000000000 */
[----:B------:R-:W1:Y:S04]  /*43390*/  LDCU UR5, c[0x0][0x39c] ;  /* 0x00007380ff0577ac */ /* 0x000e680008000800 */
[----:B------:R-:W-:Y:S01]  /*433a0*/  ISETP.LT.AND P3, PT, R2, UR4, !P0 ;  /* 0x0000000402007c0c */ /* 0x000fe2000c761270 */
        /* <DEDUP_REMOVED lines=20> */
[----:B-1----:R-:W-:Y:S01]  /*434f0*/  ISETP.LT.AND P6, PT, R2, UR5, !P0 ;  /* 0x0000000502007c0c */ /* 0x002fe2000c7c1270 */
[----:B------:R-:W-:Y:S01]  /*43500*/  VIADD R2, R0, 0xe2 ;  /* 0x000000e200027836 */ /* 0x000fe20000000000 */
[----:B------:R-:W-:Y:S01]  /*43510*/  SHF.R.S32.HI R68, RZ, 0x8, R68 ;  /* 0x00000008ff447819 */ /* 0x000fe20000011444 */
[----:B------:R-:W5:Y:S01]  /*43520*/  LDL.LU R11, [R1+0x39c] ;  /* 0x00039c00010b7983 */ /* 0x000f620000300800 */
[----:B----4-:R-:W-:Y:S01]  /*43530*/  F2FP.SATFINITE.E4M3.F32.PACK_AB_MERGE_C R3, R15, R14, RZ ;  /* 0x0000000e0f03723e */ /* 0x010fe200048070ff */
[----:B------:R-:W0:Y:S01]  /*43540*/  LDCU UR5, c[0x0][0x39c] ;  /* 0x00007380ff0577ac */ /* 0x000e220008000800 */
[----:B------:R-:W-:Y:S01]  /*43550*/  ISETP.LT.AND P5, PT, R2, UR4, !P0 ;  /* 0x0000000402007c0c */ /* 0x000fe2000c7a1270 */
[----:B------:R-:W-:Y:S01]  /*43560*/  VIADD R2, R0, 0xe3 ;  /* 0x000000e300027836 */ /* 0x000fe20000000000 */
[----:B------:R-:W1:Y:S04]  /*43570*/  LDCU UR4, c[0x0][0x39c] ;  /* 0x00007380ff0477ac */ /* 0x000e680008000800 */
[----:B------:R-:W-:Y:S01]  /*43580*/  ISETP.LT.AND P4, PT, R2, UR6, !P0 ;  /* 0x0000000602007c0c */ /* 0x000fe2000c781270 */
[----:B------:R-:W-:Y:S01]  /*43590*/  VIADD R2, R0, 0xe4 ;  /* 0x000000e400027836 */ /* 0x000fe20000000000 */
[----:B------:R-:W4:Y:S04]  /*435a0*/  LDCU UR6, c[0x0][0x39c] ;  /* 0x00007380ff0677ac */ /* 0x000f280008000800 */
        /* <DEDUP_REMOVED lines=22> */
[----:B------:R-:W-:Y:S01]  /*43710*/  F2FP.SATFINITE.E4M3.F32.PACK_AB_MERGE_C R3, R11, R10, RZ ;  /* 0x0000000a0b03723e */ /* 0x000fe200048070ff */
[----:B------:R-:W0:Y:S01]  /*43720*/  LDCU UR4, c[0x0][0x39c] ;  /* 0x00007380ff0477ac */ /* 0x000e220008000800 */
[----:B----4-:R-:W-:Y:S01]  /*43730*/  ISETP.LT.AND P6, PT, R2, UR6, !P0 ;  /* 0x0000000602007c0c */ /* 0x010fe2000c7c1270 */
        /* <DEDUP_REMOVED lines=170> */
[----:B------:R-:W-:-:S05]  /*441e0*/  VIADD R2, R0, 0xfd ;  /* 0x000000fd00027836 */ /* 0x000fca0000000000 */
[----:B-1----:R-:W-:Y:S01]  /*441f0*/  ISETP.LT.AND P3, PT, R2, UR4, !P0 ;  /* 0x0000000402007c0c */ /* 0x002fe2000c761270 */
[----:B------:R-:W-:Y:S01]  /*44200*/  VIADD R2, R0, 0xfe ;  /* 0x000000fe00027836 */ /* 0x000fe20000000000 */
[----:B------:R-:W-:Y:S01]  /*44210*/  PRMT R68, R3, 0x9910, RZ ;  /* 0x0000991003447816 */ /* 0x000fe200000000ff */
[----:B------:R-:W0:Y:S03]  /*44220*/  LDCU UR4, c[0x0][0x39c] ;  /* 0x00007380ff0477ac */ /* 0x000e260008000800 */
[----:B----4-:R-:W-:Y:S01]  /*44230*/  ISETP.LT.AND P2, PT, R2, UR6, !P0 ;  /* 0x0000000602007c0c */ /* 0x010fe2000c741270 */
[----:B------:R-:W-:Y:S01]  /*44240*/  VIADD R2, R0, 0xff ;  /* 0x000000ff00027836 */ /* 0x000fe20000000000 */
[----:B------:R-:W-:Y:S01]  /*44250*/  SHF.R.S32.HI R68, RZ, 0x8, R68 ;  /* 0x00000008ff447819 */ /* 0x000fe20000011444 */
[----:B------:R-:W1:Y:S01]  /*44260*/  LDCU UR6, c[0x0][0x39c] ;  /* 0x00007380ff0677ac */ /* 0x000e620008000800 */
[----:B------:R-:W-:-:S02]  /*44270*/  F2FP.SATFINITE.E4M3.F32.PACK_AB_MERGE_C R3, R11, R10, RZ ;  /* 0x0000000a0b03723e */ /* 0x000fc400048070ff */
[----:B------:R-:W-:Y:S01]  /*44280*/  ISETP.LT.AND P6, PT, R2, UR5, !P0 ;  /* 0x0000000502007c0c */ /* 0x000fe2000c7c1270 */
[----:B------:R-:W4:Y:S01]  /*44290*/  LDL.LU R10, [R1+0x208] ;  /* 0x00020800010a7983 */ /* 0x000f220000300800 */
[----:B------:R-:W-:Y:S01]  /*442a0*/  VIADD R2, R0, 0x100 ;  /* 0x0000010000027836 */ /* 0x000fe20000000000 */
[----:B------:R-:W1:Y:S02]  /*442b0*/  LDCU UR5, c[0x0][0x39c] ;  /* 0x00007380ff0577ac */ /* 0x000e640008000800 */
[----:B------:R-:W4:Y:S02]  /*442c0*/  LDL.LU R11, [R1+0x20c] ;  /* 0x00020c00010b7983 */ /* 0x000f240000300800 */
        /* <DEDUP_REMOVED lines=22> */
[----:B------:R-:W0:Y:S02]  /*44430*/  LDCU UR6, c[0x0][0x39c] ;  /* 0x00007380ff0677ac */ /* 0x000e240008000800 */
[----:B------:R-:W-:Y:S01]  /*44440*/  ISETP.LT.AND P3, PT, R2, UR5, !P0 ;  /* 0x0000000502007c0c */ /* 0x000fe2000c761270 */
[----:B------:R-:W-:Y:S01]  /*44450*/  VIADD R2, R0, 0x103 ;  /* 0x0000010300027836 */ /* 0x000fe20000000000 */
[----:B----4-:R-:W-:Y:S01]  /*44460*/  F2FP.SATFINITE.E4M3.F32.PACK_AB_MERGE_C R3, R11, R10, RZ ;  /* 0x0000000a0b03723e */ /* 0x010fe200048070ff */
[----:B------:R-:W1:Y:S03]  /*44470*/  LDCU UR5, c[0x0][0x39c] ;  /* 0x00007380ff0577ac */ /* 0x000e660008000800 */
        /* <DEDUP_REMOVED lines=847> */
[----:B------:R-:W-:-:S03]  /*47970*/  PRMT R68, R3, 0x9910, RZ ;  /* 0x0000991003447816 */ /* 0x000fc600000000ff */
[----:B------:R-:W3:Y:S01]  /*47980*/  LDL.LU.64 R10, [R1+0x340] ;  /* 0x00034000010a7983 */ /* 0x000ee20000300a00 */
[----:B------:R-:W-:-:S03]  /*47990*/  SHF.R.S32.HI R68, RZ, 0x8, R68 ;  /* 0x00000008ff447819 */ /* 0x000fc60000011444 */
[----:B--2---:R2:W-:Y:S04]  /*479a0*/  @P6 STG.E.U8 desc[UR22][R8.64], R3 ;  /* 0x0000000308006986 */ /* 0x0045e8000c101116 */
[----:B--2---:R-:W2:Y:S04]  /*479b0*/  LDL.LU R8, [R1+0x1e0] ;  /* 0x0001e00001087983 */ /* 0x004ea80000300800 */
        /* <DEDUP_REMOVED lines=24> */
[----:B------:R0:W-:Y:S04]  /*47b40*/  @P2 STG.E.U8 desc[UR22][R10.64], R3 ;  /* 0x000000030a002986 */ /* 0x0001e8000c101116 */
[----:B---3--:R-:W3:Y:S01]  /*47b50*/  LDL.LU.64 R6, [R1+0x470] ;  /* 0x0004700001067983 */ /* 0x008ee20000300a00 */
[----:B------:R-:W-:-:S03]  /*47b60*/  PRMT R68, R3, 0x9910, RZ ;  /* 0x0000991003447816 */ /* 0x000fc600000000ff */
[----:B0-----:R-:W3:Y:S01]  /*47b70*/  LDL.LU.64 R10, [R1+0x330] ;  /* 0x00033000010a7983 */ /* 0x001ee20000300a00 */
[----:B------:R-:W-:-:S03]  /*47b80*/  SHF.R.S32.HI R68, RZ, 0x8, R68 ;  /* 0x00000008ff447819 */ /* 0x000fc60000011444 */
[----:B------:R-:W3:Y:S04]  /*47b90*/  LDL.LU R12, [R1+0x1f0] ;  /* 0x0001f000010c7983 */ /* 0x000ee80000300800 */
[----:B------:R-:W3:Y:S01]  /*47ba0*/  LDL.LU R13, [R1+0x1f4] ;  /* 0x0001f400010d7983 */ /* 0x000ee20000300800 */
[----:B--2---:R-:W-:-:S03]  /*47bb0*/  F2FP.SATFINITE.E4M3.F32.PACK_AB_MERGE_C R3, R9, R8, RZ ;  /* 0x000000080903723e */ /* 0x004fc600048070ff */
[----:B------:R-:W2:Y:S04]  /*47bc0*/  LDL.LU.64 R8, [R1+0x468] ;  /* 0x0004680001087983 */ /* 0x000ea80000300a00 */
[----:B-----5:R0:W-:Y:S04]  /*47bd0*/  @P6 STG.E.U8 desc[UR22][R4.64], R68 ;  /* 0x0000004404006986 */ /* 0x0201e8000c101116 */
[----:B0-----:R-:W5:Y:S04]  /*47be0*/  LDL.LU.64 R4, [R1+0x328] ;  /* 0x0003280001047983 */ /* 0x001f680000300a00 */
[----:B------:R0:W-:Y:S04]  /*47bf0*/  @P5 STG.E.U8 desc[UR22][R92.64], R3 ;  /* 0x000000035c005986 */ /* 0x0001e8000c101116 */
[----:B0-----:R-:W5:Y:S04]  /*47c00*/  LDL.LU R92, [R1+0x1f8] ;  /* 0x0001f800015c7983 */ /* 0x001f680000300800 */
[----:B------:R-:W5:Y:S01]  /*47c10*/  LDL.LU R93, [R1+0x1fc] ;  /* 0x0001fc00015d7983 */ /* 0x000f620000300800 */
[----:B------:R-:W-:-:S05]  /*47c20*/  VIADD R2, R0, 0x179 ;  /* 0x0000017900027836 */ /* 0x000fca0000000000 */
[----:B-1----:R-:W-:Y:S01]  /*47c30*/  ISETP.LT.AND P4, PT, R2, UR6, !P0 ;  /* 0x0000000602007c0c */ /* 0x002fe2000c781270 */
[----:B------:R-:W0:Y:S01]  /*47c40*/  LDCU UR6, c[0x0][0x39c] ;  /* 0x00007380ff0677ac */ /* 0x000e220008000800 */
[----:B------:R-:W-:-:S05]  /*47c50*/  VIADD R2, R0, 0x17a ;  /* 0x0000017a00027836 */ /* 0x000fca0000000000 */
[----:B----4-:R-:W-:Y:S01]  /*47c60*/  ISETP.LT.AND P3, PT, R2, UR5, !P0 ;  /* 0x0000000502007c0c */ /* 0x010fe2000c761270 */
[----:B------:R-:W-:Y:S01]  /*47c70*/  VIADD R2, R0, 0x17b ;  /* 0x0000017b00027836 */ /* 0x000fe20000000000 */
[----:B------:R-:W-:Y:S01]  /*47c80*/  PRMT R68, R3, 0x9910, RZ ;  /* 0x0000991003447816 */ /* 0x000fe200000000ff */
[----:B------:R-:W1:Y:S03]  /*47c90*/  LDCU UR5, c[0x0][0x39c] ;  /* 0x00007380ff0577ac */ /* 0x000e660008000800 */
[----:B------:R-:W-:Y:S01]  /*47ca0*/  ISETP.LT.AND P2, PT, R2, UR4, !P0 ;  /* 0x0000000402007c0c */ /* 0x000fe2000c741270 */
[----:B------:R-:W-:Y:S01]  /*47cb0*/  VIADD R2, R0, 0x17c ;  /* 0x0000017c00027836 */ /* 0x000fe20000000000 */
[----:B------:R-:W-:Y:S01]  /*47cc0*/  SHF.R.S32.HI R68, RZ, 0x8, R68 ;  /* 0x00000008ff447819 */ /* 0x000fe20000011444 */
[----:B------:R-:W4:Y:S01]  /*47cd0*/  LDCU UR4, c[0x0][0x39c] ;  /* 0x00007380ff0477ac */ /* 0x000f220008000800 */
[----:B------:R-:W-:-:S02]  /*47ce0*/  F2FP.SATFINITE.E4M3.F32.PACK_AB_MERGE_C R3, R15, R14, RZ ;  /* 0x0000000e0f03723e */ /* 0x000fc400048070ff */
[----:B0-----:R-:W-:Y:S01]  /*47cf0*/  ISETP.LT.AND P6, PT, R2, UR6, !P0 ;  /* 0x0000000602007c0c */ /* 0x001fe2000c7c1270 */
[----:B------:R-:W0:Y:S01]  /*47d00*/  LDCU UR6, c[0x0][0x39c] ;  /* 0x00007380ff0677ac */ /* 0x000e220008000800 */
[----:B---3--:R3:W-:Y:S04]  /*47d10*/  @P4 STG.E.U8 desc[UR22][R6.64], R68 ;  /* 0x0000004406004986 */ /* 0x0087e8000c101116 */
[----:B------:R0:W-:Y:S04]  /*47d20*/  @P3 STG.E.U8 desc[UR22][R10.64], R3 ;  /* 0x000000030a003986 */ /* 0x0001e8000c101116 */
[----:B---3--:R-:W3:Y:S01]  /*47d30*/  LDL.LU.64 R6, [R1+0x460] ;  /* 0x0004600001067983 */ /* 0x008ee20000300a00 */
[----:B------:R-:W-:-:S03]  /*47d40*/  PRMT R68, R3, 0x9910, RZ ;  /* 0x0000991003447816 */ /* 0x000fc600000000ff */
[----:B0-----:R-:W3:Y:S01]  /*47d50*/  LDL.LU.64 R10, [R1+0x320] ;  /* 0x00032000010a7983 */ /* 0x001ee20000300a00 */
[----:B------:R-:W-:Y:S02]  /*47d60*/  SHF.R.S32.HI R68, RZ, 0x8, R68 ;  /* 0x00000008ff447819 */ /* 0x000fe40000011444 */
[----:B------:R-:W-:Y:S01]  /*47d70*/  F2FP.SATFINITE.E4M3.F32.PACK_AB_MERGE_C R3, R13, R12, RZ ;  /* 0x0000000c0d03723e */ /* 0x000fe200048070ff */
[----:B------:R-:W3:Y:S04]  /*47d80*/  LDL.LU R14, [R1] ;  /* 0x00000000010e7983 */ /* 0x000ee80000300800 */
[----:B------:R-:W3:Y:S04]  /*47d90*/  LDL.LU R15, [R1+0x4] ;  /* 0x00000400010f7983 */ /* 0x000ee80000300800 */
[----:B--2---:R0:W-:Y:S04]  /*47da0*/  @P2 STG.E.U8 desc[UR22][R8.64], R68 ;  /* 0x0000004408002986 */ /* 0x0041e8000c101116 */
[----:B0-----:R-:W2:Y:S04]  /*47db0*/  LDL.LU.64 R8, [R1+0x458] ;  /* 0x0004580001087983 */ /* 0x001ea80000300a00 */
[----:B-----5:R0:W-:Y:S04]  /*47dc0*/  @P6 STG.E.U8 desc[UR22][R4.64], R3 ;  /* 0x0000000304006986 */ /* 0x0201e8000c101116 */
[----:B0-----:R-:W5:Y:S01]  /*47dd0*/  LDL.LU.64 R4, [R1+0x318] ;  /* 0x0003180001047983 */ /* 0x001f620000300a00 */
[----:B------:R-:W-:-:S03]  /*47de0*/  PRMT R68, R3, 0x9910, RZ ;  /* 0x0000991003447816 */ /* 0x000fc600000000ff */
[----:B------:R-:W5:Y:S04]  /*47df0*/  LDL.LU R12, [R1+0x8] ;  /* 0x00000800010c7983 */ /* 0x000f680000300800 */
[----:B------:R-:W5:Y:S01]  /*47e00*/  LDL.LU R13, [R1+0xc] ;  /* 0x00000c00010d7983 */ /* 0x000f620000300800 */
[----:B------:R-:W-:-:S03]  /*47e10*/  F2FP.SATFINITE.E4M3.F32.PACK_AB_MERGE_C R3, R93, R92, RZ ;  /* 0x0000005c5d03723e */ /* 0x000fc600048070ff */
[----:B------:R-:W5:Y:S01]  /*47e20*/  LDL.LU.64 R92, [R1+0x4f0] ;  /* 0x0004f000015c7983 */ /* 0x000f620000300a00 */
[----:B------:R-:W-:-:S05]  /*47e30*/  VIADD R2, R0, 0x17d ;  /* 0x0000017d00027836 */ /* 0x000fca0000000000 */
[----:B-1----:R-:W-:Y:S01]  /*47e40*/  ISETP.LT.AND P5, PT, R2, UR5, !P0 ;  /* 0x0000000502007c0c */ /* 0x002fe2000c7a1270 */
[----:B------:R-:W0:Y:S01]  /*47e50*/  LDCU UR5, c[0x0][0x39c] ;  /* 0x00007380ff0577ac */ /* 0x000e220008000800 */
[----:B------:R-:W-:-:S05]  /*47e60*/  VIADD R2, R0, 0x17e ;  /* 0x0000017e00027836 */ /* 0x000fca0000000000 */
[----:B----4-:R-:W-:Y:S01]  /*47e70*/  ISETP.LT.AND P4, PT, R2, UR4, !P0 ;  /* 0x0000000402007c0c */ /* 0x010fe2000c781270 */
[----:B------:R-:W-:Y:S01]  /*47e80*/  VIADD R2, R0, 0x17f ;  /* 0x0000017f00027836 */ /* 0x000fe20000000000 */
[----:B------:R-:W-:Y:S01]  /*47e90*/  SHF.R.S32.HI R68, RZ, 0x8, R68 ;  /* 0x00000008ff447819 */ /* 0x000fe20000011444 */
[----:B------:R-:W1:Y:S03]  /*47ea0*/  LDCU UR4, c[0x0][0x39c] ;  /* 0x00007380ff0477ac */ /* 0x000e660008000800 */
[----:B------:R-:W-:Y:S01]  /*47eb0*/  ISETP.LT.AND P3, PT, R2, UR6, !P0 ;  /* 0x0000000602007c0c */ /* 0x000fe2000c761270 */
[----:B------:R-:W-:Y:S01]  /*47ec0*/  VIADD R2, R0, 0x180 ;  /* 0x0000018000027836 */ /* 0x000fe20000000000 */
[----:B------:R-:W4:Y:S04]  /*47ed0*/  LDCU UR6, c[0x0][0x39c] ;  /* 0x00007380ff0677ac */ /* 0x000f280008000800 */
[----:B0-----:R-:W-:Y:S01]  /*47ee0*/  ISETP.LT.AND P2, PT, R2, UR5, !P0 ;  /* 0x0000000502007c0c */ /* 0x001fe2000c741270 */
[----:B------:R-:W-:Y:S01]  /*47ef0*/  VIADD R2, R0, 0x181 ;  /* 0x0000018100027836 */ /* 0x000fe20000000000 */
[----:B------:R-:W0:Y:S04]  /*47f00*/  LDCU UR5, c[0x0][0x39c] ;  /* 0x00007380ff0577ac */ /* 0x000e280008000800 */
[----:B-1----:R-:W-:Y:S01]  /*47f10*/  ISETP.LT.AND P6, PT, R2, UR4, !P0 ;  /* 0x0000000402007c0c */ /* 0x002fe2000c7c1270 */
[----:B------:R-:W1:Y:S01]  /*47f20*/  LDCU UR4, c[0x0][0x39c] ;  /* 0x00007380ff0477ac */ /* 0x000e620008000800 */
[----:B---3--:R3:W-:Y:S04]  /*47f30*/  @P5 STG.E.U8 desc[UR22][R6.64], R68 ;  /* 0x0000004406005986 */ /* 0x0087e8000c101116 */
[----:B------:R0:W-:Y:S01]  /*47f40*/  @P4 STG.E.U8 desc[UR22][R10.64], R3 ;  /* 0x000000030a004986 */ /* 0x0001e2000c101116 */
[----:B---3--:R-:W-:-:S03]  /*47f50*/  PRMT R68, R3, 0x9910, RZ ;  /* 0x0000991003447816 */ /* 0x008fc600000000ff */
[----:B------:R-:W3:Y:S01]  /*47f60*/  LDL.LU.64 R6, [R1+0x4d8] ;  /* 0x0004d80001067983 */ /* 0x000ee20000300a00 */
[----:B------:R-:W-:-:S03]  /*47f70*/  SHF.R.S32.HI R68, RZ, 0x8, R68 ;  /* 0x00000008ff447819 */ /* 0x000fc60000011444 */
[----:B0-----:R-:W3:Y:S01]  /*47f80*/  LDL.LU R10, [R1+0x10] ;  /* 0x00001000010a7983 */ /* 0x001ee20000300800 */
[----:B------:R-:W-:-:S03]  /*47f90*/  F2FP.SATFINITE.E4M3.F32.PACK_AB_MERGE_C R3, R15, R14, RZ ;  /* 0x0000000e0f03723e */ /* 0x000fc600048070ff */
[----:B------:R-:W3:Y:S04]  /*47fa0*/  LDL.LU R11, [R1+0x14] ;  /* 0x00001400010b7983 */ /* 0x000ee80000300800 */
[----:B--2---:R0:W-:Y:S04]  /*47fb0*/  @P3 STG.E.U8 desc[UR22][R8.64], R68 ;  /* 0x0000004408003986 */ /* 0x0041e8000c101116 */
[----:B0-----:R-:W2:Y:S01]  /*47fc0*/  LDL.LU.64 R8, [R1+0x510] ;  /* 0x0005100001087983 */ /* 0x001ea20000300a00 */
[----:B------:R-:W-:-:S03]  /*47fd0*/  PRMT R68, R3, 0x9910, RZ ;  /* 0x0000991003447816 */ /* 0x000fc600000000ff */
[----:B-----5:R0:W-:Y:S04]  /*47fe0*/  @P2 STG.E.U8 desc[UR22][R4.64], R3 ;  /* 0x0000000304002986 */ /* 0x0201e8000c101116 */
[----:B0-----:R-:W5:Y:S01]  /*47ff0*/  LDL.LU.64 R4, [R1+0x4f8] ;  /* 0x0004f80001047983 */ /* 0x001f620000300a00 */
[----:B------:R-:W-:-:S03]  /*48000*/  SHF.R.S32.HI R68, RZ, 0x8, R68 ;  /* 0x00000008ff447819 */ /* 0x000fc60000011444 */
[----:B------:R-:W5:Y:S04]  /*48010*/  LDL.LU R69, [R1+0x1c] ;  /* 0x00001c0001457983 */ /* 0x000f680000300800 */
[----:B------:R0:W-:Y:S04]  /*48020*/  @P6 STG.E.U8 desc[UR22][R92.64], R68 ;  /* 0x000000445c006986 */ /* 0x0001e8000c101116 */
[----:B0-----:R-:W5:Y:S01]  /*48030*/  LDL.LU.64 R92, [R1+0x530] ;  /* 0x00053000015c7983 */ /* 0x001f620000300a00 */
[----:B------:R-:W-:Y:S01]  /*48040*/  VIADD R2, R0, 0x182 ;  /* 0x0000018200027836 */ /* 0x000fe20000000000 */
[----:B------:R-:W-:-:S02]  /*48050*/  F2FP.SATFINITE.E4M3.F32.PACK_AB_MERGE_C R3, R13, R12, RZ ;  /* 0x0000000c0d03723e */ /* 0x000fc400048070ff */
[----:B------:R-:W5:Y:S02]  /*48060*/  LDL.LU.64 R14, [R1+0x518] ;  /* 0x00051800010e7983 */ /* 0x000f640000300a00 */
[----:B----4-:R-:W-:Y:S01]  /*48070*/  ISETP.LT.AND P5, PT, R2, UR6, !P0 ;  /* 0x0000000602007c0c */ /* 0x010fe2000c7a1270 */
[----:B------:R-:W-:Y:S01]  /*48080*/  VIADD R2, R0, 0x183 ;  /* 0x0000018300027836 */ /* 0x000fe20000000000 */
[----:B------:R-:W-:Y:S01]  /*48090*/  PRMT R68, R3, 0x9910, RZ ;  /* 0x0000991003447816 */ /* 0x000fe200000000ff */
[----:B------:R-:W0:Y:S01]  /*480a0*/  LDCU UR6, c[0x0][0x39c] ;  /* 0x00007380ff0677ac */ /* 0x000e220008000800 */
[----:B------:R-:W4:Y:S02]  /*480b0*/  LDL.LU R12, [R1+0x20] ;  /* 0x00002000010c7983 */ /* 0x000f240000300800 */
[----:B------:R-:W-:Y:S01]  /*480c0*/  ISETP.LT.AND P4, PT, R2, UR5, !P0 ;  /* 0x0000000502007c0c */ /* 0x000fe2000c781270 */
[----:B------:R-:W-:Y:S01]  /*480d0*/  VIADD R2, R0, 0x184 ;  /* 0x0000018400027836 */ /* 0x000fe20000000000 */
[----:B------:R-:W-:Y:S01]  /*480e0*/  SHF.R.S32.HI R68, RZ, 0x8, R68 ;  /* 0x00000008ff447819 */ /* 0x000fe20000011444 */
[----:B------:R-:W4:Y:S01]  /*480f0*/  LDL.LU R13, [R1+0x24] ;  /* 0x00002400010d7983 */ /* 0x000f220000300800 */
[----:B------:R-:W2:Y:S02]  /*48100*/  LDCU UR5, c[0x0][0x39c] ;  /* 0x00007380ff0577ac */ /* 0x000ea40008000800 */
[----:B-1----:R-:W-:Y:S01]  /*48110*/  ISETP.LT.AND P3, PT, R2, UR4, !P0 ;  /* 0x0000000402007c0c */ /* 0x002fe2000c761270 */
[----:B------:R-:W-:Y:S01]  /*48120*/  VIADD R2, R0, 0x185 ;  /* 0x0000018500027836 */ /* 0x000fe20000000000 */
[----:B------:R-:W1:Y:S04]  /*48130*/  LDCU UR4, c[0x0][0x39c] ;  /* 0x00007380ff0477ac */ /* 0x000e680008000800 */
[----:B0-----:R-:W-:Y:S01]  /*48140*/  ISETP.LT.AND P2, PT, R2, UR6, !P0 ;  /* 0x0000000602007c0c */ /* 0x001fe2000c741270 */
[----:B------:R-:W0:Y:S01]  /*48150*/  LDCU UR6, c[0x0][0x39c] ;  /* 0x00007380ff0677ac */ /* 0x000e220008000800 */
[----:B---3--:R3:W-:Y:S02]  /*48160*/  @P5 STG.E.U8 desc[UR22][R6.64], R3 ;  /* 0x0000000306005986 */ /* 0x0087e4000c101116 */
[----:B---3--:R-:W-:-:S02]  /*48170*/  F2FP.SATFINITE.E4M3.F32.PACK_AB_MERGE_C R3, R11, R10, RZ ;  /* 0x0000000a0b03723e */ /* 0x008fc400048070ff */
[----:B------:R-:W3:Y:S04]  /*48180*/  LDL.LU.64 R6, [R1+0x550] ;  /* 0x0005500001067983 */ /* 0x000ee80000300a00 */
[----:B------:R-:W3:Y:S04]  /*48190*/  LDL.LU.64 R10, [R1+0x548] ;  /* 0x00054800010a7983 */ /* 0x000ee80000300a00 */
[----:B--2---:R2:W-:Y:S02]  /*481a0*/  @P4 STG.E.U8 desc[UR22][R8.64], R68 ;  /* 0x0000004408004986 */ /* 0x0045e4000c101116 */
[----:B--2---:R-:W-:-:S02]  /*481b0*/  PRMT R68, R3, 0x9910, RZ ;  /* 0x0000991003447816 */ /* 0x004fc400000000ff */
[----:B-----5:R2:W-:Y:S04]  /*481c0*/  @P3 STG.E.U8 desc[UR22][R4.64], R3 ;  /* 0x0000000304003986 */ /* 0x0205e8000c101116 */
[----:B--2---:R-:W2:Y:S01]  /*481d0*/  LDL.LU R3, [R1+0x18] ;  /* 0x0000180001037983 */ /* 0x004ea20000300800 */
[----:B------:R-:W-:-:S03]  /*481e0*/  SHF.R.S32.HI R68, RZ, 0x8, R68 ;  /* 0x00000008ff447819 */ /* 0x000fc60000011444 */
[----:B------:R-:W5:Y:S04]  /*481f0*/  LDL.LU R8, [R1+0x28] ;  /* 0x0000280001087983 */ /* 0x000f680000300800 */
[----:B------:R-:W5:Y:S04]  /*48200*/  LDL.LU R9, [R1+0x2c] ;  /* 0x00002c0001097983 */ /* 0x000f680000300800 */
[----:B------:R-:W3:Y:S04]  /*48210*/  LDL.LU.64 R4, [R1+0x580] ;  /* 0x0005800001047983 */ /* 0x000ee80000300a00 */
[----:B------:R0:W-:Y:S04]  /*48220*/  @P2 STG.E.U8 desc[UR22][R92.64], R68 ;  /* 0x000000445c002986 */ /* 0x0001e8000c101116 */
[----:B0-----:R-:W5:Y:S01]  /*48230*/  LDL.LU.64 R92, [R1+0x578] ;  /* 0x00057800015c7983 */ /* 0x001f620000300a00 */
[----:B------:R-:W-:-:S05]  /*48240*/  VIADD R2, R0, 0x186 ;  /* 0x0000018600027836 */ /* 0x000fca0000000000 */
[----:B------:R-:W-:Y:S01]  /*48250*/  ISETP.LT.AND P6, PT, R2, UR5, !P0 ;  /* 0x0000000502007c0c */ /* 0x000fe2000c7c1270 */
[----:B------:R-:W0:Y:S01]  /*48260*/  LDCU UR5, c[0x0][0x39c] ;  /* 0x00007380ff0577ac */ /* 0x000e220008000800 */
[----:B------:R-:W-:-:S05]  /*48270*/  VIADD R2, R0, 0x187 ;  /* 0x0000018700027836 */ /* 0x000fca0000000000 */
[----:B-1----:R-:W-:Y:S01]  /*48280*/  ISETP.LT.AND P5, PT, R2, UR4, !P0 ;  /* 0x0000000402007c0c */ /* 0x002fe2000c7a1270 */
[----:B------:R-:W1:Y:S01]  /*48290*/  LDCU UR4, c[0x0][0x39c] ;  /* 0x00007380ff0477ac */ /* 0x000e620008000800 */
[----:B------:R-:W-:-:S05]  /*482a0*/  VIADD R2, R0, 0x188 ;  /* 0x0000018800027836 */ /* 0x000fca0000000000 */
[----:B------:R-:W-:Y:S01]  /*482b0*/  ISETP.LT.AND P4, PT, R2, UR6, !P0 ;  /* 0x0000000602007c0c */ /* 0x000fe2000c781270 */
[----:B------:R-:W-:Y:S01]  /*482c0*/  VIADD R2, R0, 0x189 ;  /* 0x0000018900027836 */ /* 0x000fe20000000000 */
[----:B------:R-:W2:Y:S04]  /*482d0*/  LDCU UR6, c[0x0][0x39c] ;  /* 0x00007380ff0677ac */ /* 0x000ea80008000800 */
[----:B0-----:R-:W-:Y:S01]  /*482e0*/  ISETP.LT.AND P3, PT, R2, UR5, !P0 ;  /* 0x0000000502007c0c */ /* 0x001fe2000c761270 */
[----:B------:R-:W-:Y:S01]  /*482f0*/  VIADD R2, R0, 0x18a ;  /* 0x0000018a00027836 */ /* 0x000fe20000000000 */
[----:B------:R-:W0:Y:S04]  /*48300*/  LDCU UR5, c[0x0][0x39c] ;  /* 0x00007380ff0577ac */ /* 0x000e280008000800 */
[----:B-1----:R-:W-:Y:S01]  /*48310*/  ISETP.LT.AND P2, PT, R2, UR4, !P0 ;  /* 0x0000000402007c0c */ /* 0x002fe2000c741270 */
[----:B------:R-:W1:Y:S01]  /*48320*/  LDCU UR4, c[0x0][0x39c] ;  /* 0x00007380ff0477ac */ /* 0x000e620008000800 */
[----:B--2---:R-:W-:-:S02]  /*48330*/  F2FP.SATFINITE.E4M3.F32.PACK_AB_MERGE_C R3, R69, R3, RZ ;  /* 0x000000034503723e */ /* 0x004fc400048070ff */
[----:B------:R-:W2:Y:S02]  /*48340*/  LDL.LU R69, [R1+0x34] ;  /* 0x0000340001457983 */ /* 0x000ea40000300800 */
[----:B------:R-:W-:Y:S02]  /*48350*/  PRMT R68, R3, 0x9910, RZ ;  /* 0x0000991003447816 */ /* 0x000fe400000000ff */
[----:B------:R4:W-:Y:S02]  /*48360*/  @P6 STG.E.U8 desc[UR22][R14.64], R3 ;  /* 0x000000030e006986 */ /* 0x0009e4000c101116 */
[----:B------:R-:W-:-:S05]  /*48370*/  SHF.R.S32.HI R68, RZ, 0x8, R68 ;  /* 0x00000008ff447819 */ /* 0x000fca0000011444 */
[----:B---3--:R3:W-:Y:S01]  /*48380*/  @P5 STG.E.U8 desc[UR22][R6.64], R68 ;  /* 0x0000004406005986 */ /* 0x0087e2000c101116 */
[----:B----4-:R-:W-:-:S04]  /*48390*/  F2FP.SATFINITE.E4M3.F32.PACK_AB_MERGE_C R3, R13, R12, RZ ;  /* 0x0000000c0d03723e */ /* 0x010fc800048070ff */
[----:B---3--:R-:W-:Y:S01]  /*483a0*/  PRMT R68, R3, 0x9910, RZ ;  /* 0x0000991003447816 */ /* 0x008fe200000000ff */
[----:B------:R5:W-:Y:S03]  /*483b0*/  @P4 STG.E.U8 desc[UR22][R10.64], R3 ;  /* 0x000000030a004986 */ /* 0x000be6000c101116 */
[----:B------:R-:W-:Y:S01]  /*483c0*/  SHF.R.S32.HI R68, RZ, 0x8, R68 ;  /* 0x00000008ff447819 */ /* 0x000fe20000011444 */
[----:B------:R-:W3:Y:S04]  /*483d0*/  LDL.LU.64 R6, [R1+0x5b0] ;  /* 0x0005b00001067983 */ /* 0x000ee80000300a00 */
[----:B------:R-:W4:Y:S01]  /*483e0*/  LDL.LU.64 R12, [R1+0x5a8] ;  /* 0x0005a800010c7983 */ /* 0x000f220000300a00 */
[----:B-----5:R-:W-:-:S03]  /*483f0*/  F2FP.SATFINITE.E4M3.F32.PACK_AB_MERGE_C R3, R9, R8, RZ ;  /* 0x000000080903723e */ /* 0x020fc600048070ff */
[----:B------:R-:W5:Y:S04]  /*48400*/  LDL.LU R14, [R1+0x38] ;  /* 0x00003800010e7983 */ /* 0x000f680000300800 */
[----:B------:R-:W5:Y:S04]  /*48410*/  LDL.LU R15, [R1+0x3c] ;  /* 0x00003c00010f7983 */ /* 0x000f680000300800 */
[----:B------:R0:W-:Y:S04]  /*48420*/  @P3 STG.E.U8 desc[UR22][R4.64], R68 ;  /* 0x0000004404003986 */ /* 0x0001e8000c101116 */
[----:B------:R1:W-:Y:S04]  /*48430*/  @P2 STG.E.U8 desc[UR22][R92.64], R3 ;  /* 0x000000035c002986 */ /* 0x0003e8000c101116 */
[----:B0-----:R-:W2:Y:S01]  /*48440*/  LDL.LU.64 R4, [R1+0x5d8] ;  /* 0x0005d80001047983 */ /* 0x001ea20000300a00 */
[----:B------:R-:W-:-:S03]  /*48450*/  PRMT R68, R3, 0x9910, RZ ;  /* 0x0000991003447816 */ /* 0x000fc600000000ff */
[----:B-1----:R-:W2:Y:S04]  /*48460*/  LDL.LU R3, [R1+0x30] ;  /* 0x0000300001037983 */ /* 0x002ea80000300800 */
[----:B------:R-:W4:Y:S04]  /*48470*/  LDL.LU.64 R10, [R1+0x5e0] ;  /* 0x0005e000010a7983 */ /* 0x000f280000300a00 */
[----:B------:R-:W5:Y:S04]  /*48480*/  LDL.LU R8, [R1+0x40] ;  /* 0x0000400001087983 */ /* 0x000f680000300800 */
[----:B------:R-:W5:Y:S04]  /*48490*/  LDL.LU R9, [R1+0x44] ;  /* 0x0000440001097983 */ /* 0x000f680000300800 */
[----:B------:R-:W5:Y:S01]  /*484a0*/  LDL.LU.64 R92, [R1+0x608] ;  /* 0x00060800015c7983 */ /* 0x000f620000300a00 */
[----:B------:R-:W-:-:S05]  /*484b0*/  VIADD R2, R0, 0x18b ;  /* 0x0000018b00027836 */ /* 0x000fca0000000000 */
[----:B------:R-:W-:Y:S01]  /*484c0*/  ISETP.LT.AND P6, PT, R2, UR6, !P0 ;  /* 0x0000000602007c0c */ /* 0x000fe2000c7c1270 */
[----:B------:R-:W0:Y:S01]  /*484d0*/  LDCU UR6, c[0x0][0x39c] ;  /* 0x00007380ff0677ac */ /* 0x000e220008000800 */
[----:B------:R-:W-:-:S05]  /*484e0*/  VIADD R2, R0, 0x18c ;  /* 0x0000018c00027836 */ /* 0x000fca0000000000 */
[----:B------:R-:W-:Y:S01]  /*484f0*/  ISETP.LT.AND P5, PT, R2, UR5, !P0 ;  /* 0x0000000502007c0c */ /* 0x000fe2000c7a1270 */
[----:B------:R-:W-:Y:S01]  /*48500*/  VIADD R2, R0, 0x18d ;  /* 0x0000018d00027836 */ /* 0x000fe20000000000 */
[----:B------:R-:W-:Y:S01]  /*48510*/  SHF.R.S32.HI R68, RZ, 0x8, R68 ;  /* 0x00000008ff447819 */ /* 0x000fe20000011444 */
[----:B------:R-:W1:Y:S03]  /*48520*/  LDCU UR5, c[0x0][0x39c] ;  /* 0x00007380ff0577ac */ /* 0x000e660008000800 */
        /* <DEDUP_REMOVED lines=8> */
[----:B---3--:R3:W-:Y:S04]  /*485b0*/  @P6 STG.E.U8 desc[UR22][R6.64], R68 ;  /* 0x0000004406006986 */ /* 0x0087e8000c101116 */
[----:B---3--:R-:W3:Y:S01]  /*485c0*/  LDL.LU.64 R6, [R1+0x620] ;  /* 0x0006200001067983 */ /* 0x008ee20000300a00 */
[----:B--2---:R-:W-:-:S04]  /*485d0*/  F2FP.SATFINITE.E4M3.F32.PACK_AB_MERGE_C R3, R69, R3, RZ ;  /* 0x000000034503723e */ /* 0x004fc800048070ff */
[----:B------:R-:W-:Y:S01]  /*485e0*/  PRMT R68, R3, 0x9910, RZ ;  /* 0x0000991003447816 */ /* 0x000fe200000000ff */
[----:B----4-:R2:W-:Y:S03]  /*485f0*/  @P5 STG.E.U8 desc[UR22][R12.64], R3 ;  /* 0x000000030c005986 */ /* 0x0105e6000c101116 */
[----:B------:R-:W-:-:S05]  /*48600*/  SHF.R.S32.HI R68, RZ, 0x8, R68 ;  /* 0x00000008ff447819 */ /* 0x000fca0000011444 */
[----:B------:R4:W-:Y:S04]  /*48610*/  @P4 STG.E.U8 desc[UR22][R4.64], R68 ;  /* 0x0000004404004986 */ /* 0x0009e8000c101116 */
[----:B--2---:R-:W2:Y:S01]  /*48620*/  LDL.LU R12, [R1+0x48] ;  /* 0x00004800010c7983 */ /* 0x004ea20000300800 */
[----:B-----5:R-:W-:-:S03]  /*48630*/  F2FP.SATFINITE.E4M3.F32.PACK_AB_MERGE_C R3, R15, R14, RZ ;  /* 0x0000000e0f03723e */ /* 0x020fc600048070ff */
[----:B------:R-:W2:Y:S04]  /*48640*/  LDL.LU R13, [R1+0x4c] ;  /* 0x00004c00010d7983 */ /* 0x000ea80000300800 */
[----:B----4-:R-:W4:Y:S04]  /*48650*/  LDL.LU.64 R4, [R1+0x638] ;  /* 0x0006380001047983 */ /* 0x010f280000300a00 */
[----:B------:R5:W-:Y:S04]  /*48660*/  @P3 STG.E.U8 desc[UR22][R10.64], R3 ;  /* 0x000000030a003986 */ /* 0x000be8000c101116 */
[----:B-----5:R-:W5:Y:S01]  /*48670*/  LDL.LU.64 R10, [R1+0x650] ;  /* 0x00065000010a7983 */ /* 0x020f620000300a00 */
[----:B------:R-:W-:-:S03]  /*48680*/  PRMT R68, R3, 0x9910, RZ ;  /* 0x0000991003447816 */ /* 0x000fc600000000ff */
[----:B------:R-:W5:Y:S01]  /*48690*/  LDL.LU R69, [R1+0x54] ;  /* 0x0000540001457983 */ /* 0x000f620000300800 */
[----:B------:R-:W-:-:S05]  /*486a0*/  SHF.R.S32.HI R68, RZ, 0x8, R68 ;  /* 0x00000008ff447819 */ /* 0x000fca0000011444 */
[----:B------:R0:W-:Y:S04]  /*486b0*/  @P2 STG.E.U8 desc[UR22][R92.64], R68 ;  /* 0x000000445c002986 */ /* 0x0001e8000c101116 */
[----:B0-----:R-:W5:Y:S01]  /*486c0*/  LDL.LU.64 R92, [R1+0x678] ;  /* 0x00067800015c7983 */ /* 0x001f620000300a00 */
[----:B------:R-:W-:Y:S01]  /*486d0*/  VIADD R2, R0, 0x190 ;  /* 0x0000019000027836 */ /* 0x000fe20000000000 */
[----:B------:R-:W-:Y:S02]  /*486e0*/  F2FP.SATFINITE.E4M3.F32.PACK_AB_MERGE_C R3, R9, R8, RZ ;  /* 0x000000080903723e */ /* 0x000fe400048070ff */
[----:B------:R-:W5:Y:S02]  /*486f0*/  LDL.LU.64 R14, [R1+0x310] ;  /* 0x00031000010e7983 */ /* 0x000f640000300a00 */
[----:B------:R-:W-:Y:S01]  /*48700*/  ISETP.LT.AND P6, PT, R2, UR4, !P0 ;  /* 0x0000000402007c0c */ /* 0x000fe2000c7c1270 */
[----:B------:R-:W-:Y:S01]  /*48710*/  VIADD R2, R0, 0x191 ;  /* 0x0000019100027836 */ /* 0x000fe20000000000 */
[----:B------:R-:W-:Y:S01]  /*48720*/  PRMT R68, R3, 0x9910, RZ ;  /* 0x0000991003447816 */ /* 0x000fe200000000ff */
[----:B------:R-:W0:Y:S01]  /*48730*/  LDCU UR4, c[0x0][0x39c] ;  /* 0x00007380ff0477ac */ /* 0x000e220008000800 */
[----:B------:R-:W5:Y:S02]  /*48740*/  LDL.LU R8, [R1+0x58] ;  /* 0x0000580001087983 */ /* 0x000f640000300800 */
[----:B------:R-:W-:Y:S01]  /*48750*/  ISETP.LT.AND P5, PT, R2, UR6, !P0 ;  /* 0x0000000602007c0c */ /* 0x000fe2000c7a1270 */
[----:B------:R-:W-:Y:S01]  /*48760*/  VIADD R2, R0, 0x192 ;  /* 0x0000019200027836 */ /* 0x000fe20000000000 */
[----:B------:R-:W-:Y:S01]  /*48770*/  SHF.R.S32.HI R68, RZ, 0x8, R68 ;  /* 0x00000008ff447819 */ /* 0x000fe20000011444 */
[----:B------:R-:W5:Y:S01]  /*48780*/  LDL.LU R9, [R1+0x5c] ;  /* 0x00005c0001097983 */ /* 0x000f620000300800 */
[----:B------:R-:W2:Y:S02]  /*48790*/  LDCU UR6, c[0x0][0x39c] ;  /* 0x00007380ff0677ac */ /* 0x000ea40008000800 */
[----:B-1----:R-:W-:Y:S01]  /*487a0*/  ISETP.LT.AND P4, PT, R2, UR5, !P0 ;  /* 0x0000000502007c0c */ /* 0x002fe2000c781270 */
[----:B------:R-:W-:Y:S01]  /*487b0*/  VIADD R2, R0, 0x193 ;  /* 0x0000019300027836 */ /* 0x000fe20000000000 */
[----:B------:R-:W1:Y:S04]  /*487c0*/  LDCU UR5, c[0x0][0x39c] ;  /* 0x00007380ff0577ac */ /* 0x000e680008000800 */
[----:B0-----:R-:W-:Y:S01]  /*487d0*/  ISETP.LT.AND P3, PT, R2, UR4, !P0 ;  /* 0x0000000402007c0c */ /* 0x001fe2000c761270 */
[----:B------:R-:W0:Y:S01]  /*487e0*/  LDCU UR4, c[0x0][0x39c] ;  /* 0x00007380ff0477ac */ /* 0x000e220008000800 */
[----:B---3--:R3:W-:Y:S04]  /*487f0*/  @P6 STG.E.U8 desc[UR22][R6.64], R3 ;  /* 0x0000000306006986 */ /* 0x0087e8000c101116 */
[----:B---3--:R-:W3:Y:S01]  /*48800*/  LDL.LU.64 R6, [R1+0x6b0] ;  /* 0x0006b00001067983 */ /* 0x008ee20000300a00 */
[----:B--2---:R-:W-:-:S03]  /*48810*/  F2FP.SATFINITE.E4M3.F32.PACK_AB_MERGE_C R3, R13, R12, RZ ;  /* 0x0000000c0d03723e */ /* 0x004fc600048070ff */
[----:B----4-:R2:W-:Y:S04]  /*48820*/  @P5 STG.E.U8 desc[UR22][R4.64], R68 ;  /* 0x0000004404005986 */ /* 0x0105e8000c101116 */
[----:B--2---:R-:W2:Y:S01]  /*48830*/  LDL.LU.64 R4, [R1+0x300] ;  /* 0x0003000001047983 */ /* 0x004ea20000300a00 */
[----:B------:R-:W-:-:S03]  /*48840*/  PRMT R68, R3, 0x9910, RZ ;  /* 0x0000991003447816 */ /* 0x000fc600000000ff */
[----:B-----5:R4:W-:Y:S04]  /*48850*/  @P4 STG.E.U8 desc[UR22][R10.64], R3 ;  /* 0x000000030a004986 */ /* 0x0209e8000c101116 */
[----:B----4-:R-:W4:Y:S01]  /*48860*/  LDL.LU R3, [R1+0x50] ;  /* 0x0000500001037983 */ /* 0x010f220000300800 */
[----:B------:R-:W-:-:S03]  /*48870*/  SHF.R.S32.HI R68, RZ, 0x8, R68 ;  /* 0x00000008ff447819 */ /* 0x000fc60000011444 */
[----:B------:R-:W5:Y:S04]  /*48880*/  LDL.LU R12, [R1+0x60] ;  /* 0x00006000010c7983 */ /* 0x000f680000300800 */
[----:B------:R-:W5:Y:S04]  /*48890*/  LDL.LU R13, [R1+0x64] ;  /* 0x00006400010d7983 */ /* 0x000f680000300800 */
[----:B------:R-:W2:Y:S04]  /*488a0*/  LDL.LU.64 R10, [R1+0x308] ;  /* 0x00030800010a7983 */ /* 0x000ea80000300a00 */
[----:B------:R0:W-:Y:S04]  /*488b0*/  @P3 STG.E.U8 desc[UR22][R92.64], R68 ;  /* 0x000000445c003986 */ /* 0x0001e8000c101116 */
[----:B0-----:R-:W2:Y:S01]  /*488c0*/  LDL.LU.64 R92, [R1+0xe08] ;  /* 0x000e0800015c7983 */ /* 0x001ea20000300a00 */
        /* <DEDUP_REMOVED lines=13> */
[----:B-1----:R-:W-:-:S02]  /*489a0*/  ISETP.LT.AND P3, PT, R2, UR5, !P0 ;  /* 0x0000000502007c0c */ /* 0x002fc4000c761270 */
[----:B----4-:R-:W-:Y:S01]  /*489b0*/  F2FP.SATFINITE.E4M3.F32.PACK_AB_MERGE_C R3, R69, R3, RZ ;  /* 0x000000034503723e */ /* 0x010fe200048070ff */
[----:B------:R-:W-:Y:S01]  /*489c0*/  VIADD R2, R0, 0x199 ;  /* 0x0000019900027836 */ /* 0x000fe20000000000 */
[----:B------:R-:W4:Y:S01]  /*489d0*/  LDL.LU R69, [R1+0x6c] ;  /* 0x00006c0001457983 */ /* 0x000f220000300800 */
[----:B------:R-:W1:Y:S01]  /*489e0*/  LDCU UR5, c[0x0][0x39c] ;  /* 0x00007380ff0577ac */ /* 0x000e620008000800 */
[----:B------:R-:W-:Y:S02]  /*489f0*/  PRMT R68, R3, 0x9910, RZ ;  /* 0x0000991003447816 */ /* 0x000fe400000000ff */
[----:B------:R0:W-:Y:S02]  /*48a00*/  @P2 STG.E.U8 desc[UR22][R14.64], R3 ;  /* 0x000000030e002986 */ /* 0x0001e4000c101116 */
[----:B------:R-:W-:-:S05]  /*48a10*/  SHF.R.S32.HI R68, RZ, 0x8, R68 ;  /* 0x00000008ff447819 */ /* 0x000fca0000011444 */
[----:B---3--:R3:W-:Y:S01]  /*48a20*/  @P6 STG.E.U8 desc[UR22][R6.64], R68 ;  /* 0x0000004406006986 */ /* 0x0087e2000c101116 */
[----:B0-----:R-:W-:-:S03]  /*48a30*/  F2FP.SATFINITE.E4M3.F32.PACK_AB_MERGE_C R3, R9, R8, RZ ;  /* 0x000000080903723e */ /* 0x001fc600048070ff */
[----:B------:R-:W4:Y:S01]  /*48a40*/  LDL.LU.64 R8, [R1+0x708] ;  /* 0x0007080001087983 */ /* 0x000f220000300a00 */
[----:B---3--:R-:W-:-:S03]  /*48a50*/  PRMT R68, R3, 0x9910, RZ ;  /* 0x0000991003447816 */ /* 0x008fc600000000ff */
[----:B--2---:R5:W-:Y:S01]  /*48a60*/  @P5 STG.E.U8 desc[UR22][R4.64], R3 ;  /* 0x0000000304005986 */ /* 0x004be2000c101116 */
[----:B------:R-:W-:-:S03]  /*48a70*/  SHF.R.S32.HI R68, RZ, 0x8, R68 ;  /* 0x00000008ff447819 */ /* 0x000fc60000011444 */
[----:B------:R-:W2:Y:S04]  /*48a80*/  LDL.LU.64 R6, [R1+0x720] ;  /* 0x0007200001067983 */ /* 0x000ea80000300a00 */
[----:B------:R-:W3:Y:S01]  /*48a90*/  LDL.LU R14, [R1+0x70] ;  /* 0x00007000010e7983 */ /* 0x000ee20000300800 */
[----:B-----5:R-:W-:-:S03]  /*48aa0*/  F2FP.SATFINITE.E4M3.F32.PACK_AB_MERGE_C R3, R13, R12, RZ ;  /* 0x0000000c0d03723e */ /* 0x020fc600048070ff */
[----:B------:R-:W3:Y:S04]  /*48ab0*/  LDL.LU R15, [R1+0x74] ;  /* 0x00007400010f7983 */ /* 0x000ee80000300800 */
[----:B------:R-:W5:Y:S04]  /*48ac0*/  LDL.LU.64 R4, [R1+0x748] ;  /* 0x0007480001047983 */ /* 0x000f680000300a00 */
[----:B------:R0:W-:Y:S04]  /*48ad0*/  @P4 STG.E.U8 desc[UR22][R10.64], R68 ;  /* 0x000000440a004986 */ /* 0x0001e8000c101116 */
[----:B------:R1:W-:Y:S04]  /*48ae0*/  @P3 STG.E.U8 desc[UR22][R92.64], R3 ;  /* 0x000000035c003986 */ /* 0x0003e8000c101116 */
[----:B0-----:R-:W2:Y:S04]  /*48af0*/  LDL.LU.64 R10, [R1+0x750] ;  /* 0x00075000010a7983 */ /* 0x001ea80000300a00 */
[----:B------:R-:W2:Y:S04]  /*48b00*/  LDL.LU R12, [R1+0x78] ;  /* 0x00007800010c7983 */ /* 0x000ea80000300800 */
[----:B------:R-:W2:Y:S04]  /*48b10*/  LDL.LU R13, [R1+0x7c] ;  /* 0x00007c00010d7983 */ /* 0x000ea80000300800 */
[----:B-1----:R-:W2:Y:S01]  /*48b20*/  LDL.LU R93, [R1+0x68] ;  /* 0x00006800015d7983 */ /* 0x002ea20000300800 */
[----:B------:R-:W-:Y:S01]  /*48b30*/  ISETP.LT.AND P2, PT, R2, UR4, !P0 ;  /* 0x0000000402007c0c */ /* 0x000fe2000c741270 */
[----:B------:R-:W-:Y:S01]  /*48b40*/  VIADD R2, R0, 0x19a ;  /* 0x0000019a00027836 */ /* 0x000fe20000000000 */
[----:B------:R-:W-:Y:S01]  /*48b50*/  PRMT R68, R3, 0x9910, RZ ;  /* 0x0000991003447816 */ /* 0x000fe200000000ff */
[----:B------:R-:W0:Y:S03]  /*48b60*/  LDCU UR4, c[0x0][0x39c] ;  /* 0x00007380ff0477ac */ /* 0x000e260008000800 */
[----:B------:R-:W-:-:S02]  /*48b70*/  ISETP.LT.AND P6, PT, R2, UR6, !P0 ;  /* 0x0000000602007c0c */ /* 0x000fc4000c7c1270 */
[----:B------:R-:W-:Y:S01]  /*48b80*/  SHF.R.S32.HI R68, RZ, 0x8, R68 ;  /* 0x00000008ff447819 */ /* 0x000fe20000011444 */
[----:B------:R-:W-:Y:S01]  /*48b90*/  VIADD R2, R0, 0x19b ;  /* 0x0000019b00027836 */ /* 0x000fe20000000000 */
[----:B------:R-:W1:Y:S04]  /*48ba0*/  LDCU UR6, c[0x0][0x39c] ;  /* 0x00007380ff0677ac */ /* 0x000e680008000800 */
[----:B------:R-:W-:Y:S01]  /*48bb0*/  ISETP.LT.AND P5, PT, R2, UR5, !P0 ;  /* 0x0000000502007c0c */ /* 0x000fe2000c7a1270 */
[----:B------:R-:W0:Y:S01]  /*48bc0*/  LDCU UR5, c[0x0][0x39c] ;  /* 0x00007380ff0577ac */ /* 0x000e220008000800 */
[----:B----4-:R4:W-:Y:S04]  /*48bd0*/  @P2 STG.E.U8 desc[UR22][R8.64], R68 ;  /* 0x0000004408002986 */ /* 0x0109e8000c101116 */
[----:B----4-:R-:W4:Y:S01]  /*48be0*/  LDL.LU.64 R8, [R1+0x778] ;  /* 0x0007780001087983 */ /* 0x010f220000300a00 */
[----:B--2---:R-:W-:-:S05]  /*48bf0*/  F2FP.SATFINITE.E4M3.F32.PACK_AB_MERGE_C R3, R69, R93, RZ ;  /* 0x0000005d4503723e */ /* 0x004fca00048070ff */
[----:B------:R2:W-:Y:S04]  /*48c00*/  @P6 STG.E.U8 desc[UR22][R6.64], R3 ;  /* 0x0000000306006986 */ /* 0x0005e8000c101116 */
[----:B--2---:R-:W2:Y:S01]  /*48c10*/  LDL.LU.64 R6, [R1+0x790] ;  /* 0x0007900001067983 */ /* 0x004ea20000300a00 */
[----:B------:R-:W-:-:S03]  /*48c20*/  PRMT R68, R3, 0x9910, RZ ;  /* 0x0000991003447816 */ /* 0x000fc600000000ff */
[----:B------:R-:W2:Y:S01]  /*48c30*/  LDL.LU R69, [R1+0x84] ;  /* 0x0000840001457983 */ /* 0x000ea20000300800 */
[----:B------:R-:W-:-:S05]  /*48c40*/  SHF.R.S32.HI R68, RZ, 0x8, R68 ;  /* 0x00000008ff447819 */ /* 0x000fca0000011444 */
[----:B-----5:R5:W-:Y:S04]  /*48c50*/  @P5 STG.E.U8 desc[UR22][R4.64], R68 ;  /* 0x0000004404005986 */ /* 0x020be8000c101116 */
[----:B-----5:R-:W5:Y:S01]  /*48c60*/  LDL.LU.64 R4, [R1+0x7a8] ;  /* 0x0007a80001047983 */ /* 0x020f620000300a00 */
[----:B------:R-:W-:Y:S01]  /*48c70*/  VIADD R2, R0, 0x19c ;  /* 0x0000019c00027836 */ /* 0x000fe20000000000 */
[----:B---3--:R-:W-:Y:S02]  /*48c80*/  F2FP.SATFINITE.E4M3.F32.PACK_AB_MERGE_C R3, R15, R14, RZ ;  /* 0x0000000e0f03723e */ /* 0x008fe400048070ff */
[----:B------:R-:W3:Y:S02]  /*48c90*/  LDL.LU.64 R92, [R1+0x7c8] ;  /* 0x0007c800015c7983 */ /* 0x000ee40000300a00 */
[----:B0-----:R-:W-:Y:S01]  /*48ca0*/  ISETP.LT.AND P4, PT, R2, UR4, !P0 ;  /* 0x0000000402007c0c */ /* 0x001fe2000c781270 */
[----:B------:R-:W-:Y:S01]  /*48cb0*/  VIADD R2, R0, 0x19d ;  /* 0x0000019d00027836 */ /* 0x000fe20000000000 */
[----:B------:R-:W-:Y:S01]  /*48cc0*/  PRMT R68, R3, 0x9910, RZ ;  /* 0x0000991003447816 */ /* 0x000fe200000000ff */
[----:B------:R-:W0:Y:S01]  /*48cd0*/  LDCU UR4, c[0x0][0x39c] ;  /* 0x00007380ff0477ac */ /* 0x000e220008000800 */
[----:B------:R-:W3:Y:S02]  /*48ce0*/  LDL.LU R14, [R1+0x88] ;  /* 0x00008800010e7983 */ /* 0x000ee40000300800 */
[----:B-1----:R-:W-:Y:S01]  /*48cf0*/  ISETP.LT.AND P3, PT, R2, UR6, !P0 ;  /* 0x0000000602007c0c */ /* 0x002fe2000c761270 */
[----:B------:R-:W-:Y:S01]  /*48d00*/  VIADD R2, R0, 0x19e ;  /* 0x0000019e00027836 */ /* 0x000fe20000000000 */
[----:B------:R-:W-:Y:S01]  /*48d10*/  SHF.R.S32.HI R68, RZ, 0x8, R68 ;  /* 0x00000008ff447819 */ /* 0x000fe20000011444 */
[----:B------:R-:W3:Y:S01]  /*48d20*/  LDL.LU R15, [R1+0x8c] ;  /* 0x00008c00010f7983 */ /* 0x000ee20000300800 */
[----:B------:R-:W1:Y:S02]  /*48d30*/  LDCU UR6, c[0x0][0x39c] ;  /* 0x00007380ff0677ac */ /* 0x000e640008000800 */
[----:B------:R-:W-:Y:S01]  /*48d40*/  ISETP.LT.AND P2, PT, R2, UR5, !P0 ;  /* 0x0000000502007c0c */ /* 0x000fe2000c741270 */
[----:B------:R0:W-:Y:S01]  /*48d50*/  @P4 STG.E.U8 desc[UR22][R10.64], R3 ;  /* 0x000000030a004986 */ /* 0x0001e2000c101116 */
[----:B------:R-:W-:Y:S01]  /*48d60*/  VIADD R2, R0, 0x19f ;  /* 0x0000019f00027836 */ /* 0x000fe20000000000 */
[----:B------:R-:W1:Y:S01]  /*48d70*/  LDCU UR5, c[0x0][0x39c] ;  /* 0x00007380ff0577ac */ /* 0x000e620008000800 */
[----:B0-----:R-:W-:Y:S01]  /*48d80*/  F2FP.SATFINITE.E4M3.F32.PACK_AB_MERGE_C R3, R13, R12, RZ ;  /* 0x0000000c0d03723e */ /* 0x001fe200048070ff */
[----:B------:R-:W3:Y:S04]  /*48d90*/  LDL.LU.64 R10, [R1+0x7f0] ;  /* 0x0007f000010a7983 */ /* 0x000ee80000300a00 */
[----:B------:R-:W3:Y:S01]  /*48da0*/  LDL.LU.64 R12, [R1+0x808] ;  /* 0x00080800010c7983 */ /* 0x000ee20000300a00 */
[----:B------:R-:W-:Y:S01]  /*48db0*/  ISETP.LT.AND P6, PT, R2, UR4, !P0 ;  /* 0x0000000402007c0c */ /* 0x000fe2000c7c1270 */
[----:B------:R-:W0:Y:S02]  /*48dc0*/  LDCU UR4, c[0x0][0x39c] ;  /* 0x00007380ff0477ac */ /* 0x000e240008000800 */
[----:B----4-:R4:W-:Y:S02]  /*48dd0*/  @P3 STG.E.U8 desc[UR22][R8.64], R68 ;  /* 0x0000004408003986 */ /* 0x0109e4000c101116 */
[----:B----4-:R-:W-:-:S04]  /*48de0*/  PRMT R68, R3, 0x9910, RZ ;  /* 0x0000991003447816 */ /* 0x010fc800000000ff */
[----:B------:R-:W-:Y:S01]  /*48df0*/  SHF.R.S32.HI R68, RZ, 0x8, R68 ;  /* 0x00000008ff447819 */ /* 0x000fe20000011444 */
[----:B--2---:R2:W-:Y:S04]  /*48e00*/  @P2 STG.E.U8 desc[UR22][R6.64], R3 ;  /* 0x0000000306002986 */ /* 0x0045e8000c101116 */
[----:B--2---:R-:W2:Y:S04]  /*48e10*/  LDL.LU R3, [R1+0x80] ;  /* 0x0000800001037983 */ /* 0x004ea80000300800 */
[----:B------:R-:W4:Y:S04]  /*48e20*/  LDL.LU R8, [R1+0x90] ;  /* 0x0000900001087983 */ /* 0x000f280000300800 */
[----:B------:R-:W4:Y:S04]  /*48e30*/  LDL.LU R9, [R1+0x94] ;  /* 0x0000940001097983 */ /* 0x000f280000300800 */
[----:B------:R-:W4:Y:S04]  /*48e40*/  LDL.LU.64 R6, [R1+0x830] ;  /* 0x0008300001067983 */ /* 0x000f280000300a00 */
[----:B-----5:R5:W-:Y:S04]  /*48e50*/  @P6 STG.E.U8 desc[UR22][R4.64], R68 ;  /* 0x0000004404006986 */ /* 0x020be8000c101116 */
[----:B-----5:R-:W5:Y:S01]  /*48e60*/  LDL.LU.64 R4, [R1+0x850] ;  /* 0x0008500001047983 */ /* 0x020f620000300a00 */
[----:B------:R-:W-:-:S05]  /*48e70*/  VIADD R2, R0, 0x1a0 ;  /* 0x000001a000027836 */ /* 0x000fca0000000000 */
[----:B-1----:R-:W-:Y:S01]  /*48e80*/  ISETP.LT.AND P5, PT, R2, UR6, !P0 ;  /* 0x0000000602007c0c */ /* 0x002fe2000c7a1270 */
[----:B------:R-:W1:Y:S01]  /*48e90*/  LDCU UR6, c[0x0][0x39c] ;  /* 0x00007380ff0677ac */ /* 0x000e620008000800 */
[----:B------:R-:W-:-:S05]  /*48ea0*/  VIADD R2, R0, 0x1a1 ;  /* 0x000001a100027836 */ /* 0x000fca0000000000 */
[----:B------:R-:W-:Y:S01]  /*48eb0*/  ISETP.LT.AND P4, PT, R2, UR5, !P0 ;  /* 0x0000000502007c0c */ /* 0x000fe2000c781270 */
[----:B------:R-:W3:Y:S01]  /*48ec0*/  LDCU UR5, c[0x0][0x39c] ;  /* 0x00007380ff0577ac */ /* 0x000ee20008000800 */
[----:B------:R-:W-:-:S05]  /*48ed0*/  VIADD R2, R0, 0x1a2 ;  /* 0x000001a200027836 */ /* 0x000fca0000000000 */
[----:B0-----:R-:W-:Y:S01]  /*48ee0*/  ISETP.LT.AND P3, PT, R2, UR4, !P0 ;  /* 0x0000000402007c0c */ /* 0x001fe2000c761270 */
[----:B------:R-:W0:Y:S01]  /*48ef0*/  LDCU UR4, c[0x0][0x39c] ;  /* 0x00007380ff0477ac */ /* 0x000e220008000800 */
[----:B------:R-:W-:-:S05]  /*48f00*/  VIADD R2, R0, 0x1a3 ;  /* 0x000001a300027836 */ /* 0x000fca0000000000 */
[----:B-1----:R-:W-:Y:S01]  /*48f10*/  ISETP.LT.AND P2, PT, R2, UR6, !P0 ;  /* 0x0000000602007c0c */ /* 0x002fe2000c741270 */
[----:B------:R-:W1:Y:S01]  /*48f20*/  LDCU UR6, c[0x0][0x39c] ;  /* 0x00007380ff0677ac */ /* 0x000e620008000800 */
[----:B------:R-:W-:-:S05]  /*48f30*/  VIADD R2, R0, 0x1a4 ;  /* 0x000001a400027836 */ /* 0x000fca0000000000 */
[----:B---3--:R-:W-:Y:S01]  /*48f40*/  ISETP.LT.AND P6, PT, R2, UR5, !P0 ;  /* 0x0000000502007c0c */ /* 0x008fe2000c7c1270 */
[----:B------:R-:W3:Y:S01]  /*48f50*/  LDCU UR5, c[0x0][0x39c] ;  /* 0x00007380ff0577ac */ /* 0x000ee20008000800 */
[----:B------:R-:W-:Y:S01]  /*48f60*/  VIADD R2, R0, 0x1a5 ;  /* 0x000001a500027836 */ /* 0x000fe20000000000 */
[----:B--2---:R-:W-:Y:S02]  /*48f70*/  F2FP.SATFINITE.E4M3.F32.PACK_AB_MERGE_C R3, R69, R3, RZ ;  /* 0x000000034503723e */ /* 0x004fe400048070ff */
[----:B------:R-:W2:Y:S02]  /*48f80*/  LDL.LU R69, [R1+0x9c] ;  /* 0x00009c0001457983 */ /* 0x000ea40000300800 */
[----:B------:R-:W-:Y:S02]  /*48f90*/  PRMT R68, R3, 0x9910, RZ ;  /* 0x0000991003447816 */ /* 0x000fe400000000ff */
[----:B------:R3:W-:Y:S01]  /*48fa0*/  @P5 STG.E.U8 desc[UR22][R92.64], R3 ;  /* 0x000000035c005986 */ /* 0x0007e2000c101116 */
[----:B0-----:R-:W-:Y:S01]  /*48fb0*/  ISETP.LT.AND P5, PT, R2, UR4, !P0 ;  /* 0x0000000402007c0c */ /* 0x001fe2000c7a1270 */
[----:B------:R-:W-:Y:S01]  /*48fc0*/  VIADD R2, R0, 0x1a6 ;  /* 0x000001a600027836 */ /* 0x000fe20000000000 */
[----:B------:R-:W-:Y:S01]  /*48fd0*/  SHF.R.S32.HI R68, RZ, 0x8, R68 ;  /* 0x00000008ff447819 */ /* 0x000fe20000011444 */
[----:B------:R-:W0:Y:S04]  /*48fe0*/  LDCU UR4, c[0x0][0x39c] ;  /* 0x00007380ff0477ac */ /* 0x000e280008000800 */
[----:B------:R4:W-:Y:S01]  /*48ff0*/  @P4 STG.E.U8 desc[UR22][R10.64], R68 ;  /* 0x000000440a004986 */ /* 0x0009e2000c101116 */
[----:B-1----:R-:W-:-:S02]  /*49000*/  ISETP.LT.AND P4, PT, R2, UR6, !P0 ;  /* 0x0000000602007c0c */ /* 0x002fc4000c781270 */
[----:B---3--:R-:W-:Y:S01]  /*49010*/  F2FP.SATFINITE.E4M3.F32.PACK_AB_MERGE_C R3, R15, R14, RZ ;  /* 0x0000000e0f03723e */ /* 0x008fe200048070ff */
[----:B------:R-:W-:Y:S01]  /*49020*/  VIADD R2, R0, 0x1a7 ;  /* 0x000001a700027836 */ /* 0x000fe20000000000 */
[----:B------:R-:W1:Y:S03]  /*49030*/  LDCU UR6, c[0x0][0x39c] ;  /* 0x00007380ff0677ac */ /* 0x000e660008000800 */
[----:B------:R-:W-:Y:S01]  /*49040*/  @P3 STG.E.U8 desc[UR22][R12.64], R3 ;  /* 0x000000030c003986 */ /* 0x000fe2000c101116 */
[----:B----4-:R-:W-:-:S03]  /*49050*/  PRMT R68, R3, 0x9910, RZ ;  /* 0x0000991003447816 */ /* 0x010fc600000000ff */
[----:B------:R-:W3:Y:S01]  /*49060*/  LDL.LU.64 R10, [R1+0x868] ;  /* 0x00086800010a7983 */ /* 0x000ee20000300a00 */
[----:B------:R-:W-:Y:S01]  /*49070*/  ISETP.LT.AND P3, PT, R2, UR5, !P0 ;  /* 0x0000000502007c0c */ /* 0x000fe2000c761270 */
[----:B------:R-:W4:Y:S01]  /*49080*/  LDCU UR5, c[0x0][0x39c] ;  /* 0x00007380ff0577ac */ /* 0x000f220008000800 */
[----:B------:R-:W-:Y:S01]  /*49090*/  SHF.R.S32.HI R68, RZ, 0x8, R68 ;  /* 0x00000008ff447819 */ /* 0x000fe20000011444 */
[----:B------:R-:W2:Y:S01]  /*490a0*/  LDL.LU.64 R92, [R1+0x880] ;  /* 0x00088000015c7983 */ /* 0x000ea20000300a00 */
[----:B------:R-:W-:-:S03]  /*490b0*/  F2FP.SATFINITE.E4M3.F32.PACK_AB_MERGE_C R2, R9, R8, RZ ;  /* 0x000000080902723e */ /* 0x000fc600048070ff */
[----:B------:R-:W2:Y:S04]  /*490c0*/  LDL.LU R14, [R1+0xa0] ;  /* 0x0000a000010e7983 */ /* 0x000ea80000300800 */
[----:B------:R-:W2:Y:S04]  /*490d0*/  LDL.LU R15, [R1+0xa4] ;  /* 0x0000a400010f7983 */ /* 0x000ea80000300800 */
[----:B------:R0:W-:Y:S04]  /*490e0*/  @P2 STG.E.U8 desc[UR22][R6.64], R68 ;  /* 0x0000004406002986 */ /* 0x0001e8000c101116 */
[----:B------:R-:W2:Y:S04]  /*490f0*/  LDL.LU.64 R8, [R1+0x8b0] ;  /* 0x0008b00001087983 */ /* 0x000ea80000300a00 */
[----:B-----5:R5:W-:Y:S01]  /*49100*/  @P6 STG.E.U8 desc[UR22][R4.64], R2 ;  /* 0x0000000204006986 */ /* 0x020be2000c101116 */
[----:B0-----:R-:W-:-:S03]  /*49110*/  PRMT R68, R2, 0x9910, RZ ;  /* 0x0000991002447816 */ /* 0x001fc600000000ff */
[----:B-----5:R-:W2:Y:S04]  /*49120*/  LDL.LU R2, [R1+0x98] ;  /* 0x0000980001027983 */ /* 0x020ea80000300800 */
[----:B------:R-:W5:Y:S04]  /*49130*/  LDL.LU.64 R6, [R1+0x8c8] ;  /* 0x0008c80001067983 */ /* 0x000f680000300a00 */
[----:B------:R-:W4:Y:S04]  /*49140*/  LDL.LU R12, [R1+0xa8] ;  /* 0x0000a800010c7983 */ /* 0x000f280000300800 */
[----:B------:R-:W4:Y:S04]  /*49150*/  LDL.LU R13, [R1+0xac] ;  /* 0x0000ac00010d7983 */ /* 0x000f280000300800 */
[----:B------:R-:W4:Y:S01]  /*49160*/  LDL.LU.64 R4, [R1+0x8f0] ;  /* 0x0008f00001047983 */ /* 0x000f220000300a00 */
[----:B------:R-:W-:Y:S01]  /*49170*/  VIADD R3, R0, 0x1a8 ;  /* 0x000001a800037836 */ /* 0x000fe20000000000 */
[----:B------:R-:W-:-:S04]  /*49180*/  SHF.R.S32.HI R68, RZ, 0x8, R68 ;  /* 0x00000008ff447819 */ /* 0x000fc80000011444 */
[----:B------:R-:W-:Y:S01]  /*49190*/  ISETP.LT.AND P2, PT, R3, UR4, !P0 ;  /* 0x0000000403007c0c */ /* 0x000fe2000c741270 */
        /* <DEDUP_REMOVED lines=8> */
[----:B------:R2:W-:Y:S03]  /*49220*/  @P4 STG.E.U8 desc[UR22][R92.64], R2 ;  /* 0x000000025c004986 */ /* 0x0005e6000c101116 */
[----:B------:R-:W-:-:S05]  /*49230*/  SHF.R.S32.HI R68, RZ, 0x8, R68 ;  /* 0x00000008ff447819 */ /* 0x000fca0000011444 */
[----:B------:R0:W-:Y:S04]  /*49240*/  @P3 STG.E.U8 desc[UR22][R8.64], R68 ;  /* 0x0000004408003986 */ /* 0x0001e8000c101116 */
[----:B--2---:R-:W2:Y:S01]  /*49250*/  LDL.LU R93, [R1+0xb0] ;  /* 0x0000b000015d7983 */ /* 0x004ea20000300800 */
[----:B------:R-:W-:-:S03]  /*49260*/  F2FP.SATFINITE.E4M3.F32.PACK_AB_MERGE_C R2, R15, R14, RZ ;  /* 0x0000000e0f02723e */ /* 0x000fc600048070ff */
[----:B------:R-:W2:Y:S04]  /*49270*/  LDL.LU R69, [R1+0xb4] ;  /* 0x0000b40001457983 */ /* 0x000ea80000300800 */
[----:B0-----:R-:W2:Y:S04]  /*49280*/  LDL.LU.64 R8, [R1+0x928] ;  /* 0x0009280001087983 */ /* 0x001ea80000300a00 */
[----:B-----5:R0:W-:Y:S04]  /*49290*/  @P2 STG.E.U8 desc[UR22][R6.64], R2 ;  /* 0x0000000206002986 */ /* 0x0201e8000c101116 */
[----:B0-----:R-:W5:Y:S01]  /*492a0*/  LDL.LU.64 R6, [R1+0x940] ;  /* 0x0009400001067983 */ /* 0x001f620000300a00 */
[----:B------:R-:W-:-:S03]  /*492b0*/  PRMT R68, R2, 0x9910, RZ ;  /* 0x0000991002447816 */ /* 0x000fc600000000ff */
[----:B------:R-:W5:Y:S01]  /*492c0*/  LDL.LU R92, [R1+0xbc] ;  /* 0x0000bc00015c7983 */ /* 0x000f620000300800 */
[----:B------:R-:W-:-:S05]  /*492d0*/  SHF.R.S32.HI R68, RZ, 0x8, R68 ;  /* 0x00000008ff447819 */ /* 0x000fca0000011444 */
[----:B----4-:R0:W-:Y:S04]  /*492e0*/  @P6 STG.E.U8 desc[UR22][R4.64], R68 ;  /* 0x0000004404006986 */ /* 0x0101e8000c101116 */
[----:B0-----:R-:W4:Y:S01]  /*492f0*/  LDL.LU.64 R4, [R1+0x958] ;  /* 0x0009580001047983 */ /* 0x001f220000300a00 */
[C---:B------:R-:W-:Y:S01]  /*49300*/  VIADD R3, R0.reuse, 0x1aa ;  /* 0x000001aa00037836 */ /* 0x040fe20000000000 */
[----:B------:R-:W-:Y:S02]  /*49310*/  F2FP.SATFINITE.E4M3.F32.PACK_AB_MERGE_C R2, R13, R12, RZ ;  /* 0x0000000c0d02723e */ /* 0x000fe400048070ff */
[----:B------:R-:W4:Y:S02]  /*49320*/  LDL.LU.64 R14, [R1+0x978] ;  /* 0x00097800010e7983 */ /* 0x000f240000300a00 */
[----:B------:R-:W-:Y:S01]  /*49330*/  ISETP.LT.AND P5, PT, R3, UR5, !P0 ;  /* 0x0000000503007c0c */ /* 0x000fe2000c7a1270 */
[----:B------:R-:W-:Y:S01]  /*49340*/  VIADD R3, R0, 0x1ab ;  /* 0x000001ab00037836 */ /* 0x000fe20000000000 */
[----:B------:R-:W-:Y:S01]  /*49350*/  PRMT R68, R2, 0x9910, RZ ;  /* 0x0000991002447816 */ /* 0x000fe200000000ff */
[----:B------:R-:W4:Y:S01]  /*49360*/  LDL.LU R12, [R1+0xc0] ;  /* 0x0000c000010c7983 */ /* 0x000f220000300800 */
[----:B------:R-:W0:Y:S02]  /*49370*/  LDCU UR5, c[0x0][0x39c] ;  /* 0x00007380ff0577ac */ /* 0x000e240008000800 */
[----:B------:R-:W-:Y:S01]  /*49380*/  ISETP.LT.AND P4, PT, R3, UR4, !P0 ;  /* 0x0000000403007c0c */ /* 0x000fe2000c781270 */
[C---:B------:R-:W-:Y:S01]  /*49390*/  VIADD R3, R0.reuse, 0x1ac ;  /* 0x000001ac00037836 */ /* 0x040fe20000000000 */
        /* <DEDUP_REMOVED lines=11> */
[----:B------:R2:W-:Y:S04]  /*49450*/  @P4 STG.E.U8 desc[UR22][R8.64], R68 ;  /* 0x0000004408004986 */ /* 0x0005e8000c101116 */
[----:B--2---:R-:W2:Y:S01]  /*49460*/  LDL.LU.64 R8, [R1+0x9b8] ;  /* 0x0009b80001087983 */ /* 0x004ea20000300a00 */
[----:B------:R-:W-:-:S03]  /*49470*/  PRMT R68, R2, 0x9910, RZ ;  /* 0x0000991002447816 */ /* 0x000fc600000000ff */
[----:B-----5:R5:W-:Y:S04]  /*49480*/  @P3 STG.E.U8 desc[UR22][R6.64], R2 ;  /* 0x0000000206003986 */ /* 0x020be8000c101116 */
[----:B-----5:R-:W5:Y:S01]  /*49490*/  LDL.LU R2, [R1+0xb8] ;  /* 0x0000b80001027983 */ /* 0x020f620000300800 */
[----:B------:R-:W-:-:S03]  /*494a0*/  SHF.R.S32.HI R68, RZ, 0x8, R68 ;  /* 0x00000008ff447819 */ /* 0x000fc60000011444 */
[----:B------:R-:W2:Y:S04]  /*494b0*/  LDL.LU R93, [R1+0xc8] ;  /* 0x0000c800015d7983 */ /* 0x000ea80000300800 */
[----:B------:R-:W2:Y:S04]  /*494c0*/  LDL.LU R69, [R1+0xcc] ;  /* 0x0000cc0001457983 */ /* 0x000ea80000300800 */
[----:B------:R-:W2:Y:S04]  /*494d0*/  LDL.LU.64 R6, [R1+0x9e0] ;  /* 0x0009e00001067983 */ /* 0x000ea80000300a00 */
[----:B----4-:R4:W-:Y:S04]  /*494e0*/  @P2 STG.E.U8 desc[UR22][R4.64], R68 ;  /* 0x0000004404002986 */ /* 0x0109e8000c101116 */
[----:B----4-:R-:W4:Y:S01]  /*494f0*/  LDL.LU.64 R4, [R1+0xa00] ;  /* 0x000a000001047983 */ /* 0x010f220000300a00 */
[----:B------:R-:W-:-:S05]  /*49500*/  VIADD R3, R0, 0x1ae ;  /* 0x000001ae00037836 */ /* 0x000fca0000000000 */
[----:B------:R-:W-:Y:S01]  /*49510*/  ISETP.LT.AND P6, PT, R3, UR4, !P0 ;  /* 0x0000000403007c0c */ /* 0x000fe2000c7c1270 */
[----:B------:R-:W0:Y:S01]  /*49520*/  LDCU UR4, c[0x0][0x39c] ;  /* 0x00007380ff0477ac */ /* 0x000e220008000800 */
[----:B------:R-:W-:-:S05]  /*49530*/  VIADD R3, R0, 0x1af ;  /* 0x000001af00037836 */ /* 0x000fca0000000000 */
[----:B-1----:R-:W-:Y:S01]  /*49540*/  ISETP.LT.AND P5, PT, R3, UR6, !P0 ;  /* 0x0000000603007c0c */ /* 0x002fe2000c7a1270 */
[----:B------:R-:W1:Y:S01]  /*49550*/  LDCU UR6, c[0x0][0x39c] ;  /* 0x00007380ff0677ac */ /* 0x000e620008000800 */
[----:B------:R-:W-:-:S05]  /*49560*/  VIADD R3, R0, 0x1b0 ;  /* 0x000001b000037836 */ /* 0x000fca0000000000 */
[----:B0-----:R-:W-:Y:S01]  /*49570*/  ISETP.LT.AND P4, PT, R3, UR5, !P0 ;  /* 0x0000000503007c0c */ /* 0x001fe2000c781270 */
[----:B------:R-:W0:Y:S01]  /*49580*/  LDCU UR5, c[0x0][0x39c] ;  /* 0x00007380ff0577ac */ /* 0x000e220008000800 */
[----:B------:R-:W-:-:S05]  /*49590*/  VIADD R3, R0, 0x1b1 ;  /* 0x000001b100037836 */ /* 0x000fca0000000000 */
[----:B------:R-:W-:Y:S01]  /*495a0*/  ISETP.LT.AND P3, PT, R3, UR4, !P0 ;  /* 0x0000000403007c0c */ /* 0x000fe2000c761270 */
[----:B------:R-:W0:Y:S01]  /*495b0*/  LDCU UR4, c[0x0][0x39c] ;  /* 0x00007380ff0477ac */ /* 0x000e220008000800 */
[----:B------:R-:W-:-:S05]  /*495c0*/  VIADD R3, R0, 0x1b2 ;  /* 0x000001b200037836 */ /* 0x000fca0000000000 */
[----:B-1----:R-:W-:Y:S01]  /*495d0*/  ISETP.LT.AND P2, PT, R3, UR6, !P0 ;  /* 0x0000000603007c0c */ /* 0x002fe2000c741270 */
[----:B------:R-:W1:Y:S01]  /*495e0*/  LDCU UR6, c[0x0][0x39c] ;  /* 0x00007380ff0677ac */ /* 0x000e620008000800 */
[----:B------:R-:W-:Y:S01]  /*495f0*/  VIADD R3, R0, 0x1b3 ;  /* 0x000001b300037836 */ /* 0x000fe20000000000 */
[----:B-----5:R-:W-:-:S04]  /*49600*/  F2FP.SATFINITE.E4M3.F32.PACK_AB_MERGE_C R2, R92, R2, RZ ;  /* 0x000000025c02723e */ /* 0x020fc800048070ff */
[----:B------:R-:W-:Y:S01]  /*49610*/  PRMT R68, R2, 0x9910, RZ ;  /* 0x0000991002447816 */ /* 0x000fe200000000ff */
[----:B------:R5:W-:Y:S01]  /*49620*/  @P6 STG.E.U8 desc[UR22][R14.64], R2 ;  /* 0x000000020e006986 */ /* 0x000be2000c101116 */
[----:B0-----:R-:W-:Y:S01]  /*49630*/  ISETP.LT.AND P6, PT, R3, UR5, !P0 ;  /* 0x0000000503007c0c */ /* 0x001fe2000c7c1270 */
[----:B------:R-:W0:Y:S01]  /*49640*/  LDCU UR5, c[0x0][0x39c] ;  /* 0x00007380ff0577ac */ /* 0x000e220008000800 */
[----:B------:R-:W-:Y:S01]  /*49650*/  SHF.R.S32.HI R68, RZ, 0x8, R68 ;  /* 0x00000008ff447819 */ /* 0x000fe20000011444 */
[----:B------:R-:W-:-:S04]  /*49660*/  VIADD R3, R0, 0x1b4 ;  /* 0x000001b400037836 */ /* 0x000fc80000000000 */
[----:B---3--:R3:W-:Y:S01]  /*49670*/  @P5 STG.E.U8 desc[UR22][R10.64], R68 ;  /* 0x000000440a005986 */ /* 0x0087e2000c101116 */
[----:B------:R-:W-:Y:S01]  /*49680*/  ISETP.LT.AND P5, PT, R3, UR4, !P0 ;  /* 0x0000000403007c0c */ /* 0x000fe2000c7a1270 */
[----:B------:R-:W0:Y:S01]  /*49690*/  LDCU UR4, c[0x0][0x39c] ;  /* 0x00007380ff0477ac */ /* 0x000e220008000800 */
[----:B-----5:R-:W-:Y:S01]  /*496a0*/  F2FP.SATFINITE.E4M3.F32.PACK_AB_MERGE_C R2, R13, R12, RZ ;  /* 0x0000000c0d02723e */ /* 0x020fe200048070ff */
[----:B------:R-:W-:Y:S01]  /*496b0*/  VIADD R3, R0, 0x1b5 ;  /* 0x000001b500037836 */ /* 0x000fe20000000000 */
[----:B------:R-:W5:Y:S04]  /*496c0*/  LDL.LU.64 R14, [R1+0xe00] ;  /* 0x000e0000010e7983 */ /* 0x000f680000300a00 */
[----:B--2---:R2:W-:Y:S01]  /*496d0*/  @P4 STG.E.U8 desc[UR22][R8.64], R2 ;  /* 0x0000000208004986 */ /* 0x0045e2000c101116 */
[----:B---3--:R-:W-:-:S02]  /*496e0*/  PRMT R68, R2, 0x9910, RZ ;  /* 0x0000991002447816 */ /* 0x008fc400000000ff */
[----:B-1----:R-:W-:Y:S01]  /*496f0*/  ISETP.LT.AND P4, PT, R3, UR6, !P0 ;  /* 0x0000000603007c0c */ /* 0x002fe2000c781270 */
[----:B------:R-:W-:Y:S01]  /*49700*/  VIADD R3, R0, 0x1b6 ;  /* 0x000001b600037836 */ /* 0x000fe20000000000 */
[----:B------:R-:W-:Y:S01]  /*49710*/  SHF.R.S32.HI R68, RZ, 0x8, R68 ;  /* 0x00000008ff447819 */ /* 0x000fe20000011444 */
[----:B------:R-:W3:Y:S01]  /*49720*/  LDL.LU.64 R12, [R1+0xa18] ;  /* 0x000a1800010c7983 */ /* 0x000ee20000300a00 */
[----:B------:R-:W1:Y:S03]  /*49730*/  LDCU UR6, c[0x0][0x39c] ;  /* 0x00007380ff0677ac */ /* 0x000e660008000800 */
[----:B------:R-:W5:Y:S01]  /*49740*/  LDL.LU.64 R10, [R1+0xa30] ;  /* 0x000a3000010a7983 */ /* 0x000f620000300a00 */
[----:B--2---:R-:W-:-:S03]  /*49750*/  F2FP.SATFINITE.E4M3.F32.PACK_AB_MERGE_C R2, R69, R93, RZ ;  /* 0x0000005d4502723e */ /* 0x004fc600048070ff */
[----:B------:R2:W-:Y:S01]  /*49760*/  @P3 STG.E.U8 desc[UR22][R6.64], R68 ;  /* 0x0000004406003986 */ /* 0x0005e2000c101116 */
[----:B0-----:R-:W-:Y:S01]  /*49770*/  ISETP.LT.AND P3, PT, R3, UR5, !P0 ;  /* 0x0000000503007c0c */ /* 0x001fe2000c761270 */
[----:B------:R-:W-:Y:S01]  /*49780*/  VIADD R3, R0, 0x1b7 ;  /* 0x000001b700037836 */ /* 0x000fe20000000000 */
[----:B------:R-:W0:Y:S01]  /*49790*/  LDCU UR5, c[0x0][0x39c] ;  /* 0x00007380ff0577ac */ /* 0x000e220008000800 */
[----:B------:R-:W5:Y:S04]  /*497a0*/  LDL.LU R92, [R1+0xdc] ;  /* 0x0000dc00015c7983 */ /* 0x000f680000300800 */
[----:B------:R-:W5:Y:S04]  /*497b0*/  LDL.LU.64 R8, [R1+0xa50] ;  /* 0x000a500001087983 */ /* 0x000f680000300a00 */
[----:B--2---:R-:W2:Y:S01]  /*497c0*/  LDL.LU.64 R6, [R1+0xa68] ;  /* 0x000a680001067983 */ /* 0x004ea20000300a00 */
[----:B------:R-:W-:-:S03]  /*497d0*/  PRMT R68, R2, 0x9910, RZ ;  /* 0x0000991002447816 */ /* 0x000fc600000000ff */
[----:B----4-:R4:W-:Y:S01]  /*497e0*/  @P2 STG.E.U8 desc[UR22][R4.64], R2 ;  /* 0x0000000204002986 */ /* 0x0109e2000c101116 */
[----:B------:R-:W-:Y:S01]  /*497f0*/  ISETP.LT.AND P2, PT, R3, UR4, !P0 ;  /* 0x0000000403007c0c */ /* 0x000fe2000c741270 */
[----:B------:R-:W0:Y:S02]  /*49800*/  LDCU UR4, c[0x0][0x39c] ;  /* 0x00007380ff0477ac */ /* 0x000e240008000800 */
[----:B----4-:R-:W4:Y:S04]  /*49810*/  LDL.LU R2, [R1+0xd4] ;  /* 0x0000d40001027983 */ /* 0x010f280000300800 */
[----:B------:R-:W2:Y:S04]  /*49820*/  LDL.LU R93, [R1+0xe0] ;  /* 0x0000e000015d7983 */ /* 0x000ea80000300800 */
[----:B------:R-:W2:Y:S04]  /*49830*/  LDL.LU R69, [R1+0xe4] ;  /* 0x0000e40001457983 */ /* 0x000ea80000300800 */
[----:B------:R-:W2:Y:S04]  /*49840*/  LDL.LU.64 R4, [R1+0xa80] ;  /* 0x000a800001047983 */ /* 0x000ea80000300a00 */
[----:B------:R-:W4:Y:S01]  /*49850*/  LDL.LU R3, [R1+0xd0] ;  /* 0x0000d00001037983 */ /* 0x000f220000300800 */
[----:B------:R-:W-:-:S05]  /*49860*/  SHF.R.S32.HI R68, RZ, 0x8, R68 ;  /* 0x00000008ff447819 */ /* 0x000fca0000011444 */
[----:B---3--:R3:W-:Y:S04]  /*49870*/  @P6 STG.E.U8 desc[UR22][R12.64], R68 ;  /* 0x000000440c006986 */ /* 0x0087e8000c101116 */
[----:B---3--:R-:W3:Y:S01]  /*49880*/  LDL.LU.64 R12, [R1+0xa98] ;  /* 0x000a9800010c7983 */ /* 0x008ee20000300a00 */
[----:B----4-:R-:W-:-:S04]  /*49890*/  F2FP.SATFINITE.E4M3.F32.PACK_AB_MERGE_C R2, R2, R3, RZ ;  /* 0x000000030202723e */ /* 0x010fc800048070ff */
[----:B------:R-:W-:Y:S01]  /*498a0*/  PRMT R68, R2, 0x9910, RZ ;  /* 0x0000991002447816 */ /* 0x000fe200000000ff */
[----:B-----5:R4:W-:Y:S04]  /*498b0*/  @P5 STG.E.U8 desc[UR22][R10.64], R2 ;  /* 0x000000020a005986 */ /* 0x0209e8000c101116 */
[----:B----4-:R-:W4:Y:S01]  /*498c0*/  LDL.LU R2, [R1+0xd8] ;  /* 0x0000d80001027983 */ /* 0x010f220000300800 */
[C---:B------:R-:W-:Y:S01]  /*498d0*/  VIADD R3, R0.reuse, 0x1b8 ;  /* 0x000001b800037836 */ /* 0x040fe20000000000 */
[----:B------:R-:W-:Y:S02]  /*498e0*/  SHF.R.S32.HI R68, RZ, 0x8, R68 ;  /* 0x00000008ff447819 */ /* 0x000fe40000011444 */
[----:B------:R-:W5:Y:S02]  /*498f0*/  LDL.LU.64 R10, [R1+0xab8] ;  /* 0x000ab800010a7983 */ /* 0x000f640000300a00 */
[----:B-1----:R-:W-:Y:S01]  /*49900*/  ISETP.LT.AND P6, PT, R3, UR6, !P0 ;  /* 0x0000000603007c0c */ /* 0x002fe2000c7c1270 */
[----:B------:R-:W1:Y:S01]  /*49910*/  LDCU UR6, c[0x0][0x39c] ;  /* 0x00007380ff0677ac */ /* 0x000e620008000800 */
[----:B------:R-:W-:-:S05]  /*49920*/  VIADD R3, R0, 0x1b9 ;  /* 0x000001b900037836 */ /* 0x000fca0000000000 */
[----:B0-----:R-:W-:Y:S01]  /*49930*/  ISETP.LT.AND P5, PT, R3, UR5, !P0 ;  /* 0x0000000503007c0c */ /* 0x001fe2000c7a1270 */
[----:B------:R-:W0:Y:S01]  /*49940*/  LDCU UR5, c[0x0][0x39c] ;  /* 0x00007380ff0577ac */ /* 0x000e220008000800 */
[C---:B------:R-:W-:Y:S01]  /*49950*/  VIADD R3, R0.reuse, 0x1ba ;  /* 0x000001ba00037836 */ /* 0x040fe20000000000 */
[----:B------:R1:W-:Y:S04]  /*49960*/  @P4 STG.E.U8 desc[UR22][R8.64], R68 ;  /* 0x0000004408004986 */ /* 0x0003e8000c101116 */
[----:B------:R-:W-:Y:S01]  /*49970*/  ISETP.LT.AND P4, PT, R3, UR4, !P0 ;  /* 0x0000000403007c0c */ /* 0x000fe2000c781270 */
[----:B------:R-:W0:Y:S01]  /*49980*/  LDCU UR4, c[0x0][0x39c] ;  /* 0x00007380ff0477ac */ /* 0x000e220008000800 */
[----:B------:R-:W-:Y:S01]  /*49990*/  VIADD R3, R0, 0x1bb ;  /* 0x000001bb00037836 */ /* 0x000fe20000000000 */
[----:B-1----:R-:W5:Y:S01]  /*499a0*/  LDL.LU.64 R8, [R1+0xad0] ;  /* 0x000ad00001087983 */ /* 0x002f620000300a00 */
[----:B----4-:R-:W-:-:S04]  /*499b0*/  F2FP.SATFINITE.E4M3.F32.PACK_AB_MERGE_C R2, R92, R2, RZ ;  /* 0x000000025c02723e */ /* 0x010fc800048070ff */
[----:B------:R-:W-:Y:S01]  /*499c0*/  PRMT R68, R2, 0x9910, RZ ;  /* 0x0000991002447816 */ /* 0x000fe200000000ff */
[----:B--2---:R1:W-:Y:S01]  /*499d0*/  @P3 STG.E.U8 desc[UR22][R6.64], R2 ;  /* 0x0000000206003986 */ /* 0x0043e2000c101116 */
[----:B------:R-:W-:Y:S01]  /*499e0*/  ISETP.LT.AND P3, PT, R3, UR6, !P0 ;  /* 0x0000000603007c0c */ /* 0x000fe2000c761270 */
[C---:B------:R-:W-:Y:S01]  /*499f0*/  VIADD R3, R0.reuse, 0x1bc ;  /* 0x000001bc00037836 */ /* 0x040fe20000000000 */
[----:B------:R-:W-:Y:S01]  /*49a00*/  SHF.R.S32.HI R68, RZ, 0x8, R68 ;  /* 0x00000008ff447819 */ /* 0x000fe20000011444 */
[----:B------:R-:W2:Y:S04]  /*49a10*/  LDCU UR6, c[0x0][0x39c] ;  /* 0x00007380ff0677ac */ /* 0x000ea80008000800 */
[----:B------:R4:W-:Y:S01]  /*49a20*/  @P2 STG.E.U8 desc[UR22][R4.64], R68 ;  /* 0x0000004404002986 */ /* 0x0009e2000c101116 */
[----:B0-----:R-:W-:Y:S01]  /*49a30*/  ISETP.LT.AND P2, PT, R3, UR5, !P0 ;  /* 0x0000000503007c0c */ /* 0x001fe2000c741270 */
[----:B------:R-:W-:Y:S01]  /*49a40*/  VIADD R3, R0, 0x1bd ;  /* 0x000001bd00037836 */ /* 0x000fe20000000000 */
[----:B------:R-:W0:Y:S01]  /*49a50*/  LDCU UR5, c[0x0][0x39c] ;  /* 0x00007380ff0577ac */ /* 0x000e220008000800 */
[----:B-1----:R-:W-:Y:S01]  /*49a60*/  F2FP.SATFINITE.E4M3.F32.PACK_AB_MERGE_C R2, R69, R93, RZ ;  /* 0x0000005d4502723e */ /* 0x002fe200048070ff */
[----:B------:R-:W2:Y:S04]  /*49a70*/  LDL.LU.64 R6, [R1+0xae8] ;  /* 0x000ae80001067983 */ /* 0x000ea80000300a00 */
[----:B---3--:R1:W-:Y:S04]  /*49a80*/  @P6 STG.E.U8 desc[UR22][R12.64], R2 ;  /* 0x000000020c006986 */ /* 0x0083e8000c101116 */
[----:B----4-:R-:W3:Y:S01]  /*49a90*/  LDL.LU.64 R4, [R1+0xb08] ;  /* 0x000b080001047983 */ /* 0x010ee20000300a00 */
[----:B------:R-:W-:-:S03]  /*49aa0*/  PRMT R68, R2, 0x9910, RZ ;  /* 0x0000991002447816 */ /* 0x000fc600000000ff */
[----:B------:R-:W4:Y:S01]  /*49ab0*/  LDL.LU R69, [R1+0xfc] ;  /* 0x0000fc0001457983 */ /* 0x000f220000300800 */
[----:B------:R-:W-:Y:S01]  /*49ac0*/  ISETP.LT.AND P6, PT, R3, UR4, !P0 ;  /* 0x0000000403007c0c */ /* 0x000fe2000c7c1270 */
[----:B------:R-:W0:Y:S02]  /*49ad0*/  LDCU UR4, c[0x0][0x39c] ;  /* 0x00007380ff0477ac */ /* 0x000e240008000800 */
[----:B------:R-:W2:Y:S04]  /*49ae0*/  LDL.LU.64 R92, [R1+0xb20] ;  /* 0x000b2000015c7983 */ /* 0x000ea80000300a00 */
[----:B-1----:R-:W2:Y:S04]  /*49af0*/  LDL.LU.64 R12, [R1+0xdf8] ;  /* 0x000df800010c7983 */ /* 0x002ea80000300a00 */
[----:B------:R-:W2:Y:S04]  /*49b00*/  LDL.LU R2, [R1+0xec] ;  /* 0x0000ec0001027983 */ /* 0x000ea80000300800 */
[----:B------:R-:W2:Y:S01]  /*49b10*/  LDL.LU R3, [R1+0xe8] ;  /* 0x0000e80001037983 */ /* 0x000ea20000300800 */
[----:B------:R-:W-:-:S05]  /*49b20*/  SHF.R.S32.HI R68, RZ, 0x8, R68 ;  /* 0x00000008ff447819 */ /* 0x000fca0000011444 */
[----:B-----5:R1:W-:Y:S04]  /*49b30*/  @P5 STG.E.U8 desc[UR22][R10.64], R68 ;  /* 0x000000440a005986 */ /* 0x0203e8000c101116 */
[----:B-1----:R-:W5:Y:S01]  /*49b40*/  LDL.LU.64 R10, [R1+0xdf0] ;  /* 0x000df000010a7983 */ /* 0x002f620000300a00 */
[----:B--2---:R-:W-:Y:S01]  /*49b50*/  F2FP.SATFINITE.E4M3.F32.PACK_AB_MERGE_C R2, R2, R3, RZ ;  /* 0x000000030202723e */ /* 0x004fe200048070ff */
[----:B------:R-:W-:-:S05]  /*49b60*/  VIADD R3, R0, 0x1be ;  /* 0x000001be00037836 */ /* 0x000fca0000000000 */
[----:B------:R-:W-:Y:S01]  /*49b70*/  ISETP.LT.AND P5, PT, R3, UR6, !P0 ;  /* 0x0000000603007c0c */ /* 0x000fe2000c7a1270 */
[----:B------:R-:W-:Y:S01]  /*49b80*/  VIADD R3, R0, 0x1bf ;  /* 0x000001bf00037836 */ /* 0x000fe20000000000 */
[----:B------:R1:W-:Y:S01]  /*49b90*/  @P4 STG.E.U8 desc[UR22][R8.64], R2 ;  /* 0x0000000208004986 */ /* 0x0003e2000c101116 */
[----:B------:R-:W-:Y:S01]  /*49ba0*/  PRMT R68, R2, 0x9910, RZ ;  /* 0x0000991002447816 */ /* 0x000fe200000000ff */
[----:B------:R-:W2:Y:S02]  /*49bb0*/  LDCU UR6, c[0x0][0x39c] ;  /* 0x00007380ff0677ac */ /* 0x000ea40008000800 */
[----:B0-----:R-:W-:Y:S01]  /*49bc0*/  ISETP.LT.AND P4, PT, R3, UR5, !P0 ;  /* 0x0000000503007c0c */ /* 0x001fe2000c781270 */
[----:B-1----:R-:W2:Y:S01]  /*49bd0*/  LDL.LU.64 R8, [R1+0xde8] ;  /* 0x000de80001087983 */ /* 0x002ea20000300a00 */
[----:B------:R-:W-:Y:S01]  /*49be0*/  SHF.R.S32.HI R68, RZ, 0x8, R68 ;  /* 0x00000008ff447819 */ /* 0x000fe20000011444 */
[----:B------:R-:W0:Y:S02]  /*49bf0*/  LDCU UR5, c[0x0][0x39c] ;  /* 0x00007380ff0577ac */ /* 0x000e240008000800 */
[----:B------:R-:W2:Y:S04]  /*49c00*/  LDL.LU R2, [R1+0xf4] ;  /* 0x0000f40001027983 */ /* 0x000ea80000300800 */
[----:B------:R-:W2:Y:S04]  /*49c10*/  LDL.LU R3, [R1+0xf0] ;  /* 0x0000f00001037983 */ /* 0x000ea80000300800 */
[----:B------:R1:W-:Y:S04]  /*49c20*/  @P3 STG.E.U8 desc[UR22][R6.64], R68 ;  /* 0x0000004406003986 */ /* 0x0003e8000c101116 */
[----:B-1----:R-:W4:Y:S01]  /*49c30*/  LDL.LU.64 R6, [R1+0xde0] ;  /* 0x000de00001067983 */ /* 0x002f220000300a00 */
[----:B--2---:R-:W-:-:S04]  /*49c40*/  F2FP.SATFINITE.E4M3.F32.PACK_AB_MERGE_C R2, R2, R3, RZ ;  /* 0x000000030202723e */ /* 0x004fc800048070ff */
[----:B------:R-:W-:Y:S01]  /*49c50*/  PRMT R68, R2, 0x9910, RZ ;  /* 0x0000991002447816 */ /* 0x000fe200000000ff */
[----:B---3--:R1:W-:Y:S04]  /*49c60*/  @P2 STG.E.U8 desc[UR22][R4.64], R2 ;  /* 0x0000000204002986 */ /* 0x0083e8000c101116 */
[----:B-1----:R-:W2:Y:S04]  /*49c70*/  LDL.LU.64 R4, [R1+0xdd8] ;  /* 0x000dd80001047983 */ /* 0x002ea80000300a00 */
[----:B------:R-:W4:Y:S01]  /*49c80*/  LDL.LU R2, [R1+0xf8] ;  /* 0x0000f80001027983 */ /* 0x000f220000300800 */
[----:B------:R-:W-:-:S05]  /*49c90*/  SHF.R.S32.HI R68, RZ, 0x8, R68 ;  /* 0x00000008ff447819 */ /* 0x000fca0000011444 */
[----:B------:R1:W-:Y:S04]  /*49ca0*/  @P6 STG.E.U8 desc[UR22][R92.64], R68 ;  /* 0x000000445c006986 */ /* 0x0003e8000c101116 */
[----:B-1----:R-:W3:Y:S01]  /*49cb0*/  LDL.LU.64 R92, [R1+0xb88] ;  /* 0x000b8800015c7983 */ /* 0x002ee20000300a00 */
[----:B----4-:R-:W-:-:S04]  /*49cc0*/  F2FP.SATFINITE.E4M3.F32.PACK_AB_MERGE_C R2, R69, R2, RZ ;  /* 0x000000024502723e */ /* 0x010fc800048070ff */
[----:B------:R-:W-:Y:S01]  /*49cd0*/  PRMT R68, R2, 0x9910, RZ ;  /* 0x0000991002447816 */ /* 0x000fe200000000ff */
[----:B--2---:R1:W-:Y:S03]  /*49ce0*/  @P5 STG.E.U8 desc[UR22][R4.64], R2 ;  /* 0x0000000204005986 */ /* 0x0043e6000c101116 */
[----:B------:R-:W-:Y:S01]  /*49cf0*/  SHF.R.S32.HI R68, RZ, 0x8, R68 ;  /* 0x00000008ff447819 */ /* 0x000fe20000011444 */
[----:B-1----:R-:W2:Y:S04]  /*49d00*/  LDL.LU.64 R4, [R1+0xdd0] ;  /* 0x000dd00001047983 */ /* 0x002ea80000300a00 */
[----:B------:R1:W-:Y:S04]  /*49d10*/  @P4 STG.E.U8 desc[UR22][R6.64], R68 ;  /* 0x0000004406004986 */ /* 0x0003e8000c101116 */
[----:B-1----:R-:W4:Y:S04]  /*49d20*/  LDL.LU.64 R6, [R1+0xdc8] ;  /* 0x000dc80001067983 */ /* 0x002f280000300a00 */
[----:B------:R-:W3:Y:S01]  /*49d30*/  LDL.LU.64 R68, [R1+0xb80] ;  /* 0x000b800001447983 */ /* 0x000ee20000300a00 */
[----:B------:R-:W-:-:S05]  /*49d40*/  VIADD R3, R0, 0x1c0 ;  /* 0x000001c000037836 */ /* 0x000fca0000000000 */
[----:B------:R-:W-:Y:S01]  /*49d50*/  ISETP.LT.AND P3, PT, R3, UR4, !P0 ;  /* 0x0000000403007c0c */ /* 0x000fe2000c761270 */
[----:B------:R-:W1:Y:S01]  /*49d60*/  LDCU UR4, c[0x0][0x39c] ;  /* 0x00007380ff0477ac */ /* 0x000e620008000800 */
[----:B------:R-:W-:-:S05]  /*49d70*/  VIADD R3, R0, 0x1c1 ;  /* 0x000001c100037836 */ /* 0x000fca0000000000 */
[----:B------:R-:W-:Y:S01]  /*49d80*/  ISETP.LT.AND P2, PT, R3, UR6, !P0 ;  /* 0x0000000603007c0c */ /* 0x000fe2000c741270 */
[C---:B------:R-:W-:Y:S01]  /*49d90*/  VIADD R3, R0.reuse, 0x1c2 ;  /* 0x000001c200037836 */ /* 0x040fe20000000000 */
[----:B------:R-:W2:Y:S04]  /*49da0*/  LDCU UR6, c[0x0][0x39c] ;  /* 0x00007380ff0677ac */ /* 0x000ea80008000800 */
[----:B0-----:R-:W-:Y:S01]  /*49db0*/  ISETP.LT.AND P6, PT, R3, UR5, !P0 ;  /* 0x0000000503007c0c */ /* 0x001fe2000c7c1270 */
[----:B------:R-:W-:Y:S01]  /*49dc0*/  VIADD R3, R0, 0x1c3 ;  /* 0x000001c300037836 */ /* 0x000fe20000000000 */
[----:B------:R-:W0:Y:S04]  /*49dd0*/  LDCU UR5, c[0x0][0x39c] ;  /* 0x00007380ff0577ac */ /* 0x000e280008000800 */
[----:B-1----:R-:W-:Y:S01]  /*49de0*/  ISETP.LT.AND P5, PT, R3, UR4, !P0 ;  /* 0x0000000403007c0c */ /* 0x002fe2000c7a1270 */
[----:B------:R-:W1:Y:S01]  /*49df0*/  LDCU UR4, c[0x0][0x39c] ;  /* 0x00007380ff0477ac */ /* 0x000e620008000800 */
[----:B--2---:R-:W-:-:S04]  /*49e00*/  F2FP.SATFINITE.E4M3.F32.PACK_AB_MERGE_C R4, R5, R4, RZ ;  /* 0x000000040504723e */ /* 0x004fc800048070ff */
[----:B------:R-:W-:-:S04]  /*49e10*/  PRMT R3, R4, 0x9910, RZ ;  /* 0x0000991004037816 */ /* 0x000fc800000000ff */
[----:B------:R-:W-:Y:S01]  /*49e20*/  SHF.R.S32.HI R3, RZ, 0x8, R3 ;  /* 0x00000008ff037819 */ /* 0x000fe20000011403 */
[----:B------:R2:W-:Y:S01]  /*49e30*/  @P3 STG.E.U8 desc[UR22][R8.64], R4 ;  /* 0x0000000408003986 */ /* 0x0005e2000c101116 */
[----:B----4-:R-:W-:-:S03]  /*49e40*/  F2FP.SATFINITE.E4M3.F32.PACK_AB_MERGE_C R6, R7, R6, RZ ;  /* 0x000000060706723e */ /* 0x010fc600048070ff */
[----:B---3--:R3:W-:Y:S04]  /*49e50*/  @P2 STG.E.U8 desc[UR22][R68.64], R3 ;  /* 0x0000000344002986 */ /* 0x0087e8000c101116 */
[----:B--2---:R-:W2:Y:S04]  /*49e60*/  LDL.LU.64 R8, [R1+0xdc0] ;  /* 0x000dc00001087983 */ /* 0x004ea80000300a00 */
[----:B------:R-:W4:Y:S01]  /*49e70*/  LDL.LU.64 R4, [R1+0xba8] ;  /* 0x000ba80001047983 */ /* 0x000f220000300a00 */
[----:B---3--:R-:W-:-:S03]  /*49e80*/  PRMT R3, R6, 0x9910, RZ ;  /* 0x0000991006037816 */ /* 0x008fc600000000ff */
[----:B------:R-:W-:Y:S01]  /*49e90*/  @P6 STG.E.U8 desc[UR22][R92.64], R6 ;  /* 0x000000065c006986 */ /* 0x000fe2000c101116 */
[----:B------:R-:W-:-:S03]  /*49ea0*/  SHF.R.S32.HI R3, RZ, 0x8, R3 ;  /* 0x00000008ff037819 */ /* 0x000fc60000011403 */
[----:B------:R-:W3:Y:S04]  /*49eb0*/  LDL.LU.64 R68, [R1+0xbb0] ;  /* 0x000bb00001447983 */ /* 0x000ee80000300a00 */
[----:B-----5:R5:W-:Y:S04]  /*49ec0*/  @P5 STG.E.U8 desc[UR22][R10.64], R3 ;  /* 0x000000030a005986 */ /* 0x020be8000c101116 */
[----:B-----5:R-:W5:Y:S01]  /*49ed0*/  LDL.LU.64 R10, [R1+0xdb8] ;  /* 0x000db800010a7983 */ /* 0x020f620000300a00 */
[----:B------:R-:W-:-:S05]  /*49ee0*/  VIADD R2, R0, 0x1c4 ;  /* 0x000001c400027836 */ /* 0x000fca0000000000 */
[----:B------:R-:W-:Y:S01]  /*49ef0*/  ISETP.LT.AND P4, PT, R2, UR6, !P0 ;  /* 0x0000000602007c0c */ /* 0x000fe2000c781270 */
[----:B------:R-:W1:Y:S01]  /*49f00*/  LDCU UR6, c[0x0][0x39c] ;  /* 0x00007380ff0677ac */ /* 0x000e620008000800 */
[----:B------:R-:W-:-:S05]  /*49f10*/  VIADD R2, R0, 0x1c5 ;  /* 0x000001c500027836 */ /* 0x000fca0000000000 */
[----:B0-----:R-:W-:Y:S01]  /*49f20*/  ISETP.LT.AND P3, PT, R2, UR5, !P0 ;  /* 0x0000000502007c0c */ /* 0x001fe2000c761270 */
[----:B------:R-:W-:Y:S01]  /*49f30*/  VIADD R2, R0, 0x1c6 ;  /* 0x000001c600027836 */ /* 0x000fe20000000000 */
[----:B------:R-:W0:Y:S04]  /*49f40*/  LDCU UR5, c[0x0][0x39c] ;  /* 0x00007380ff0577ac */ /* 0x000e280008000800 */
[----:B-1----:R-:W-:Y:S01]  /*49f50*/  ISETP.LT.AND P2, PT, R2, UR4, !P0 ;  /* 0x0000000402007c0c */ /* 0x002fe2000c741270 */
[----:B------:R-:W-:Y:S01]  /*49f60*/  VIADD R2, R0, 0x1c7 ;  /* 0x000001c700027836 */ /* 0x000fe20000000000 */
[----:B------:R-:W1:Y:S04]  /*49f70*/  LDCU UR4, c[0x0][0x39c] ;  /* 0x00007380ff0477ac */ /* 0x000e680008000800 */
[----:B------:R-:W-:Y:S01]  /*49f80*/  ISETP.LT.AND P6, PT, R2, UR6, !P0 ;  /* 0x0000000602007c0c */ /* 0x000fe2000c7c1270 */
[----:B------:R-:W0:Y:S01]  /*49f90*/  LDCU UR6, c[0x0][0x39c] ;  /* 0x00007380ff0677ac */ /* 0x000e220008000800 */
[----:B--2---:R-:W-:-:S04]  /*49fa0*/  F2FP.SATFINITE.E4M3.F32.PACK_AB_MERGE_C R8, R9, R8, RZ ;  /* 0x000000080908723e */ /* 0x004fc800048070ff */
[----:B------:R-:W-:-:S04]  /*49fb0*/  PRMT R3, R8, 0x9910, RZ ;  /* 0x0000991008037816 */ /* 0x000fc800000000ff */
[----:B------:R-:W-:Y:S01]  /*49fc0*/  SHF.R.S32.HI R3, RZ, 0x8, R3 ;  /* 0x00000008ff037819 */ /* 0x000fe20000011403 */
[----:B------:R2:W-:Y:S04]  /*49fd0*/  @P4 STG.E.U8 desc[UR22][R12.64], R8 ;  /* 0x000000080c004986 */ /* 0x0005e8000c101116 */
[----:B----4-:R4:W-:Y:S04]  /*49fe0*/  @P3 STG.E.U8 desc[UR22][R4.64], R3 ;  /* 0x0000000304003986 */ /* 0x0109e8000c101116 */
[----:B--2---:R-:W2:Y:S04]  /*49ff0*/  LDL.LU.64 R12, [R1+0xdb0] ;  /* 0x000db000010c7983 */ /* 0x004ea80000300a00 */
[----:B------:R-:W2:Y:S01]  /*4a000*/  LDL.LU.64 R92, [R1+0xbd0] ;  /* 0x000bd000015c7983 */ /* 0x000ea20000300a00 */
[----:B-----5:R-:W-:-:S03]  /*4a010*/  F2FP.SATFINITE.E4M3.F32.PACK_AB_MERGE_C R10, R11, R10, RZ ;  /* 0x0000000a0b0a723e */ /* 0x020fc600048070ff */
[----:B----4-:R-:W4:Y:S01]  /*4a020*/  LDL.LU.64 R4, [R1+0xbe0] ;  /* 0x000be00001047983 */ /* 0x010f220000300a00 */
[----:B------:R-:W-:-:S04]  /*4a030*/  PRMT R3, R10, 0x9910, RZ ;  /* 0x000099100a037816 */ /* 0x000fc800000000ff */
[----:B------:R-:W-:Y:S01]  /*4a040*/  SHF.R.S32.HI R3, RZ, 0x8, R3 ;  /* 0x00000008ff037819 */ /* 0x000fe20000011403 */
[----:B---3--:R-:W-:Y:S04]  /*4a050*/  @P2 STG.E.U8 desc[UR22][R68.64], R10 ;  /* 0x0000000a44002986 */ /* 0x008fe8000c101116 */
[----:B------:R3:W-:Y:S04]  /*4a060*/  @P6 STG.E.U8 desc[UR22][R14.64], R3 ;  /* 0x000000030e006986 */ /* 0x0007e8000c101116 */
[----:B---3--:R-:W3:Y:S01]  /*4a070*/  LDL.LU.64 R14, [R1+0xda8] ;  /* 0x000da800010e7983 */ /* 0x008ee20000300a00 */
[----:B------:R-:W-:-:S05]  /*4a080*/  VIADD R2, R0, 0x1c8 ;  /* 0x000001c800027836 */ /* 0x000fca0000000000 */
[----:B0-----:R-:W-:Y:S01]  /*4a090*/  ISETP.LT.AND P5, PT, R2, UR5, !P0 ;  /* 0x0000000502007c0c */ /* 0x001fe2000c7a1270 */
[----:B------:R-:W0:Y:S01]  /*4a0a0*/  LDCU UR5, c[0x0][0x39c] ;  /* 0x00007380ff0577ac */ /* 0x000e220008000800 */
[----:B------:R-:W-:-:S05]  /*4a0b0*/  VIADD R2, R0, 0x1c9 ;  /* 0x000001c900027836 */ /* 0x000fca0000000000 */
[----:B-1----:R-:W-:Y:S01]  /*4a0c0*/  ISETP.LT.AND P4, PT, R2, UR4, !P0 ;  /* 0x0000000402007c0c */ /* 0x002fe2000c781270 */
[----:B------:R-:W-:Y:S01]  /*4a0d0*/  VIADD R2, R0, 0x1ca ;  /* 0x000001ca00027836 */ /* 0x000fe20000000000 */
[----:B------:R-:W1:Y:S04]  /*4a0e0*/  LDCU UR4, c[0x0][0x39c] ;  /* 0x00007380ff0477ac */ /* 0x000e680008000800 */
[----:B------:R-:W-:Y:S01]  /*4a0f0*/  ISETP.LT.AND P3, PT, R2, UR6, !P0 ;  /* 0x0000000602007c0c */ /* 0x000fe2000c761270 */
[----:B------:R-:W-:Y:S01]  /*4a100*/  VIADD R2, R0, 0x1cb ;  /* 0x000001cb00027836 */ /* 0x000fe20000000000 */
[----:B------:R-:W5:Y:S04]  /*4a110*/  LDCU UR6, c[0x0][0x39c] ;  /* 0x00007380ff0677ac */ /* 0x000f680008000800 */
[----:B0-----:R-:W-:Y:S01]  /*4a120*/  ISETP.LT.AND P2, PT, R2, UR5, !P0 ;  /* 0x0000000502007c0c */ /* 0x001fe2000c741270 */
[----:B------:R-:W0:Y:S01]  /*4a130*/  LDCU UR5, c[0x0][0x39c] ;  /* 0x00007380ff0577ac */ /* 0x000e220008000800 */
[----:B--2---:R-:W-:-:S04]  /*4a140*/  F2FP.SATFINITE.E4M3.F32.PACK_AB_MERGE_C R12, R13, R12, RZ ;  /* 0x0000000c0d0c723e */ /* 0x004fc800048070ff */
[----:B------:R-:W-:-:S04]  /*4a150*/  PRMT R3, R12, 0x9910, RZ ;  /* 0x000099100c037816 */ /* 0x000fc800000000ff */
[----:B------:R-:W-:Y:S01]  /*4a160*/  SHF.R.S32.HI R3, RZ, 0x8, R3 ;  /* 0x00000008ff037819 */ /* 0x000fe20000011403 */
[----:B------:R2:W-:Y:S04]  /*4a170*/  @P5 STG.E.U8 desc[UR22][R16.64], R12 ;  /* 0x0000000c10005986 */ /* 0x0005e8000c101116 */
[----:B------:R0:W-:Y:S04]  /*4a180*/  @P4 STG.E.U8 desc[UR22][R92.64], R3 ;  /* 0x000000035c004986 */ /* 0x0001e8000c101116 */
[----:B--2---:R-:W2:Y:S04]  /*4a190*/  LDL.LU.64 R16, [R1+0xda0] ;  /* 0x000da00001107983 */ /* 0x004ea80000300a00 */
[----:B------:R-:W2:Y:S04]  /*4a1a0*/  LDL.LU.64 R68, [R1+0xbf8] ;  /* 0x000bf80001447983 */ /* 0x000ea80000300a00 */
[----:B0-----:R-:W2:Y:S01]  /*4a1b0*/  LDL.LU.64 R92, [R1+0xc08] ;  /* 0x000c0800015c7983 */ /* 0x001ea20000300a00 */
[----:B---3--:R-:W-:-:S04]  /*4a1c0*/  F2FP.SATFINITE.E4M3.F32.PACK_AB_MERGE_C R14, R15, R14, RZ ;  /* 0x0000000e0f0e723e */ /* 0x008fc800048070ff */
[----:B------:R-:W-:-:S04]  /*4a1d0*/  PRMT R3, R14, 0x9910, RZ ;  /* 0x000099100e037816 */ /* 0x000fc800000000ff */
[----:B------:R-:W-:Y:S01]  /*4a1e0*/  SHF.R.S32.HI R3, RZ, 0x8, R3 ;  /* 0x00000008ff037819 */ /* 0x000fe20000011403 */
[----:B----4-:R-:W-:Y:S04]  /*4a1f0*/  @P3 STG.E.U8 desc[UR22][R4.64], R14 ;  /* 0x0000000e04003986 */ /* 0x010fe8000c101116 */
[----:B------:R0:W-:Y:S04]  /*4a200*/  @P2 STG.E.U8 desc[UR22][R18.64], R3 ;  /* 0x0000000312002986 */ /* 0x0001e8000c101116 */
[----:B0-----:R-:W3:Y:S01]  /*4a210*/  LDL.LU.64 R18, [R1+0xd98] ;  /* 0x000d980001127983 */ /* 0x001ee20000300a00 */
[----:B------:R-:W-:-:S05]  /*4a220*/  VIADD R2, R0, 0x1cc ;  /* 0x000001cc00027836 */ /* 0x000fca0000000000 */
[----:B-1----:R-:W-:Y:S01]  /*4a230*/  ISETP.LT.AND P6, PT, R2, UR4, !P0 ;  /* 0x0000000402007c0c */ /* 0x002fe2000c7c1270 */
[----:B------:R-:W0:Y:S01]  /*4a240*/  LDCU UR4, c[0x0][0x39c] ;  /* 0x00007380ff0477ac */ /* 0x000e220008000800 */
[----:B------:R-:W-:-:S05]  /*4a250*/  VIADD R2, R0, 0x1cd ;  /* 0x000001cd00027836 */ /* 0x000fca0000000000 */
[----:B-----5:R-:W-:Y:S01]  /*4a260*/  ISETP.LT.AND P5, PT, R2, UR6, !P0 ;  /* 0x0000000602007c0c */ /* 0x020fe2000c7a1270 */
[----:B------:R-:W-:Y:S01]  /*4a270*/  VIADD R2, R0, 0x1ce ;  /* 0x000001ce00027836 */ /* 0x000fe20000000000 */
[----:B------:R-:W1:Y:S04]  /*4a280*/  LDCU UR6, c[0x0][0x39c] ;  /* 0x00007380ff0677ac */ /* 0x000e680008000800 */
[----:B------:R-:W-:Y:S01]  /*4a290*/  ISETP.LT.AND P4, PT, R2, UR5, !P0 ;  /* 0x0000000502007c0c */ /* 0x000fe2000c781270 */
[----:B------:R-:W-:Y:S01]  /*4a2a0*/  VIADD R2, R0, 0x1cf ;  /* 0x000001cf00027836 */ /* 0x000fe20000000000 */
[----:B------:R-:W4:Y:S04]  /*4a2b0*/  LDCU UR5, c[0x0][0x39c] ;  /* 0x00007380ff0577ac */ /* 0x000f280008000800 */
        /* <DEDUP_REMOVED lines=9> */
[----:B-----5:R-:W5:Y:S01]  /*4a350*/  LDL.LU.64 R68, [R1+0xc30] ;  /* 0x000c300001447983 */ /* 0x020f620000300a00 */
[----:B---3--:R-:W-:-:S04]  /*4a360*/  F2FP.SATFINITE.E4M3.F32.PACK_AB_MERGE_C R18, R19, R18, RZ ;  /* 0x000000121312723e */ /* 0x008fc800048070ff */
[----:B------:R-:W-:-:S04]  /*4a370*/  PRMT R3, R18, 0x9910, RZ ;  /* 0x0000991012037816 */ /* 0x000fc800000000ff */
[----:B------:R-:W-:Y:S01]  /*4a380*/  SHF.R.S32.HI R3, RZ, 0x8, R3 ;  /* 0x00000008ff037819 */ /* 0x000fe20000011403 */
[----:B------:R-:W-:Y:S04]  /*4a390*/  @P4 STG.E.U8 desc[UR22][R92.64], R18 ;  /* 0x000000125c004986 */ /* 0x000fe8000c101116 */
[----:B------:R3:W-:Y:S04]  /*4a3a0*/  @P3 STG.E.U8 desc[UR22][R22.64], R3 ;  /* 0x0000000316003986 */ /* 0x0007e8000c101116 */
[----:B---3--:R-:W3:Y:S01]  /*4a3b0*/  LDL.LU.64 R22, [R1+0xd88] ;  /* 0x000d880001167983 */ /* 0x008ee20000300a00 */
[----:B------:R-:W-:-:S05]  /*4a3c0*/  VIADD R2, R0, 0x1d0 ;  /* 0x000001d000027836 */ /* 0x000fca0000000000 */
[----:B-1----:R-:W-:Y:S01]  /*4a3d0*/  ISETP.LT.AND P2, PT, R2, UR6, !P0 ;  /* 0x0000000602007c0c */ /* 0x002fe2000c741270 */
[----:B------:R-:W1:Y:S01]  /*4a3e0*/  LDCU UR6, c[0x0][0x39c] ;  /* 0x00007380ff0677ac */ /* 0x000e620008000800 */
[----:B------:R-:W-:-:S05]  /*4a3f0*/  VIADD R2, R0, 0x1d1 ;  /* 0x000001d100027836 */ /* 0x000fca0000000000 */
[----:B----4-:R-:W-:Y:S01]  /*4a400*/  ISETP.LT.AND P6, PT, R2, UR5, !P0 ;  /* 0x0000000502007c0c */ /* 0x010fe2000c7c1270 */
[----:B------:R-:W-:Y:S01]  /*4a410*/  VIADD R2, R0, 0x1d2 ;  /* 0x000001d200027836 */ /* 0x000fe20000000000 */
[----:B------:R-:W4:Y:S04]  /*4a420*/  LDCU UR5, c[0x0][0x39c] ;  /* 0x00007380ff0577ac */ /* 0x000f280008000800 */
        /* <DEDUP_REMOVED lines=16> */
[----:B-----5:R-:W-:Y:S04]  /*4a530*/  @P5 STG.E.U8 desc[UR22][R68.64], R22 ;  /* 0x0000001644005986 */ /* 0x020fe8000c101116 */
[----:B------:R0:W-:Y:S04]  /*4a540*/  @P4 STG.E.U8 desc[UR22][R26.64], R3 ;  /* 0x000000031a004986 */ /* 0x0001e8000c101116 */
[----:B0-----:R-:W3:Y:S01]  /*4a550*/  LDL.LU.64 R26, [R1+0xd78] ;  /* 0x000d7800011a7983 */ /* 0x001ee20000300a00 */
[----:B------:R-:W-:-:S05]  /*4a560*/  VIADD R2, R0, 0x1d4 ;  /* 0x000001d400027836 */ /* 0x000fca0000000000 */
[----:B----4-:R-:W-:Y:S01]  /*4a570*/  ISETP.LT.AND P3, PT, R2, UR5, !P0 ;  /* 0x0000000502007c0c */ /* 0x010fe2000c761270 */
[----:B------:R-:W0:Y:S01]  /*4a580*/  LDCU UR5, c[0x0][0x39c] ;  /* 0x00007380ff0577ac */ /* 0x000e220008000800 */
[----:B------:R-:W-:-:S05]  /*4a590*/  VIADD R2, R0, 0x1d5 ;  /* 0x000001d500027836 */ /* 0x000fca0000000000 */
        /* <DEDUP_REMOVED lines=23> */
[----:B----4-:R-:W-:Y:S01]  /*4a710*/  ISETP.LT.AND P4, PT, R2, UR4, !P0 ;  /* 0x0000000402007c0c */ /* 0x010fe2000c781270 */
[----:B------:R-:W4:Y:S01]  /*4a720*/  LDCU UR4, c[0x0][0x39c] ;  /* 0x00007380ff0477ac */ /* 0x000f220008000800 */
[----:B------:R-:W-:-:S05]  /*4a730*/  VIADD R2, R0, 0x1d9 ;  /* 0x000001d900027836 */ /* 0x000fca0000000000 */
[----:B-1----:R-:W-:Y:S01]  /*4a740*/  ISETP.LT.AND P3, PT, R2, UR6, !P0 ;  /* 0x0000000602007c0c */ /* 0x002fe2000c761270 */
[----:B------:R-:W-:Y:S01]  /*4a750*/  VIADD R2, R0, 0x1da ;  /* 0x000001da00027836 */ /* 0x000fe20000000000 */
[----:B------:R-:W1:Y:S04]  /*4a760*/  LDCU UR6, c[0x0][0x39c] ;  /* 0x00007380ff0677ac */ /* 0x000e680008000800 */
[----:B0-----:R-:W-:Y:S01]  /*4a770*/  ISETP.LT.AND P2, PT, R2, UR5, !P0 ;  /* 0x0000000502007c0c */ /* 0x001fe2000c741270 */
[----:B------:R-:W-:Y:S01]  /*4a780*/  VIADD R2, R0, 0x1db ;  /* 0x000001db00027836 */ /* 0x000fe20000000000 */
[----:B------:R-:W0:Y:S04]  /*4a790*/  LDCU UR5, c[0x0][0x39c] ;  /* 0x00007380ff0577ac */ /* 0x000e280008000800 */
[----:B----4-:R-:W-:Y:S01]  /*4a7a0*/  ISETP.LT.AND P6, PT, R2, UR4, !P0 ;  /* 0x0000000402007c0c */ /* 0x010fe2000c7c1270 */
[----:B------:R-:W4:Y:S01]  /*4a7b0*/  LDCU UR4, c[0x0][0x39c] ;  /* 0x00007380ff0477ac */ /* 0x000f220008000800 */
        /* <DEDUP_REMOVED lines=15> */
[----:B-1----:R-:W-:Y:S01]  /*4a8b0*/  ISETP.LT.AND P5, PT, R2, UR6, !P0 ;  /* 0x0000000602007c0c */ /* 0x002fe2000c7a1270 */
[----:B------:R-:W0:Y:S01]  /*4a8c0*/  LDCU UR6, c[0x0][0x39c] ;  /* 0x00007380ff0677ac */ /* 0x000e220008000800 */
[----:B------:R-:W-:-:S05]  /*4a8d0*/  VIADD R2, R0, 0x1dd ;  /* 0x000001dd00027836 */ /* 0x000fca0000000000 */
[----:B------:R-:W-:Y:S01]  /*4a8e0*/  ISETP.LT.AND P4, PT, R2, UR5, !P0 ;  /* 0x0000000502007c0c */ /* 0x000fe2000c781270 */
[----:B------:R-:W-:Y:S01]  /*4a8f0*/  VIADD R2, R0, 0x1de ;  /* 0x000001de00027836 */ /* 0x000fe20000000000 */
[----:B------:R-:W1:Y:S04]  /*4a900*/  LDCU UR5, c[0x0][0x39c] ;  /* 0x00007380ff0577ac */ /* 0x000e680008000800 */
[----:B----4-:R-:W-:Y:S01]  /*4a910*/  ISETP.LT.AND P3, PT, R2, UR4, !P0 ;  /* 0x0000000402007c0c */ /* 0x010fe2000c761270 */
        /* <DEDUP_REMOVED lines=11> */
[----:B------:R-:W2:Y:S01]  /*4a9d0*/  LDL.LU.64 R6, [R1+0xcb0] ;  /* 0x000cb00001067983 */ /* 0x000ea20000300a00 */
[----:B---3--:R-:W-:-:S04]  /*4a9e0*/  F2FP.SATFINITE.E4M3.F32.PACK_AB_MERGE_C R34, R35, R34, RZ ;  /* 0x000000222322723e */ /* 0x008fc800048070ff */
[----:B-----5:R-:W-:-:S04]  /*4a9f0*/  PRMT R3, R34, 0x9910, RZ ;  /* 0x0000991022037816 */ /* 0x020fc800000000ff */
        /* <DEDUP_REMOVED lines=9> */
[----:B------:R-:W4:Y:S01]  /*4aa90*/  LDCU UR4, c[0x0][0x39c] ;  /* 0x00007380ff0477ac */ /* 0x000f220008000800 */
[----:B------:R-:W-:-:S05]  /*4aaa0*/  VIADD R2, R0, 0x1e2 ;  /* 0x000001e200027836 */ /* 0x000fca0000000000 */
[----:B0-----:R-:W-:Y:S01]  /*4aab0*/  ISETP.LT.AND P4, PT, R2, UR6, !P0 ;  /* 0x0000000602007c0c */ /* 0x001fe2000c781270 */
[----:B------:R-:W0:Y:S01]  /*4aac0*/  LDCU UR6, c[0x0][0x39c] ;  /* 0x00007380ff0677ac */ /* 0x000e220008000800 */
[----:B------:R-:W-:-:S05]  /*4aad0*/  VIADD R2, R0, 0x1e3 ;  /* 0x000001e300027836 */ /* 0x000fca0000000000 */
[----:B-1----:R-:W-:Y:S01]  /*4aae0*/  ISETP.LT.AND P3, PT, R2, UR5, !P0 ;  /* 0x0000000502007c0c */ /* 0x002fe2000c761270 */
[----:B------:R-:W1:Y:S01]  /*4aaf0*/  LDCU UR5, c[0x0][0x39c] ;  /* 0x00007380ff0577ac */ /* 0x000e620008000800 */
[----:B------:R-:W-:-:S05]  /*4ab00*/  VIADD R2, R0, 0x1e4 ;  /* 0x000001e400027836 */ /* 0x000fca0000000000 */
[----:B----4-:R-:W-:Y:S01]  /*4ab10*/  ISETP.LT.AND P2, PT, R2, UR4, !P0 ;  /* 0x0000000402007c0c */ /* 0x010fe2000c741270 */
[----:B------:R-:W-:Y:S01]  /*4ab20*/  VIADD R2, R0, 0x1e5 ;  /* 0x000001e500027836 */ /* 0x000fe20000000000 */
[----:B------:R-:W4:Y:S01]  /*4ab30*/  LDCU UR4, c[0x0][0x39c] ;  /* 0x00007380ff0477ac */ /* 0x000f220008000800 */
[----:B--2---:R-:W-:-:S04]  /*4ab40*/  F2FP.SATFINITE.E4M3.F32.PACK_AB_MERGE_C R36, R37, R36, RZ ;  /* 0x000000242524723e */ /* 0x004fc800048070ff */
[----:B------:R-:W-:Y:S01]  /*4ab50*/  PRMT R3, R36, 0x9910, RZ ;  /* 0x0000991024037816 */ /* 0x000fe200000000ff */
[----:B------:R2:W-:Y:S01]  /*4ab60*/  @P6 STG.E.U8 desc[UR22][R40.64], R36 ;  /* 0x0000002428006986 */ /* 0x0005e2000c101116 */
[----:B0-----:R-:W-:Y:S01]  /*4ab70*/  ISETP.LT.AND P6, PT, R2, UR6, !P0 ;  /* 0x0000000602007c0c */ /* 0x001fe2000c7c1270 */
[----:B------:R-:W-:Y:S01]  /*4ab80*/  VIADD R2, R0, 0x1e6 ;  /* 0x000001e600027836 */ /* 0x000fe20000000000 */
[----:B------:R-:W-:Y:S01]  /*4ab90*/  SHF.R.S32.HI R3, RZ, 0x8, R3 ;  /* 0x00000008ff037819 */ /* 0x000fe20000011403 */
[----:B------:R-:W0:Y:S04]  /*4aba0*/  LDCU UR6, c[0x0][0x39c] ;  /* 0x00007380ff0677ac */ /* 0x000e280008000800 */
[----:B------:R5:W-:Y:S01]  /*4abb0*/  @P5 STG.E.U8 desc[UR22][R92.64], R3 ;  /* 0x000000035c005986 */ /* 0x000be2000c101116 */
[----:B-1----:R-:W-:Y:S01]  /*4abc0*/  ISETP.LT.AND P5, PT, R2, UR5, !P0 ;  /* 0x0000000502007c0c */ /* 0x002fe2000c7a1270 */
[----:B------:R-:W-:Y:S01]  /*4abd0*/  VIADD R4, R0, 0x1e7 ;  /* 0x000001e700047836 */ /* 0x000fe20000000000 */
[----:B------:R-:W1:Y:S01]  /*4abe0*/  LDCU UR5, c[0x0][0x39c] ;  /* 0x00007380ff0577ac */ /* 0x000e620008000800 */
[----:B--2---:R-:W2:Y:S04]  /*4abf0*/  LDL.LU.64 R40, [R1+0xd40] ;  /* 0x000d400001287983 */ /* 0x004ea80000300a00 */
[----:B------:R-:W2:Y:S04]  /*4ac00*/  LDL.LU.64 R68, [R1+0xc48] ;  /* 0x000c480001447983 */ /* 0x000ea80000300a00 */
[----:B-----5:R-:W5:Y:S01]  /*4ac10*/  LDL.LU.64 R92, [R1+0xc20] ;  /* 0x000c2000015c7983 */ /* 0x020f620000300a00 */
[----:B---3--:R-:W-:-:S04]  /*4ac20*/  F2FP.SATFINITE.E4M3.F32.PACK_AB_MERGE_C R38, R39, R38, RZ ;  /* 0x000000262726723e */ /* 0x008fc800048070ff */
[----:B------:R-:W-:-:S05]  /*4ac30*/  PRMT R5, R38, 0x9910, RZ ;  /* 0x0000991026057816 */ /* 0x000fca00000000ff */
[----:B------:R-:W-:Y:S01]  /*4ac40*/  IMAD.MOV.U32 R2, RZ, RZ, R5 ;  /* 0x000000ffff027224 */ /* 0x000fe200078e0005 */
[----:B------:R-:W-:Y:S04]  /*4ac50*/  @P4 STG.E.U8 desc[UR22][R6.64], R38 ;  /* 0x0000002606004986 */ /* 0x000fe8000c101116 */
[----:B------:R-:W-:-:S05]  /*4ac60*/  SHF.R.S32.HI R2, RZ, 0x8, R2 ;  /* 0x00000008ff027819 */ /* 0x000fca0000011402 */
[----:B------:R3:W-:Y:S04]  /*4ac70*/  @P3 STG.E.U8 desc[UR22][R42.64], R2 ;  /* 0x000000022a003986 */ /* 0x0007e8000c101116 */
[----:B---3--:R-:W3:Y:S01]  /*4ac80*/  LDL.LU.64 R42, [R1+0xd38] ;  /* 0x000d3800012a7983 */ /* 0x008ee20000300a00 */
[----:B----4-:R-:W-:Y:S01]  /*4ac90*/  ISETP.LT.AND P4, PT, R4, UR4, !P0 ;  /* 0x0000000404007c0c */ /* 0x010fe2000c781270 */
[----:B------:R-:W4:Y:S01]  /*4aca0*/  LDCU UR4, c[0x0][0x39c] ;  /* 0x00007380ff0477ac */ /* 0x000f220008000800 */
[----:B------:R-:W-:-:S05]  /*4acb0*/  VIADD R3, R0, 0x1e8 ;  /* 0x000001e800037836 */ /* 0x000fca0000000000 */
[----:B0-----:R-:W-:Y:S01]  /*4acc0*/  ISETP.LT.AND P3, PT, R3, UR6, !P0 ;  /* 0x0000000603007c0c */ /* 0x001fe2000c761270 */
[----:B------:R-:W-:Y:S01]  /*4acd0*/  VIADD R2, R0, 0x1ea ;  /* 0x000001ea00027836 */ /* 0x000fe20000000000 */
[----:B------:R-:W0:Y:S01]  /*4ace0*/  LDCU UR6, c[0x0][0x39c] ;  /* 0x00007380ff0677ac */ /* 0x000e220008000800 */
[----:B--2---:R-:W-:-:S04]  /*4acf0*/  F2FP.SATFINITE.E4M3.F32.PACK_AB_MERGE_C R40, R41, R40, RZ ;  /* 0x000000282928723e */ /* 0x004fc800048070ff */
[----:B------:R-:W-:-:S05]  /*4ad00*/  PRMT R5, R40, 0x9910, RZ ;  /* 0x0000991028057816 */ /* 0x000fca00000000ff */
[----:B------:R-:W-:Y:S01]  /*4ad10*/  IMAD.MOV.U32 R3, RZ, RZ, R5 ;  /* 0x000000ffff037224 */ /* 0x000fe200078e0005 */
[----:B------:R2:W-:Y:S04]  /*4ad20*/  @P2 STG.E.U8 desc[UR22][R44.64], R40 ;  /* 0x000000282c002986 */ /* 0x0005e8000c101116 */
[----:B------:R-:W-:-:S05]  /*4ad30*/  SHF.R.S32.HI R3, RZ, 0x8, R3 ;  /* 0x00000008ff037819 */ /* 0x000fca0000011403 */
[----:B------:R0:W-:Y:S01]  /*4ad40*/  @P6 STG.E.U8 desc[UR22][R68.64], R3 ;  /* 0x0000000344006986 */ /* 0x0001e2000c101116 */
[----:B----4-:R-:W-:Y:S02]  /*4ad50*/  ISETP.LT.AND P6, PT, R2, UR4, !P0 ;  /* 0x0000000402007c0c */ /* 0x010fe4000c7c1270 */
[----:B---3--:R-:W-:Y:S01]  /*4ad60*/  F2FP.SATFINITE.E4M3.F32.PACK_AB_MERGE_C R42, R43, R42, RZ ;  /* 0x0000002a2b2a723e */ /* 0x008fe200048070ff */
[----:B--2---:R-:W2:Y:S01]  /*4ad70*/  LDL.LU.64 R44, [R1+0xd30] ;  /* 0x000d3000012c7983 */ /* 0x004ea20000300a00 */
[----:B------:R-:W-:Y:S01]  /*4ad80*/  VIADD R4, R0, 0x1e9 ;  /* 0x000001e900047836 */ /* 0x000fe20000000000 */
[----:B------:R-:W3:Y:S01]  /*4ad90*/  LDCU UR4, c[0x0][0x39c] ;  /* 0x00007380ff0477ac */ /* 0x000ee20008000800 */
[----:B------:R-:W-:Y:S01]  /*4ada0*/  PRMT R5, R42, 0x9910, RZ ;  /* 0x000099102a057816 */ /* 0x000fe200000000ff */
[----:B------:R-:W4:Y:S04]  /*4adb0*/  LDL.LU.64 R6, [R1+0xbb8] ;  /* 0x000bb80001067983 */ /* 0x000f280000300a00 */
[----:B------:R-:W-:Y:S01]  /*4adc0*/  IMAD.MOV.U32 R2, RZ, RZ, R5 ;  /* 0x000000ffff027224 */ /* 0x000fe200078e0005 */
[----:B-----5:R-:W-:Y:S04]  /*4add0*/  @P5 STG.E.U8 desc[UR22][R92.64], R42 ;  /* 0x0000002a5c005986 */ /* 0x020fe8000c101116 */
[----:B------:R-:W-:Y:S01]  /*4ade0*/  SHF.R.S32.HI R2, RZ, 0x8, R2 ;  /* 0x00000008ff027819 */ /* 0x000fe20000011402 */
[----:B0-----:R-:W5:Y:S04]  /*4adf0*/  LDL.LU.64 R68, [R1+0xb68] ;  /* 0x000b680001447983 */ /* 0x001f680000300a00 */
[----:B------:R0:W-:Y:S04]  /*4ae00*/  @P4 STG.E.U8 desc[UR22][R46.64], R2 ;  /* 0x000000022e004986 */ /* 0x0001e8000c101116 */
[----:B0-----:R-:W3:Y:S01]  /*4ae10*/  LDL.LU.64 R46, [R1+0xd28] ;  /* 0x000d2800012e7983 */ /* 0x001ee20000300a00 */
[----:B-1----:R-:W-:Y:S01]  /*4ae20*/  ISETP.LT.AND P2, PT, R4, UR5, !P0 ;  /* 0x0000000504007c0c */ /* 0x002fe2000c741270 */
[----:B------:R-:W0:Y:S01]  /*4ae30*/  LDCU UR5, c[0x0][0x39c] ;  /* 0x00007380ff0577ac */ /* 0x000e220008000800 */
[----:B------:R-:W-:Y:S01]  /*4ae40*/  VIADD R3, R0, 0x1ec ;  /* 0x000001ec00037836 */ /* 0x000fe20000000000 */
[----:B------:R-:W4:Y:S04]  /*4ae50*/  LDL.LU.64 R92, [R1+0xab0] ;  /* 0x000ab000015c7983 */ /* 0x000f280000300a00 */
[----:B0-----:R-:W-:-:S02]  /*4ae60*/  ISETP.LT.AND P4, PT, R3, UR5, !P0 ;  /* 0x0000000503007c0c */ /* 0x001fc4000c781270 */
[----:B--2---:R-:W-:Y:S02]  /*4ae70*/  F2FP.SATFINITE.E4M3.F32.PACK_AB_MERGE_C R44, R45, R44, RZ ;  /* 0x0000002c2d2c723e */ /* 0x004fe400048070ff */
[----:B---3--:R-:W-:-:S03]  /*4ae80*/  F2FP.SATFINITE.E4M3.F32.PACK_AB_MERGE_C R46, R47, R46, RZ ;  /* 0x0000002e2f2e723e */ /* 0x008fc600048070ff */
[----:B------:R0:W-:Y:S01]  /*4ae90*/  @P3 STG.E.U8 desc[UR22][R48.64], R44 ;  /* 0x0000002c30003986 */ /* 0x0001e2000c101116 */
[----:B------:R-:W-:Y:S01]  /*4aea0*/  PRMT R5, R44, 0x9910, RZ ;  /* 0x000099102c057816 */ /* 0x000fe200000000ff */
[----:B------:R-:W-:Y:S01]  /*4aeb0*/  VIADD R4, R0, 0x1eb ;  /* 0x000001eb00047836 */ /* 0x000fe20000000000 */
[----:B------:R-:W1:Y:S03]  /*4aec0*/  LDCU UR5, c[0x0][0x39c] ;  /* 0x00007380ff0577ac */ /* 0x000e660008000800 */
[----:B------:R-:W-:Y:S01]  /*4aed0*/  IMAD.MOV.U32 R3, RZ, RZ, R5 ;  /* 0x000000ffff037224 */ /* 0x000fe200078e0005 */
[----:B0-----:R-:W2:Y:S04]  /*4aee0*/  LDL.LU.64 R48, [R1+0xd20] ;  /* 0x000d200001307983 */ /* 0x001ea80000300a00 */
[----:B------:R-:W-:-:S05]  /*4aef0*/  SHF.R.S32.HI R3, RZ, 0x8, R3 ;  /* 0x00000008ff037819 */ /* 0x000fca0000011403 */
[----:B----4-:R-:W-:Y:S04]  /*4af00*/  @P2 STG.E.U8 desc[UR22][R6.64], R3 ;  /* 0x0000000306002986 */ /* 0x010fe8000c101116 */
[----:B------:R0:W-:Y:S04]  /*4af10*/  @P6 STG.E.U8 desc[UR22][R50.64], R46 ;  /* 0x0000002e32006986 */ /* 0x0001e8000c101116 */
[----:B0-----:R-:W3:Y:S01]  /*4af20*/  LDL.LU.64 R50, [R1+0xd18] ;  /* 0x000d180001327983 */ /* 0x001ee20000300a00 */
[----:B------:R-:W-:Y:S01]  /*4af30*/  ISETP.LT.AND P5, PT, R4, UR6, !P0 ;  /* 0x0000000604007c0c */ /* 0x000fe2000c7a1270 */
[----:B------:R-:W0:Y:S01]  /*4af40*/  LDCU UR6, c[0x0][0x39c] ;  /* 0x00007380ff0677ac */ /* 0x000e220008000800 */
[----:B------:R-:W-:Y:S01]  /*4af50*/  VIADD R4, R0, 0x1ed ;  /* 0x000001ed00047836 */ /* 0x000fe20000000000 */
[----:B------:R-:W-:Y:S01]  /*4af60*/  PRMT R5, R46, 0x9910, RZ ;  /* 0x000099102e057816 */ /* 0x000fe200000000ff */
[----:B------:R-:W-:-:S03]  /*4af70*/  VIADD R2, R0, 0x1ee ;  /* 0x000001ee00027836 */ /* 0x000fc60000000000 */
[----:B------:R-:W-:Y:S01]  /*4af80*/  ISETP.LT.AND P3, PT, R4, UR4, !P0 ;  /* 0x0000000404007c0c */ /* 0x000fe2000c761270 */
[----:B------:R-:W4:Y:S01]  /*4af90*/  LDCU UR4, c[0x0][0x39c] ;  /* 0x00007380ff0477ac */ /* 0x000f220008000800 */
[C---:B------:R-:W-:Y:S02]  /*4afa0*/  VIADD R4, R0.reuse, 0x1ef ;  /* 0x000001ef00047836 */ /* 0x040fe40000000000 */
[----:B------:R-:W-:Y:S01]  /*4afb0*/  VIADD R3, R0, 0x1f0 ;  /* 0x000001f000037836 */ /* 0x000fe20000000000 */
[----:B0-----:R-:W-:Y:S01]  /*4afc0*/  ISETP.LT.AND P2, PT, R2, UR6, !P0 ;  /* 0x0000000602007c0c */ /* 0x001fe2000c741270 */
[----:B------:R-:W-:Y:S01]  /*4afd0*/  IMAD.MOV.U32 R2, RZ, RZ, R5 ;  /* 0x000000ffff027224 */ /* 0x000fe200078e0005 */
[----:B-1----:R-:W-:Y:S01]  /*4afe0*/  ISETP.LT.AND P6, PT, R4, UR5, !P0 ;  /* 0x0000000504007c0c */ /* 0x002fe2000c7c1270 */
[----:B------:R-:W0:Y:S03]  /*4aff0*/  LDCU UR5, c[0x0][0x39c] ;  /* 0x00007380ff0577ac */ /* 0x000e260008000800 */
[----:B------:R-:W-:Y:S01]  /*4b000*/  SHF.R.S32.HI R2, RZ, 0x8, R2 ;  /* 0x00000008ff027819 */ /* 0x000fe20000011402 */
[----:B------:R-:W1:Y:S04]  /*4b010*/  LDCU UR6, c[0x0][0x39c] ;  /* 0x00007380ff0677ac */ /* 0x000e680008000800 */
[----:B-----5:R5:W-:Y:S01]  /*4b020*/  @P5 STG.E.U8 desc[UR22][R68.64], R2 ;  /* 0x0000000244005986 */ /* 0x020be2000c101116 */
[----:B----4-:R-:W-:Y:S01]  /*4b030*/  ISETP.LT.AND P5, PT, R3, UR4, !P0 ;  /* 0x0000000403007c0c */ /* 0x010fe2000c7a1270 */
[----:B------:R-:W4:Y:S01]  /*4b040*/  LDCU UR4, c[0x0][0x39c] ;  /* 0x00007380ff0477ac */ /* 0x000f220008000800 */
[----:B-----5:R-:W-:Y:S01]  /*4b050*/  VIADD R2, R0, 0x1f2 ;  /* 0x000001f200027836 */ /* 0x020fe20000000000 */
[----:B--2---:R-:W-:-:S04]  /*4b060*/  F2FP.SATFINITE.E4M3.F32.PACK_AB_MERGE_C R48, R49, R48, RZ ;  /* 0x000000303130723e */ /* 0x004fc800048070ff */
[----:B------:R-:W-:Y:S01]  /*4b070*/  PRMT R5, R48, 0x9910, RZ ;  /* 0x0000991030057816 */ /* 0x000fe200000000ff */
[----:B------:R2:W-:Y:S04]  /*4b080*/  @P4 STG.E.U8 desc[UR22][R52.64], R48 ;  /* 0x0000003034004986 */ /* 0x0005e8000c101116 */
[----:B------:R-:W-:Y:S01]  /*4b090*/  IMAD.MOV.U32 R3, RZ, RZ, R5 ;  /* 0x000000ffff037224 */ /* 0x000fe200078e0005 */
[----:B--2---:R-:W2:Y:S04]  /*4b0a0*/  LDL.LU.64 R52, [R1+0xd10] ;  /* 0x000d100001347983 */ /* 0x004ea80000300a00 */
[----:B------:R-:W-:-:S02]  /*4b0b0*/  SHF.R.S32.HI R3, RZ, 0x8, R3 ;  /* 0x00000008ff037819 */ /* 0x000fc40000011403 */
[----:B---3--:R-:W-:-:S03]  /*4b0c0*/  F2FP.SATFINITE.E4M3.F32.PACK_AB_MERGE_C R50, R51, R50, RZ ;  /* 0x000000323332723e */ /* 0x008fc600048070ff */
[----:B------:R-:W-:Y:S01]  /*4b0d0*/  @P3 STG.E.U8 desc[UR22][R92.64], R3 ;  /* 0x000000035c003986 */ /* 0x000fe2000c101116 */
[----:B------:R-:W-:-:S03]  /*4b0e0*/  PRMT R5, R50, 0x9910, RZ ;  /* 0x0000991032057816 */ /* 0x000fc600000000ff */
[----:B------:R3:W-:Y:S01]  /*4b0f0*/  @P2 STG.E.U8 desc[UR22][R54.64], R50 ;  /* 0x0000003236002986 */ /* 0x0007e2000c101116 */
[----:B0-----:R-:W-:Y:S01]  /*4b100*/  ISETP.LT.AND P3, PT, R2, UR5, !P0 ;  /* 0x0000000502007c0c */ /* 0x001fe2000c761270 */
[----:B------:R-:W-:Y:S01]  /*4b110*/  VIADD R4, R0, 0x1f1 ;  /* 0x000001f100047836 */ /* 0x000fe20000000000 */
[----:B------:R-:W0:Y:S01]  /*4b120*/  LDCU UR5, c[0x0][0x39c] ;  /* 0x00007380ff0577ac */ /* 0x000e220008000800 */
[----:B------:R-:W-:Y:S01]  /*4b130*/  IMAD.MOV.U32 R2, RZ, RZ, R5 ;  /* 0x000000ffff027224 */ /* 0x000fe200078e0005 */
[----:B---3--:R-:W3:Y:S04]  /*4b140*/  LDL.LU.64 R54, [R1+0xd08] ;  /* 0x000d080001367983 */ /* 0x008ee80000300a00 */
[----:B------:R-:W-:-:S05]  /*4b150*/  SHF.R.S32.HI R2, RZ, 0x8, R2 ;  /* 0x00000008ff027819 */ /* 0x000fca0000011402 */
[----:B------:R5:W-:Y:S04]  /*4b160*/  @P6 STG.E.U8 desc[UR22][R56.64], R2 ;  /* 0x0000000238006986 */ /* 0x000be8000c101116 */
[----:B-----5:R-:W5:Y:S01]  /*4b170*/  LDL.LU.64 R56, [R1+0xd00] ;  /* 0x000d000001387983 */ /* 0x020f620000300a00 */
[----:B-1----:R-:W-:Y:S01]  /*4b180*/  ISETP.LT.AND P4, PT, R4, UR6, !P0 ;  /* 0x0000000604007c0c */ /* 0x002fe2000c781270 */
[----:B------:R-:W1:Y:S01]  /*4b190*/  LDCU UR6, c[0x0][0x39c] ;  /* 0x00007380ff0677ac */ /* 0x000e620008000800 */
[C---:B------:R-:W-:Y:S02]  /*4b1a0*/  VIADD R4, R0.reuse, 0x1f3 ;  /* 0x000001f300047836 */ /* 0x040fe40000000000 */
[----:B------:R-:W-:-:S03]  /*4b1b0*/  VIADD R3, R0, 0x1f4 ;  /* 0x000001f400037836 */ /* 0x000fc60000000000 */
[----:B----4-:R-:W-:Y:S01]  /*4b1c0*/  ISETP.LT.AND P2, PT, R4, UR4, !P0 ;  /* 0x0000000404007c0c */ /* 0x010fe2000c741270 */
[----:B------:R-:W4:Y:S01]  /*4b1d0*/  LDCU UR4, c[0x0][0x39c] ;  /* 0x00007380ff0477ac */ /* 0x000f220008000800 */
[----:B------:R-:W-:Y:S01]  /*4b1e0*/  VIADD R2, R0, 0x1f6 ;  /* 0x000001f600027836 */ /* 0x000fe20000000000 */
[----:B-1----:R-:W-:Y:S01]  /*4b1f0*/  ISETP.LT.AND P6, PT, R3, UR6, !P0 ;  /* 0x0000000603007c0c */ /* 0x002fe2000c7c1270 */
[----:B------:R-:W1:Y:S01]  /*4b200*/  LDCU UR6, c[0x0][0x39c] ;  /* 0x00007380ff0677ac */ /* 0x000e620008000800 */
[----:B--2---:R-:W-:-:S04]  /*4b210*/  F2FP.SATFINITE.E4M3.F32.PACK_AB_MERGE_C R52, R53, R52, RZ ;  /* 0x000000343534723e */ /* 0x004fc800048070ff */
[----:B------:R-:W-:Y:S01]  /*4b220*/  PRMT R5, R52, 0x9910, RZ ;  /* 0x0000991034057816 */ /* 0x000fe200000000ff */
[----:B------:R2:W-:Y:S04]  /*4b230*/  @P5 STG.E.U8 desc[UR22][R58.64], R52 ;  /* 0x000000343a005986 */ /* 0x0005e8000c101116 */
[----:B------:R-:W-:Y:S01]  /*4b240*/  IMAD.MOV.U32 R3, RZ, RZ, R5 ;  /* 0x000000ffff037224 */ /* 0x000fe200078e0005 */
[----:B--2---:R-:W2:Y:S04]  /*4b250*/  LDL.LU.64 R58, [R1+0xcf8] ;  /* 0x000cf800013a7983 */ /* 0x004ea80000300a00 */
[----:B------:R-:W-:-:S02]  /*4b260*/  SHF.R.S32.HI R3, RZ, 0x8, R3 ;  /* 0x00000008ff037819 */ /* 0x000fc40000011403 */
[----:B---3--:R-:W-:-:S03]  /*4b270*/  F2FP.SATFINITE.E4M3.F32.PACK_AB_MERGE_C R54, R55, R54, RZ ;  /* 0x000000363736723e */ /* 0x008fc600048070ff */
[----:B------:R3:W-:Y:S01]  /*4b280*/  @P4 STG.E.U8 desc[UR22][R60.64], R3 ;  /* 0x000000033c004986 */ /* 0x0007e2000c101116 */
[----:B------:R-:W-:Y:S02]  /*4b290*/  PRMT R5, R54, 0x9910, RZ ;  /* 0x0000991036057816 */ /* 0x000fe400000000ff */
[----:B----4-:R-:W-:Y:S01]  /*4b2a0*/  ISETP.LT.AND P4, PT, R2, UR4, !P0 ;  /* 0x0000000402007c0c */ /* 0x010fe2000c781270 */
[----:B------:R4:W-:Y:S01]  /*4b2b0*/  @P3 STG.E.U8 desc[UR22][R62.64], R54 ;  /* 0x000000363e003986 */ /* 0x0009e2000c101116 */
[----:B-----5:R-:W-:-:S03]  /*4b2c0*/  F2FP.SATFINITE.E4M3.F32.PACK_AB_MERGE_C R56, R57, R56, RZ ;  /* 0x000000383938723e */ /* 0x020fc600048070ff */
[----:B---3--:R-:W3:Y:S01]  /*4b2d0*/  LDL.LU.64 R60, [R1+0xcf0] ;  /* 0x000cf000013c7983 */ /* 0x008ee20000300a00 */
[----:B------:R-:W-:Y:S01]  /*4b2e0*/  IMAD.MOV.U32 R2, RZ, RZ, R5 ;  /* 0x000000ffff027224 */ /* 0x000fe200078e0005 */
[----:B------:R-:W5:Y:S02]  /*4b2f0*/  LDCU UR4, c[0x0][0x39c] ;  /* 0x00007380ff0477ac */ /* 0x000f640008000800 */
[----:B----4-:R-:W4:Y:S02]  /*4b300*/  LDL.LU.64 R62, [R1+0xce8] ;  /* 0x000ce800013e7983 */ /* 0x010f240000300a00 */
[----:B------:R-:W-:-:S05]  /*4b310*/  SHF.R.S32.HI R2, RZ, 0x8, R2 ;  /* 0x00000008ff027819 */ /* 0x000fca0000011402 */
[----:B------:R0:W-:Y:S04]  /*4b320*/  @P2 STG.E.U8 desc[UR22][R64.64], R2 ;  /* 0x0000000240002986 */ /* 0x0001e8000c101116 */
[----:B------:R1:W-:Y:S04]  /*4b330*/  @P6 STG.E.U8 desc[UR22][R66.64], R56 ;  /* 0x0000003842006986 */ /* 0x0003e8000c101116 */
[----:B0-----:R-:W4:Y:S04]  /*4b340*/  LDL.LU.64 R64, [R1+0xce0] ;  /* 0x000ce00001407983 */ /* 0x001f280000300a00 */
[----:B-1----:R-:W4:Y:S01]  /*4b350*/  LDL.LU.64 R66, [R1+0xcd8] ;  /* 0x000cd80001427983 */ /* 0x002f220000300a00 */
[----:B------:R-:W-:-:S05]  /*4b360*/  VIADD R4, R0, 0x1f5 ;  /* 0x000001f500047836 */ /* 0x000fca0000000000 */
[----:B------:R-:W-:Y:S01]  /*4b370*/  ISETP.LT.AND P5, PT, R4, UR5, !P0 ;  /* 0x0000000504007c0c */ /* 0x000fe2000c7a1270 */
[----:B------:R-:W0:Y:S01]  /*4b380*/  LDCU UR5, c[0x0][0x39c] ;  /* 0x00007380ff0577ac */ /* 0x000e220008000800 */
[----:B------:R-:W-:-:S05]  /*4b390*/  VIADD R4, R0, 0x1f7 ;  /* 0x000001f700047836 */ /* 0x000fca0000000000 */
[----:B------:R-:W-:Y:S01]  /*4b3a0*/  ISETP.LT.AND P3, PT, R4, UR6, !P0 ;  /* 0x0000000604007c0c */ /* 0x000fe2000c761270 */
[----:B------:R-:W-:Y:S01]  /*4b3b0*/  VIADD R4, R0, 0x1f8 ;  /* 0x000001f800047836 */ /* 0x000fe20000000000 */
[----:B------:R-:W1:Y:S01]  /*4b3c0*/  LDCU UR6, c[0x0][0x39c] ;  /* 0x00007380ff0677ac */ /* 0x000e620008000800 */
[----:B------:R-:W-:Y:S01]  /*4b3d0*/  PRMT R3, R56, 0x9910, RZ ;  /* 0x0000991038037816 */ /* 0x000fe200000000ff */
[----:B------:R-:W-:Y:S02]  /*4b3e0*/  VIADD R2, R0, 0x1fa ;  /* 0x000001fa00027836 */ /* 0x000fe40000000000 */
[----:B0-----:R-:W-:Y:S01]  /*4b3f0*/  ISETP.LT.AND P2, PT, R4, UR5, !P0 ;  /* 0x0000000504007c0c */ /* 0x001fe2000c741270 */
[----:B------:R-:W0:Y:S01]  /*4b400*/  LDCU UR5, c[0x0][0x39c] ;  /* 0x00007380ff0577ac */ /* 0x000e220008000800 */
[----:B------:R-:W-:Y:S01]  /*4b410*/  VIADD R4, R0, 0x1f9 ;  /* 0x000001f900047836 */ /* 0x000fe20000000000 */
[----:B------:R-:W-:-:S04]  /*4b420*/  SHF.R.S32.HI R3, RZ, 0x8, R3 ;  /* 0x00000008ff037819 */ /* 0x000fc80000011403 */
[----:B-----5:R-:W-:Y:S01]  /*4b430*/  ISETP.LT.AND P6, PT, R4, UR4, !P0 ;  /* 0x0000000404007c0c */ /* 0x020fe2000c7c1270 */
[----:B------:R5:W-:Y:S01]  /*4b440*/  @P5 STG.E.U8 desc[UR22][R90.64], R3 ;  /* 0x000000035a005986 */ /* 0x000be2000c101116 */
[----:B------:R-:W0:Y:S01]  /*4b450*/  LDCU UR4, c[0x0][0x39c] ;  /* 0x00007380ff0477ac */ /* 0x000e220008000800 */
[----:B-1----:R-:W-:Y:S01]  /*4b460*/  ISETP.LT.AND P5, PT, R2, UR6, !P0 ;  /* 0x0000000602007c0c */ /* 0x002fe2000c7a1270 */
[----:B------:R-:W-:Y:S01]  /*4b470*/  VIADD R2, R0, 0x1fb ;  /* 0x000001fb00027836 */ /* 0x000fe20000000000 */
[----:B------:R-:W1:Y:S01]  /*4b480*/  LDCU UR6, c[0x0][0x39c] ;  /* 0x00007380ff0677ac */ /* 0x000e620008000800 */
[----:B--2---:R-:W-:-:S04]  /*4b490*/  F2FP.SATFINITE.E4M3.F32.PACK_AB_MERGE_C R59, R59, R58, RZ ;  /* 0x0000003a3b3b723e */ /* 0x004fc800048070ff */
[----:B------:R-:W-:Y:S01]  /*4b4a0*/  PRMT R5, R59, 0x9910, RZ ;  /* 0x000099103b057816 */ /* 0x000fe200000000ff */
[----:B------:R-:W-:Y:S01]  /*4b4b0*/  @P4 STG.E.U8 desc[UR22][R88.64], R59 ;  /* 0x0000003b58004986 */ /* 0x000fe2000c101116 */
[----:B0-----:R-:W-:Y:S01]  /*4b4c0*/  ISETP.LT.AND P4, PT, R2, UR5, !P0 ;  /* 0x0000000502007c0c */ /* 0x001fe2000c781270 */
[----:B------:R-:W-:Y:S01]  /*4b4d0*/  VIADD R2, R0, 0x1fc ;  /* 0x000001fc00027836 */ /* 0x000fe20000000000 */
[----:B------:R-:W-:-:S05]  /*4b4e0*/  SHF.R.S32.HI R5, RZ, 0x8, R5 ;  /* 0x00000008ff057819 */ /* 0x000fca0000011405 */
[----:B------:R0:W-:Y:S01]  /*4b4f0*/  @P3 STG.E.U8 desc[UR22][R86.64], R5 ;  /* 0x0000000556003986 */ /* 0x0001e2000c101116 */
[----:B------:R-:W-:Y:S01]  /*4b500*/  ISETP.LT.AND P3, PT, R2, UR7, !P0 ;  /* 0x0000000702007c0c */ /* 0x000fe2000c761270 */
[C---:B------:R-:W-:Y:S02]  /*4b510*/  VIADD R2, R0.reuse, 0x1fd ;  /* 0x000001fd00027836 */ /* 0x040fe40000000000 */
[----:B------:R-:W-:Y:S01]  /*4b520*/  VIADD R0, R0, 0x1fe ;  /* 0x000001fe00007836 */ /* 0x000fe20000000000 */
[----:B---3--:R-:W-:Y:S02]  /*4b530*/  F2FP.SATFINITE.E4M3.F32.PACK_AB_MERGE_C R61, R61, R60, RZ ;  /* 0x0000003c3d3d723e */ /* 0x008fe400048070ff */
[----:B----4-:R-:W-:-:S03]  /*4b540*/  F2FP.SATFINITE.E4M3.F32.PACK_AB_MERGE_C R63, R63, R62, RZ ;  /* 0x0000003e3f3f723e */ /* 0x010fc600048070ff */
[----:B------:R-:W-:Y:S01]  /*4b550*/  @P2 STG.E.U8 desc[UR22][R84.64], R61 ;  /* 0x0000003d54002986 */ /* 0x000fe2000c101116 */
[----:B------:R-:W-:Y:S02]  /*4b560*/  ISETP.LT.AND P2, PT, R2, UR4, !P0 ;  /* 0x0000000402007c0c */ /* 0x000fe4000c741270 */
[----:B-1----:R-:W-:Y:S02]  /*4b570*/  ISETP.LT.AND P0, PT, R0, UR6, !P0 ;  /* 0x0000000600007c0c */ /* 0x002fe4000c701270 */
[----:B------:R-:W-:Y:S02]  /*4b580*/  PRMT R0, R63, 0x9910, RZ ;  /* 0x000099103f007816 */ /* 0x000fe400000000ff */
[----:B-----5:R-:W-:-:S03]  /*4b590*/  PRMT R3, R61, 0x9910, RZ ;  /* 0x000099103d037816 */ /* 0x020fc600000000ff */
[----:B0-----:R-:W-:Y:S01]  /*4b5a0*/  IMAD.MOV.U32 R5, RZ, RZ, R0 ;  /* 0x000000ffff057224 */ /* 0x001fe200078e0000 */
[----:B------:R-:W-:Y:S02]  /*4b5b0*/  SHF.R.S32.HI R3, RZ, 0x8, R3 ;  /* 0x00000008ff037819 */ /* 0x000fe40000011403 */
[----:B------:R-:W-:Y:S02]  /*4b5c0*/  F2FP.SATFINITE.E4M3.F32.PACK_AB_MERGE_C R65, R65, R64, RZ ;  /* 0x000000404141723e */ /* 0x000fe400048070ff */
[----:B------:R-:W-:Y:S02]  /*4b5d0*/  F2FP.SATFINITE.E4M3.F32.PACK_AB_MERGE_C R67, R67, R66, RZ ;  /* 0x000000424343723e */ /* 0x000fe400048070ff */
[----:B------:R-:W-:Y:S02]  /*4b5e0*/  PRMT R7, R65, 0x9910, RZ ;  /* 0x0000991041077816 */ /* 0x000fe400000000ff */
[----:B------:R-:W-:Y:S02]  /*4b5f0*/  SHF.R.S32.HI R5, RZ, 0x8, R5 ;  /* 0x00000008ff057819 */ /* 0x000fe40000011405 */
[----:B------:R-:W-:Y:S01]  /*4b600*/  PRMT R0, R67, 0x9910, RZ ;  /* 0x0000991043007816 */ /* 0x000fe200000000ff */
[----:B------:R0:W-:Y:S01]  /*4b610*/  @P6 STG.E.U8 desc[UR22][R82.64], R3 ;  /* 0x0000000352006986 */ /* 0x0001e2000c101116 */
[----:B------:R-:W-:-:S03]  /*4b620*/  SHF.R.S32.HI R7, RZ, 0x8, R7 ;  /* 0x00000008ff077819 */ /* 0x000fc60000011407 */
[----:B------:R1:W-:Y:S04]  /*4b630*/  @P5 STG.E.U8 desc[UR22][R80.64], R63 ;  /* 0x0000003f50005986 */ /* 0x0003e8000c101116 */
[----:B------:R1:W-:Y:S01]  /*4b640*/  @P4 STG.E.U8 desc[UR22][R78.64], R5 ;  /* 0x000000054e004986 */ /* 0x0003e2000c101116 */
[----:B0-----:R-:W-:-:S03]  /*4b650*/  SHF.R.S32.HI R3, RZ, 0x8, R0 ;  /* 0x00000008ff037819 */ /* 0x001fc60000011400 */
[----:B------:R1:W-:Y:S04]  /*4b660*/  @P3 STG.E.U8 desc[UR22][R76.64], R65 ;  /* 0x000000414c003986 */ /* 0x0003e8000c101116 */
[----:B------:R1:W-:Y:S04]  /*4b670*/  @P2 STG.E.U8 desc[UR22][R74.64], R7 ;  /* 0x000000074a002986 */ /* 0x0003e8000c101116 */
[----:B------:R1:W-:Y:S04]  /*4b680*/  @P0 STG.E.U8 desc[UR22][R72.64], R67 ;  /* 0x0000004348000986 */ /* 0x0003e8000c101116 */
[----:B------:R1:W-:Y:S01]  /*4b690*/  @P1 STG.E.U8 desc[UR22][R70.64], R3 ;  /* 0x0000000346001986 */ /* 0x0003e2000c101116 */
[----:B------:R-:W-:Y:S06]  /*4b6a0*/  BAR.SYNC.DEFER_BLOCKING 0x0 ;  /* 0x0000000000007b1d */ /* 0x000fec0000010000 */
[----:B------:R-:W-:Y:S05]  /*4b6b0*/  BRA.U UP0, `(.L_x_13) ;  /* 0x0000000100a07547 */ /* 0x000fea000b800000 */
[----:B------:R-:W0:Y:S01]  /*4b6c0*/  S2UR UR5, SR_CgaCtaId ;  /* 0x00000000000579c3 */ /* 0x000e220000008800 */
[----:B------:R-:W-:Y:S01]  /*4b6d0*/  NOP ;  /* 0x0000000000007918 */ /* 0x000fe20000000000 */
[----:B------:R-:W-:Y:S01]  /*4b6e0*/  UMOV UR4, 0x50 ;  /* 0x0000005000047882 */ /* 0x000fe20000000000 */
[----:B------:R-:W-:Y:S02]  /*4b6f0*/  IMAD.U32 R0, RZ, RZ, UR8 ;  /* 0x00000008ff007e24 */ /* 0x000fe4000f8e00ff */
[----:B-1----:R-:W-:Y:S02]  /*4b700*/  IMAD.MOV.U32 R3, RZ, RZ, 0xffff ;  /* 0x0000ffffff037424 */ /* 0x002fe400078e00ff */
[----:B------:R-:W-:Y:S01]  /*4b710*/  IMAD.MOV.U32 R7, RZ, RZ, 0x1 ;  /* 0x00000001ff077424 */ /* 0x000fe200078e00ff */
[----:B------:R-:W-:-:S04]  /*4b720*/  LOP3.LUT R0, R0, 0xffff, RZ, 0xc0, !PT ;  /* 0x0000ffff00007812 */ /* 0x000fc800078ec0ff */
[----:B------:R-:W-:-:S05]  /*4b730*/  SHF.R.U32.HI R0, RZ, 0x5, R0 ;  /* 0x00000005ff007819 */ /* 0x000fca0000011600 */
[----:B------:R-:W-:Y:S01]  /*4b740*/  VIADD R2, R0, 0x10 ;  /* 0x0000001000027836 */ /* 0x000fe20000000000 */
[----:B------:R-:W-:Y:S01]  /*4b750*/  SHF.L.U32 R0, R3, R0, RZ ;  /* 0x0000000003007219 */ /* 0x000fe200000006ff */
[----:B0-----:R-:W-:-:S03]  /*4b760*/  ULEA UR6, UR5, UR4, 0x18 ;  /* 0x0000000405067291 */ /* 0x001fc6000f8ec0ff */
[----:B------:R-:W-:-:S04]  /*4b770*/  SHF.L.U32 R3, R7, R2, RZ ;  /* 0x0000000207037219 */ /* 0x000fc800000006ff */
[----:B------:R-:W-:Y:S02]  /*4b780*/  LOP3.LUT R0, R3, R0, RZ, 0xfc, !PT ;  /* 0x0000000003007212 */ /* 0x000fe400078efcff */
[----:B------:R-:W0:Y:S02]  /*4b790*/  LDS R5, [UR6] ;  /* 0x00000006ff057984 */ /* 0x000e240008000800 */
[C---:B------:R-:W-:Y:S02]  /*4b7a0*/  LOP3.LUT R2, R0.reuse, 0xffff, RZ, 0xc0, !PT ;  /* 0x0000ffff00027812 */ /* 0x040fe400078ec0ff */
[----:B0-----:R-:W-:-:S04]  /*4b7b0*/  LOP3.LUT R3, R0, 0xffff, R5, 0x80, !PT ;  /* 0x0000ffff00037812 */ /* 0x001fc800078e8005 */
[----:B------:R-:W-:-:S13]  /*4b7c0*/  ISETP.NE.AND P0, PT, R3, R2, PT ;  /* 0x000000020300720c */ /* 0x000fda0003f05270 */
[----:B------:R-:W-:Y:S05]  /*4b7d0*/  @P0 BRA `(.L_x_14) ;  /* 0x0000000000500947 */ /* 0x000fea0003800000 */
[----:B------:R-:W-:Y:S02]  /*4b7e0*/  SHF.R.U32.HI R5, RZ, 0x10, R5 ;  /* 0x00000010ff057819 */ /* 0x000fe40000011605 */
[----:B------:R-:W-:-:S04]  /*4b7f0*/  SHF.R.U32.HI R2, RZ, 0x10, R0 ;  /* 0x00000010ff027819 */ /* 0x000fc80000011600 */
[----:B------:R-:W-:-:S04]  /*4b800*/  LOP3.LUT R5, R5, R2, RZ, 0xc0, !PT ;  /* 0x0000000205057212 */ /* 0x000fc800078ec0ff */
[----:B------:R-:W-:-:S13]  /*4b810*/  ISETP.NE.AND P0, PT, R5, R2, PT ;  /* 0x000000020500720c */ /* 0x000fda0003f05270 */
[----:B------:R-:W-:Y:S05]  /*4b820*/  @P0 BRA `(.L_x_15) ;  /* 0x0000000000300947 */ /* 0x000fea0003800000 */
[----:B------:R-:W-:Y:S01]  /*4b830*/  R2UR UR4, R0 ;  /* 0x00000000000472ca */ /* 0x000fe200000e0000 */
[----:B------:R-:W-:Y:S01]  /*4b840*/  VOTEU.ANY UR5, UPT, PT ;  /* 0x0000000000057886 */ /* 0x000fe200038e0100 */
[----:B------:R-:W0:Y:S01]  /*4b850*/  S2R R0, SR_LANEID ;  /* 0x0000000000007919 */ /* 0x000e220000000000 */
[----:B------:R-:W-:-:S10]  /*4b860*/  UFLO.U32 UR5, UR5 ;  /* 0x00000005000572bd */ /* 0x000fd400080e0000 */
[----:B------:R-:W-:-:S06]  /*4b870*/  ULOP3.LUT UR4, URZ, UR4, URZ, 0x33, !UPT ;  /* 0x00000004ff047292 */ /* 0x000fcc000f8e33ff */
[----:B------:R-:W-:-:S04]  /*4b880*/  IMAD.U32 R2, RZ, RZ, UR4 ;  /* 0x00000004ff027e24 */ /* 0x000fc8000f8e00ff */
[----:B------:R-:W1:Y:S02]  /*4b890*/  REDUX UR7, R2 ;  /* 0x00000000020773c4 */ /* 0x000e640000000000 */
[----:B------:R2:W-:Y:S01]  /*4b8a0*/  UTCATOMSWS.AND URZ, UR4 ;  /* 0x0000000400ff79e3 */ /* 0x0005e20008000000 */
[----:B0-----:R-:W-:Y:S01]  /*4b8b0*/  ISETP.EQ.U32.AND P0, PT, R0, UR5, PT ;  /* 0x0000000500007c0c */ /* 0x001fe2000bf02070 */
[----:B-1----:R-:W-:-:S12]  /*4b8c0*/  IMAD.U32 R0, RZ, RZ, UR7 ;  /* 0x00000007ff007e24 */ /* 0x002fd8000f8e00ff */
[----:B------:R2:W-:Y:S01]  /*4b8d0*/  @P0 ATOMS.AND RZ, [UR6], R0 ;  /* 0x00000000ffff098c */ /* 0x0005e2000a800006 */
[----:B------:R-:W-:Y:S05]  /*4b8e0*/  BRA `(.L_x_13) ;  /* 0x0000000000147947 */ /* 0x000fea0003800000 */
.L_x_15:
[----:B------:R-:W-:-:S07]  /*4b8f0*/  MOV R2, 0x4b910 ;  /* 0x0004b91000027802 */ /* 0x000fce0000000f00 */
[----:B------:R-:W-:Y:S05]  /*4b900*/  CALL.REL.NOINC `($__internal_0_$__cuda_sm10x_tcgen05_guardrail_trap_col_being_dealloced_not_returned_by_alloc) ;  /* 0x00000000002c7944 */ /* 0x000fea0003c00000 */
[----:B------:R-:W-:Y:S05]  /*4b910*/  BRA `(.L_x_13) ;  /* 0x0000000000087947 */ /* 0x000fea0003800000 */
.L_x_14:
[----:B------:R-:W-:-:S07]  /*4b920*/  MOV R2, 0x4b940 ;  /* 0x0004b94000027802 */ /* 0x000fce0000000f00 */
[----:B------:R-:W-:Y:S05]  /*4b930*/  CALL.REL.NOINC `($__internal_2_$__cuda_sm10x_tcgen05_guardrail_trap_unallocated_columns_being_dealloced) ;  /* 0x0000000000387944 */ /* 0x000fea0003c00000 */
.L_x_13:
[----:B------:R-:W-:Y:S01]  /*4b940*/  NOP ;  /* 0x0000000000007918 */ /* 0x000fe20000000000 */
[----:B--2---:R-:W-:Y:S05]  /*4b950*/  EXIT ;  /* 0x000000000000794d */ /* 0x004fea0003800000 */
.L_x_8:
[----:B------:R-:W2:Y:S02]  /*4b960*/  SYNCS.PHASECHK.TRANS64.TRYWAIT P4, [UR11], R10 ;  /* 0x0000000aff0075a7 */ /* 0x000ea4000808110b */
[----:B--2---:R-:W-:Y:S05]  /*4b970*/  @!P4 BRA `(.L_x_8) ;  /* 0xfffffffc00f8c947 */ /* 0x004fea000383ffff */
[----:B------:R-:W-:Y:S05]  /*4b980*/  BRA `(.L_x_16) ;  /* 0xfffffd7800687947 */ /* 0x000fea000383ffff */
.L_x_12:
[----:B------:R-:W0:Y:S02]  /*4b990*/  SYNCS.PHASECHK.TRANS64.TRYWAIT P2, [UR11], R30 ;  /* 0x0000001eff0075a7 */ /* 0x000e24000804110b */
[----:B0-----:R-:W-:Y:S05]  /*4b9a0*/  @!P2 BRA `(.L_x_12) ;  /* 0xfffffffc00f8a947 */ /* 0x001fea000383ffff */
[----:B------:R-:W-:Y:S05]  /*4b9b0*/  BRA `(.L_x_11) ;  /* 0xfffffe7c00507947 */ /* 0x000fea000383ffff */
        .weak           $__internal_0_$__cuda_sm10x_tcgen05_guardrail_trap_col_being_dealloced_not_returned_by_alloc
        .type           $__internal_0_$__cuda_sm10x_tcgen05_guardrail_trap_col_being_dealloced_not_returned_by_alloc,@function
        .size           $__internal_0_$__cuda_sm10x_tcgen05_guardrail_trap_col_being_dealloced_not_returned_by_alloc,($__internal_1_$__cuda_sm10x_tcgen05_guardrail_trap_phase_invalid_during_alloc - $__internal_0_$__cuda_sm10x_tcgen05_guardrail_trap_col_being_dealloced_not_returned_by_alloc)
$__internal_0_$__cuda_sm10x_tcgen05_guardrail_trap_col_being_dealloced_not_returned_by_alloc:
[----:B------:R-:W-:Y:S05]  /*4b9c0*/  BPT.TRAP 0x1 ;  /* 0x000000040000795c */ /* 0x000fea0000300000 */
[----:B------:R-:W-:-:S04]  /*4b9d0*/  IMAD.MOV.U32 R3, RZ, RZ, 0x0 ;  /* 0x00000000ff037424 */ /* 0x000fc800078e00ff */
[----:B------:R-:W-:Y:S05]  /*4b9e0*/  RET.REL.NODEC R2 `(matmul_kernel) ;  /* 0xfffffb4402847950 */ /* 0x000fea0003c3ffff */
        .weak           $__internal_1_$__cuda_sm10x_tcgen05_guardrail_trap_phase_invalid_during_alloc
        .type           $__internal_1_$__cuda_sm10x_tcgen05_guardrail_trap_phase_invalid_during_alloc,@function
        .size           $__internal_1_$__cuda_sm10x_tcgen05_guardrail_trap_phase_invalid_during_alloc,($__internal_2_$__cuda_sm10x_tcgen05_guardrail_trap_unallocated_columns_being_dealloced - $__internal_1_$__cuda_sm10x_tcgen05_guardrail_trap_phase_invalid_during_alloc)
$__internal_1_$__cuda_sm10x_tcgen05_guardrail_trap_phase_invalid_during_alloc:
[----:B------:R-:W-:Y:S05]  /*4b9f0*/  BPT.TRAP 0x1 ;  /* 0x000000040000795c */ /* 0x000fea0000300000 */
[----:B------:R-:W-:-:S04]  /*4ba00*/  IMAD.MOV.U32 R3, RZ, RZ, 0x0 ;  /* 0x00000000ff037424 */ /* 0x000fc800078e00ff */
[----:B------:R-:W-:Y:S05]  /*4ba10*/  RET.REL.NODEC R2 `(matmul_kernel) ;  /* 0xfffffb4402787950 */ /* 0x000fea0003c3ffff */
        .weak           $__internal_2_$__cuda_sm10x_tcgen05_guardrail_trap_unallocated_columns_being_dealloced
        .type           $__internal_2_$__cuda_sm10x_tcgen05_guardrail_trap_unallocated_columns_being_dealloced,@function
        .size           $__internal_2_$__cuda_sm10x_tcgen05_guardrail_trap_unallocated_columns_being_dealloced,(.L_x_20 - $__internal_2_$__cuda_sm10x_tcgen05_guardrail_trap_unallocated_columns_being_dealloced)
$__internal_2_$__cuda_sm10x_tcgen05_guardrail_trap_unallocated_columns_being_dealloced:
[----:B------:R-:W-:Y:S05]  /*4ba20*/  BPT.TRAP 0x1 ;  /* 0x000000040000795c */ /* 0x000fea0000300000 */
[----:B------:R-:W-:-:S04]  /*4ba30*/  IMAD.MOV.U32 R3, RZ, RZ, 0x0 ;  /* 0x00000000ff037424 */ /* 0x000fc800078e00ff */
[----:B------:R-:W-:Y:S05]  /*4ba40*/  RET.REL.NODEC R2 `(matmul_kernel) ;  /* 0xfffffb44026c7950 */ /* 0x000fea0003c3ffff */
.L_x_17:
[----:B------:R-:W-:-:S00]  /*4ba50*/  BRA `(.L_x_17) ;  /* 0xfffffffc00fc7947 */ /* 0x000fc0000383ffff */
[----:B------:R-:W-:-:S00]  /*4ba60*/  NOP ;  /* 0x0000000000007918 */ /* 0x000fc00000000000 */
        /* <DEDUP_REMOVED lines=9> */
.L_x_20:


//--------------------- .nv.shared.matmul_kernel  --------------------------
	.section	.nv.shared.matmul_kernel,"aw",@nobits
	.sectionflags	@""
	.align	16
	.zero		1024


//--------------------- .nv.shared.reserved.0     --------------------------
	.section	.nv.shared.reserved.0,"aw",@nobits
	.align	8
	.weak		__nv_reservedSMEM_offset_0_alias
	.size		__nv_reservedSMEM_offset_0_alias, 0, 64
	.other		__nv_reservedSMEM_offset_0_alias,@"STO_CUDA_RESERVED_SHARED STV_DEFAULT"
__nv_reservedSMEM_offset_0_alias:
	.zero		0
.nv.shared.reserved.0:
	.zero		64
	.weak		__nv_reservedSMEM_allocation_phase
	.type		__nv_reservedSMEM_allocation_phase,@object
	.size		__nv_reservedSMEM_allocation_phase,(.L_0 - __nv_reservedSMEM_allocation_phase)
__nv_reservedSMEM_allocation_phase:
	.zero		1
.L_0:
	.zero		7
	.weak		__nv_reservedSMEM_devtool_atexit_pc
	.type		__nv_reservedSMEM_devtool_atexit_pc,@object
	.size		__nv_reservedSMEM_devtool_atexit_pc,(__nv_reservedSMEM_allocation_mask - __nv_reservedSMEM_devtool_atexit_pc)
__nv_reservedSMEM_devtool_atexit_pc:
	.zero		8
	.weak		__nv_reservedSMEM_allocation_mask
	.type		__nv_reservedSMEM_allocation_mask,@object
	.size		__nv_reservedSMEM_allocation_mask,(.L_2 - __nv_reservedSMEM_allocation_mask)
__nv_reservedSMEM_allocation_mask:
	.zero		4
.L_2:


//--------------------- .nv.constant0.matmul_kernel --------------------------
	.section	.nv.constant0.matmul_kernel,"a",@progbits
	.sectionflags	@""
	.align	4
.nv.constant0.matmul_kernel:
	.zero		976


//--------------------- SYMBOLS --------------------------

	.type		.nv.reservedSmem.offset0,@object
	.size		.nv.reservedSmem.offset0,0x4
	.type		.nv.reservedSmem.cap,@object
	.size		.nv.reservedSmem.cap,0x4
